//
// Generated by NVIDIA NVVM Compiler
//
// Compiler Build ID: CL-36424714
// Cuda compilation tools, release 13.0, V13.0.88
// Based on NVVM 20.0.0
//

.version 9.0
.target sm_100
.address_size 64

	// .globl	cudaStereoDecorr
// _ZZ18cudaFindWastedBitsE6shared has been demoted
// _ZZ18cudaComputeAutocorE6shared has been demoted
// _ZZ14cudaComputeLPCE6shared has been demoted
// _ZZ21cudaComputeLPCLatticeE6shared has been demoted
// _ZZ15cudaQuantizeLPCE6shared has been demoted
// _ZZ20cudaEstimateResidualE6shared has been demoted
// _ZZ21cudaEstimateResidual1E6shared has been demoted
// _ZZ21cudaEstimateResidual8E6shared has been demoted
// _ZZ22cudaEstimateResidual12E6shared has been demoted
// _ZZ20cudaChooseBestMethodE6shared has been demoted
// _ZZ18cudaCopyBestMethodE6shared_$_0 has been demoted
// _ZZ24cudaCopyBestMethodStereoE6shared has been demoted
// _ZZ18cudaEncodeResidualE6shared has been demoted
// _ZZ17cudaCalcPartitionE6shared has been demoted
// _ZZ19cudaCalcPartition16E6shared has been demoted
// _ZZ22cudaCalcLargePartitionE6shared has been demoted
// _ZZ16cudaSumPartitionE6shared has been demoted
// _ZZ21cudaFindRiceParameterE6shared has been demoted
// _ZZ22cudaFindPartitionOrderE6shared has been demoted

.visible .entry cudaStereoDecorr(
	.param .u64 .ptr .align 1 cudaStereoDecorr_param_0,
	.param .u64 .ptr .align 1 cudaStereoDecorr_param_1,
	.param .u32 cudaStereoDecorr_param_2
)
{
	.reg .pred 	%p<2>;
	.reg .b16 	%rs<9>;
	.reg .b32 	%r<11>;
	.reg .b64 	%rd<12>;

	ld.param.u64 	%rd1, [cudaStereoDecorr_param_0];
	ld.param.u64 	%rd2, [cudaStereoDecorr_param_1];
	ld.param.u32 	%r2, [cudaStereoDecorr_param_2];
	mov.u32 	%r3, %ctaid.x;
	mov.u32 	%r4, %ntid.x;
	mov.u32 	%r5, %tid.x;
	mad.lo.s32 	%r1, %r3, %r4, %r5;
	setp.ge.s32 	%p1, %r1, %r2;
	@%p1 bra 	$L__BB0_2;
	cvta.to.global.u64 	%rd3, %rd2;
	cvta.to.global.u64 	%rd4, %rd1;
	mul.wide.s32 	%rd5, %r1, 4;
	add.s64 	%rd6, %rd3, %rd5;
	ld.global.u32 	%r6, [%rd6];
	mov.b32 	{%rs1, %rs2}, %r6;
	cvt.s32.s16 	%r7, %r6;
	add.s64 	%rd7, %rd4, %rd5;
	st.global.u32 	[%rd7], %r7;
	cvt.s32.s16 	%r8, %rs2;
	mul.wide.s32 	%rd8, %r2, 4;
	add.s64 	%rd9, %rd7, %rd8;
	st.global.u32 	[%rd9], %r8;
	and.b16  	%rs5, %rs2, %rs1;
	xor.b16  	%rs6, %rs2, %rs1;
	shr.s16 	%rs7, %rs6, 1;
	add.s16 	%rs8, %rs5, %rs7;
	cvt.s32.s16 	%r9, %rs8;
	add.s64 	%rd10, %rd9, %rd8;
	st.global.u32 	[%rd10], %r9;
	sub.s32 	%r10, %r7, %r8;
	add.s64 	%rd11, %rd10, %rd8;
	st.global.u32 	[%rd11], %r10;
$L__BB0_2:
	ret;

}
	// .globl	cudaChannelDecorr2
.visible .entry cudaChannelDecorr2(
	.param .u64 .ptr .align 1 cudaChannelDecorr2_param_0,
	.param .u64 .ptr .align 1 cudaChannelDecorr2_param_1,
	.param .u32 cudaChannelDecorr2_param_2
)
{
	.reg .pred 	%p<2>;
	.reg .b16 	%rs<2>;
	.reg .b32 	%r<9>;
	.reg .b64 	%rd<10>;

	ld.param.u64 	%rd1, [cudaChannelDecorr2_param_0];
	ld.param.u64 	%rd2, [cudaChannelDecorr2_param_1];
	ld.param.u32 	%r2, [cudaChannelDecorr2_param_2];
	mov.u32 	%r3, %ctaid.x;
	mov.u32 	%r4, %ntid.x;
	mov.u32 	%r5, %tid.x;
	mad.lo.s32 	%r1, %r3, %r4, %r5;
	setp.ge.s32 	%p1, %r1, %r2;
	@%p1 bra 	$L__BB1_2;
	cvta.to.global.u64 	%rd3, %rd2;
	cvta.to.global.u64 	%rd4, %rd1;
	mul.wide.s32 	%rd5, %r1, 4;
	add.s64 	%rd6, %rd3, %rd5;
	ld.global.u32 	%r6, [%rd6];
	{ .reg .b16 tmp; mov.b32 {tmp, %rs1}, %r6; }
	cvt.s32.s16 	%r7, %r6;
	add.s64 	%rd7, %rd4, %rd5;
	st.global.u32 	[%rd7], %r7;
	cvt.s32.s16 	%r8, %rs1;
	mul.wide.s32 	%rd8, %r2, 4;
	add.s64 	%rd9, %rd7, %rd8;
	st.global.u32 	[%rd9], %r8;
$L__BB1_2:
	ret;

}
	// .globl	cudaChannelDecorr
.visible .entry cudaChannelDecorr(
	.param .u64 .ptr .align 1 cudaChannelDecorr_param_0,
	.param .u64 .ptr .align 1 cudaChannelDecorr_param_1,
	.param .u32 cudaChannelDecorr_param_2
)
{
	.reg .pred 	%p<2>;
	.reg .b32 	%r<11>;
	.reg .b64 	%rd<9>;

	ld.param.u64 	%rd1, [cudaChannelDecorr_param_0];
	ld.param.u64 	%rd2, [cudaChannelDecorr_param_1];
	ld.param.u32 	%r2, [cudaChannelDecorr_param_2];
	mov.u32 	%r3, %ctaid.x;
	mov.u32 	%r4, %ntid.x;
	mov.u32 	%r5, %tid.x;
	mad.lo.s32 	%r1, %r3, %r4, %r5;
	setp.ge.s32 	%p1, %r1, %r2;
	@%p1 bra 	$L__BB2_2;
	cvta.to.global.u64 	%rd3, %rd2;
	cvta.to.global.u64 	%rd4, %rd1;
	mov.u32 	%r6, %nctaid.y;
	mov.u32 	%r7, %ctaid.y;
	mad.lo.s32 	%r8, %r1, %r6, %r7;
	mul.wide.u32 	%rd5, %r8, 2;
	add.s64 	%rd6, %rd3, %rd5;
	ld.global.s16 	%r9, [%rd6];
	mad.lo.s32 	%r10, %r2, %r7, %r1;
	mul.wide.u32 	%rd7, %r10, 4;
	add.s64 	%rd8, %rd4, %rd7;
	st.global.u32 	[%rd8], %r9;
$L__BB2_2:
	ret;

}
	// .globl	cudaFindWastedBits
.visible .entry cudaFindWastedBits(
	.param .u64 .ptr .align 1 cudaFindWastedBits_param_0,
	.param .u64 .ptr .align 1 cudaFindWastedBits_param_1,
	.param .u32 cudaFindWastedBits_param_2
)
{
	.reg .pred 	%p<15>;
	.reg .b32 	%r<93>;
	.reg .b64 	%rd<13>;
	// demoted variable
	.shared .align 4 .b8 _ZZ18cudaFindWastedBitsE6shared[2112];
	ld.param.u64 	%rd4, [cudaFindWastedBits_param_0];
	ld.param.u64 	%rd3, [cudaFindWastedBits_param_1];
	ld.param.u32 	%r12, [cudaFindWastedBits_param_2];
	cvta.to.global.u64 	%rd1, %rd4;
	mov.u32 	%r1, %tid.x;
	setp.gt.u32 	%p1, %r1, 15;
	shl.b32 	%r13, %r1, 2;
	mov.u32 	%r14, _ZZ18cudaFindWastedBitsE6shared;
	add.s32 	%r15, %r14, %r13;
	add.s32 	%r2, %r15, 2048;
	@%p1 bra 	$L__BB3_2;
	mov.u32 	%r16, %ctaid.x;
	mul.lo.s32 	%r17, %r12, %r16;
	mul.wide.u32 	%rd5, %r17, 192;
	add.s64 	%rd6, %rd1, %rd5;
	mul.wide.u32 	%rd7, %r1, 4;
	add.s64 	%rd8, %rd6, %rd7;
	ld.global.u32 	%r18, [%rd8];
	st.shared.u32 	[%r2], %r18;
$L__BB3_2:
	mov.b32 	%r19, 0;
	st.volatile.shared.u32 	[%r2+-2048], %r19;
	st.volatile.shared.u32 	[%r2+-1024], %r19;
	bar.sync 	0;
	ld.shared.u32 	%r90, [_ZZ18cudaFindWastedBitsE6shared+2076];
	setp.lt.s32 	%p2, %r90, 1;
	@%p2 bra 	$L__BB3_7;
	mov.u32 	%r4, %ntid.x;
	cvta.to.global.u64 	%rd2, %rd3;
	mov.b32 	%r91, 0;
$L__BB3_4:
	add.s32 	%r7, %r91, %r1;
	setp.ge.u32 	%p3, %r7, %r90;
	mov.b32 	%r92, 0;
	@%p3 bra 	$L__BB3_6;
	ld.shared.u32 	%r22, [_ZZ18cudaFindWastedBitsE6shared+2052];
	add.s32 	%r23, %r7, %r22;
	mul.wide.u32 	%rd9, %r23, 4;
	add.s64 	%rd10, %rd2, %rd9;
	ld.global.u32 	%r92, [%rd10];
$L__BB3_6:
	ld.volatile.shared.u32 	%r24, [%r2+-2048];
	or.b32  	%r25, %r24, %r92;
	st.volatile.shared.u32 	[%r2+-2048], %r25;
	shr.s32 	%r26, %r92, 31;
	xor.b32  	%r27, %r26, %r92;
	ld.volatile.shared.u32 	%r28, [%r2+-1024];
	or.b32  	%r29, %r28, %r27;
	st.volatile.shared.u32 	[%r2+-1024], %r29;
	add.s32 	%r91, %r91, %r4;
	ld.shared.u32 	%r90, [_ZZ18cudaFindWastedBitsE6shared+2076];
	setp.lt.s32 	%p4, %r91, %r90;
	@%p4 bra 	$L__BB3_4;
$L__BB3_7:
	bar.sync 	0;
	setp.gt.u32 	%p5, %r1, 127;
	@%p5 bra 	$L__BB3_9;
	ld.volatile.shared.u32 	%r30, [%r2+-1536];
	ld.volatile.shared.u32 	%r31, [%r2+-2048];
	or.b32  	%r32, %r31, %r30;
	st.volatile.shared.u32 	[%r2+-2048], %r32;
$L__BB3_9:
	bar.sync 	0;
	setp.gt.u32 	%p6, %r1, 63;
	@%p6 bra 	$L__BB3_11;
	ld.volatile.shared.u32 	%r33, [%r2+-1792];
	ld.volatile.shared.u32 	%r34, [%r2+-2048];
	or.b32  	%r35, %r34, %r33;
	st.volatile.shared.u32 	[%r2+-2048], %r35;
$L__BB3_11:
	bar.sync 	0;
	setp.gt.u32 	%p7, %r1, 31;
	@%p7 bra 	$L__BB3_13;
	ld.volatile.shared.u32 	%r36, [%r2+-1920];
	ld.volatile.shared.u32 	%r37, [%r2+-2048];
	or.b32  	%r38, %r37, %r36;
	st.volatile.shared.u32 	[%r2+-2048], %r38;
$L__BB3_13:
	setp.gt.u32 	%p8, %r1, 31;
	bar.sync 	0;
	@%p8 bra 	$L__BB3_15;
	ld.volatile.shared.u32 	%r39, [%r2+-1984];
	ld.volatile.shared.u32 	%r40, [%r2+-2048];
	or.b32  	%r41, %r40, %r39;
	st.volatile.shared.u32 	[%r2+-2048], %r41;
	ld.volatile.shared.u32 	%r42, [%r2+-2016];
	ld.volatile.shared.u32 	%r43, [%r2+-2048];
	or.b32  	%r44, %r43, %r42;
	st.volatile.shared.u32 	[%r2+-2048], %r44;
	ld.volatile.shared.u32 	%r45, [%r2+-2032];
	ld.volatile.shared.u32 	%r46, [%r2+-2048];
	or.b32  	%r47, %r46, %r45;
	st.volatile.shared.u32 	[%r2+-2048], %r47;
	ld.volatile.shared.u32 	%r48, [%r2+-2040];
	ld.volatile.shared.u32 	%r49, [%r2+-2048];
	or.b32  	%r50, %r49, %r48;
	st.volatile.shared.u32 	[%r2+-2048], %r50;
	ld.volatile.shared.u32 	%r51, [%r2+-2044];
	ld.volatile.shared.u32 	%r52, [%r2+-2048];
	or.b32  	%r53, %r52, %r51;
	st.volatile.shared.u32 	[%r2+-2048], %r53;
	bra.uni 	$L__BB3_16;
$L__BB3_15:
	setp.gt.u32 	%p9, %r1, 127;
	@%p9 bra 	$L__BB3_17;
$L__BB3_16:
	ld.volatile.shared.u32 	%r54, [%r2+-512];
	ld.volatile.shared.u32 	%r55, [%r2+-1024];
	or.b32  	%r56, %r55, %r54;
	st.volatile.shared.u32 	[%r2+-1024], %r56;
$L__BB3_17:
	setp.gt.u32 	%p10, %r1, 63;
	bar.sync 	0;
	@%p10 bra 	$L__BB3_19;
	ld.volatile.shared.u32 	%r57, [%r2+-768];
	ld.volatile.shared.u32 	%r58, [%r2+-1024];
	or.b32  	%r59, %r58, %r57;
	st.volatile.shared.u32 	[%r2+-1024], %r59;
$L__BB3_19:
	setp.gt.u32 	%p11, %r1, 31;
	bar.sync 	0;
	@%p11 bra 	$L__BB3_21;
	ld.volatile.shared.u32 	%r60, [%r2+-896];
	ld.volatile.shared.u32 	%r61, [%r2+-1024];
	or.b32  	%r62, %r61, %r60;
	st.volatile.shared.u32 	[%r2+-1024], %r62;
$L__BB3_21:
	setp.gt.u32 	%p12, %r1, 31;
	bar.sync 	0;
	@%p12 bra 	$L__BB3_24;
	ld.volatile.shared.u32 	%r63, [%r2+-960];
	ld.volatile.shared.u32 	%r64, [%r2+-1024];
	or.b32  	%r65, %r64, %r63;
	st.volatile.shared.u32 	[%r2+-1024], %r65;
	ld.volatile.shared.u32 	%r66, [%r2+-992];
	ld.volatile.shared.u32 	%r67, [%r2+-1024];
	or.b32  	%r68, %r67, %r66;
	st.volatile.shared.u32 	[%r2+-1024], %r68;
	ld.volatile.shared.u32 	%r69, [%r2+-1008];
	ld.volatile.shared.u32 	%r70, [%r2+-1024];
	or.b32  	%r71, %r70, %r69;
	st.volatile.shared.u32 	[%r2+-1024], %r71;
	ld.volatile.shared.u32 	%r72, [%r2+-1016];
	ld.volatile.shared.u32 	%r73, [%r2+-1024];
	or.b32  	%r74, %r73, %r72;
	st.volatile.shared.u32 	[%r2+-1024], %r74;
	ld.volatile.shared.u32 	%r75, [%r2+-1020];
	ld.volatile.shared.u32 	%r76, [%r2+-1024];
	or.b32  	%r77, %r76, %r75;
	st.volatile.shared.u32 	[%r2+-1024], %r77;
	setp.ne.s32 	%p13, %r1, 0;
	@%p13 bra 	$L__BB3_24;
	ld.volatile.shared.u32 	%r78, [_ZZ18cudaFindWastedBitsE6shared];
	brev.b32 	%r79, %r78;
	bfind.shiftamt.u32 	%r80, %r79;
	max.s32 	%r81, %r80, 0;
	st.shared.u32 	[_ZZ18cudaFindWastedBitsE6shared+2092], %r81;
	ld.volatile.shared.u32 	%r82, [_ZZ18cudaFindWastedBitsE6shared+1024];
	clz.b32 	%r83, %r82;
	add.s32 	%r84, %r81, %r83;
	sub.s32 	%r85, 32, %r84;
	st.shared.u32 	[_ZZ18cudaFindWastedBitsE6shared+2096], %r85;
$L__BB3_24:
	bar.sync 	0;
	setp.ge.u32 	%p14, %r1, %r12;
	@%p14 bra 	$L__BB3_26;
	ld.shared.u32 	%r86, [_ZZ18cudaFindWastedBitsE6shared+2092];
	mov.u32 	%r87, %ctaid.x;
	mad.lo.s32 	%r88, %r12, %r87, %r1;
	mul.wide.u32 	%rd11, %r88, 192;
	add.s64 	%rd12, %rd1, %rd11;
	st.global.u32 	[%rd12+44], %r86;
	ld.shared.u32 	%r89, [_ZZ18cudaFindWastedBitsE6shared+2096];
	st.global.u32 	[%rd12+48], %r89;
$L__BB3_26:
	ret;

}
	// .globl	cudaComputeAutocor
.visible .entry cudaComputeAutocor(
	.param .u64 .ptr .align 1 cudaComputeAutocor_param_0,
	.param .u64 .ptr .align 1 cudaComputeAutocor_param_1,
	.param .u64 .ptr .align 1 cudaComputeAutocor_param_2,
	.param .u64 .ptr .align 1 cudaComputeAutocor_param_3,
	.param .u32 cudaComputeAutocor_param_4,
	.param .u32 cudaComputeAutocor_param_5,
	.param .u32 cudaComputeAutocor_param_6
)
{
	.reg .pred 	%p<9>;
	.reg .b32 	%r<70>;
	.reg .b32 	%f<76>;
	.reg .b64 	%rd<28>;
	// demoted variable
	.shared .align 4 .b8 _ZZ18cudaComputeAutocorE6shared[3284];
	ld.param.u64 	%rd3, [cudaComputeAutocor_param_0];
	ld.param.u64 	%rd5, [cudaComputeAutocor_param_1];
	ld.param.u64 	%rd6, [cudaComputeAutocor_param_2];
	ld.param.u64 	%rd4, [cudaComputeAutocor_param_3];
	ld.param.u32 	%r13, [cudaComputeAutocor_param_4];
	ld.param.u32 	%r14, [cudaComputeAutocor_param_5];
	ld.param.u32 	%r15, [cudaComputeAutocor_param_6];
	cvta.to.global.u64 	%rd1, %rd6;
	cvta.to.global.u64 	%rd2, %rd5;
	mov.u32 	%r1, %tid.x;
	mov.u32 	%r69, %tid.y;
	shl.b32 	%r16, %r69, 5;
	add.s32 	%r3, %r16, %r1;
	setp.gt.u32 	%p1, %r3, 15;
	shl.b32 	%r17, %r3, 2;
	mov.u32 	%r18, _ZZ18cudaComputeAutocorE6shared;
	add.s32 	%r19, %r18, %r17;
	add.s32 	%r4, %r19, 3072;
	@%p1 bra 	$L__BB4_3;
	cvta.to.global.u64 	%rd7, %rd4;
	mov.u32 	%r5, %ctaid.y;
	shr.u32 	%r20, %r5, %r14;
	shl.b32 	%r21, %r15, 8;
	shr.s32 	%r22, %r21, 8;
	mul.lo.s32 	%r23, %r22, %r20;
	mul.wide.s32 	%rd8, %r23, 192;
	add.s64 	%rd9, %rd7, %rd8;
	mul.wide.u32 	%rd10, %r3, 4;
	add.s64 	%rd11, %rd9, %rd10;
	ld.global.u32 	%r24, [%rd11];
	st.shared.u32 	[%r4], %r24;
	setp.ne.s32 	%p2, %r3, 0;
	@%p2 bra 	$L__BB4_3;
	mov.u32 	%r25, %ctaid.x;
	shl.b32 	%r26, %r25, 8;
	shr.s32 	%r27, %r26, 8;
	mul.lo.s32 	%r28, %r27, 480;
	st.volatile.shared.u32 	[_ZZ18cudaComputeAutocorE6shared+3268], %r28;
	mov.b32 	%r29, -1;
	shl.b32 	%r30, %r29, %r14;
	not.b32 	%r31, %r30;
	and.b32  	%r32, %r5, %r31;
	ld.shared.u32 	%r33, [_ZZ18cudaComputeAutocorE6shared+3100];
	shl.b32 	%r34, %r33, 8;
	shr.s32 	%r35, %r34, 8;
	ld.volatile.shared.u32 	%r36, [_ZZ18cudaComputeAutocorE6shared+3268];
	mad.lo.s32 	%r37, %r35, %r32, %r36;
	st.volatile.shared.u32 	[_ZZ18cudaComputeAutocorE6shared+3276], %r37;
	ld.shared.u32 	%r38, [_ZZ18cudaComputeAutocorE6shared+3076];
	ld.volatile.shared.u32 	%r39, [_ZZ18cudaComputeAutocorE6shared+3268];
	add.s32 	%r40, %r39, %r38;
	st.volatile.shared.u32 	[_ZZ18cudaComputeAutocorE6shared+3280], %r40;
	ld.volatile.shared.u32 	%r41, [_ZZ18cudaComputeAutocorE6shared+3268];
	sub.s32 	%r42, %r33, %r41;
	add.s32 	%r43, %r13, 480;
	min.s32 	%r44, %r42, %r43;
	st.volatile.shared.u32 	[_ZZ18cudaComputeAutocorE6shared+3272], %r44;
$L__BB4_3:
	bar.sync 	0;
	ld.volatile.shared.u32 	%r45, [_ZZ18cudaComputeAutocorE6shared+3272];
	setp.ge.s32 	%p3, %r3, %r45;
	mov.f32 	%f74, 0f00000000;
	@%p3 bra 	$L__BB4_5;
	ld.volatile.shared.u32 	%r46, [_ZZ18cudaComputeAutocorE6shared+3280];
	add.s32 	%r47, %r46, %r3;
	mul.wide.s32 	%rd12, %r47, 4;
	add.s64 	%rd13, %rd2, %rd12;
	ld.global.u32 	%r48, [%rd13];
	cvt.rn.f32.s32 	%f6, %r48;
	ld.volatile.shared.u32 	%r49, [_ZZ18cudaComputeAutocorE6shared+3276];
	add.s32 	%r50, %r49, %r3;
	mul.wide.s32 	%rd14, %r50, 4;
	add.s64 	%rd15, %rd1, %rd14;
	ld.global.f32 	%f7, [%rd15];
	mul.f32 	%f74, %f7, %f6;
$L__BB4_5:
	st.shared.f32 	[%r4+-3072], %f74;
	add.s32 	%r51, %r3, 256;
	ld.volatile.shared.u32 	%r52, [_ZZ18cudaComputeAutocorE6shared+3272];
	setp.ge.s32 	%p4, %r51, %r52;
	mov.f32 	%f75, 0f00000000;
	@%p4 bra 	$L__BB4_7;
	ld.volatile.shared.s32 	%rd16, [_ZZ18cudaComputeAutocorE6shared+3280];
	cvt.u64.u32 	%rd17, %r3;
	add.s64 	%rd18, %rd16, %rd17;
	shl.b64 	%rd19, %rd18, 2;
	add.s64 	%rd20, %rd2, %rd19;
	ld.global.u32 	%r53, [%rd20+1024];
	cvt.rn.f32.s32 	%f9, %r53;
	ld.volatile.shared.s32 	%rd21, [_ZZ18cudaComputeAutocorE6shared+3276];
	add.s64 	%rd22, %rd21, %rd17;
	shl.b64 	%rd23, %rd22, 2;
	add.s64 	%rd24, %rd1, %rd23;
	ld.global.f32 	%f10, [%rd24+1024];
	mul.f32 	%f75, %f10, %f9;
$L__BB4_7:
	st.shared.f32 	[%r4+-2048], %f75;
	bar.sync 	0;
	setp.gt.s32 	%p5, %r69, %r13;
	@%p5 bra 	$L__BB4_12;
	mul.lo.s32 	%r54, %r1, 60;
	add.s32 	%r6, %r18, %r54;
	shl.b32 	%r56, %r69, 2;
	add.s32 	%r68, %r18, %r56;
	add.s32 	%r8, %r54, 28;
$L__BB4_9:
	setp.ne.s32 	%p6, %r1, 0;
	ld.shared.f32 	%f11, [%r6];
	add.s32 	%r57, %r68, %r8;
	ld.shared.f32 	%f12, [%r57+-28];
	ld.shared.f32 	%f13, [%r6+4];
	ld.shared.f32 	%f14, [%r57+-24];
	mul.f32 	%f15, %f13, %f14;
	fma.rn.f32 	%f16, %f11, %f12, %f15;
	ld.shared.f32 	%f17, [%r6+8];
	ld.shared.f32 	%f18, [%r57+-20];
	fma.rn.f32 	%f19, %f17, %f18, %f16;
	ld.shared.f32 	%f20, [%r6+12];
	ld.shared.f32 	%f21, [%r57+-16];
	fma.rn.f32 	%f22, %f20, %f21, %f19;
	ld.shared.f32 	%f23, [%r6+16];
	ld.shared.f32 	%f24, [%r57+-12];
	fma.rn.f32 	%f25, %f23, %f24, %f22;
	ld.shared.f32 	%f26, [%r6+20];
	ld.shared.f32 	%f27, [%r57+-8];
	fma.rn.f32 	%f28, %f26, %f27, %f25;
	ld.shared.f32 	%f29, [%r6+24];
	ld.shared.f32 	%f30, [%r57+-4];
	fma.rn.f32 	%f31, %f29, %f30, %f28;
	ld.shared.f32 	%f32, [%r6+28];
	ld.shared.f32 	%f33, [%r57];
	fma.rn.f32 	%f34, %f32, %f33, %f31;
	ld.shared.f32 	%f35, [%r6+32];
	ld.shared.f32 	%f36, [%r57+4];
	fma.rn.f32 	%f37, %f35, %f36, %f34;
	ld.shared.f32 	%f38, [%r6+36];
	ld.shared.f32 	%f39, [%r57+8];
	fma.rn.f32 	%f40, %f38, %f39, %f37;
	ld.shared.f32 	%f41, [%r6+40];
	ld.shared.f32 	%f42, [%r57+12];
	fma.rn.f32 	%f43, %f41, %f42, %f40;
	ld.shared.f32 	%f44, [%r6+44];
	ld.shared.f32 	%f45, [%r57+16];
	fma.rn.f32 	%f46, %f44, %f45, %f43;
	ld.shared.f32 	%f47, [%r6+48];
	ld.shared.f32 	%f48, [%r57+20];
	fma.rn.f32 	%f49, %f47, %f48, %f46;
	ld.shared.f32 	%f50, [%r6+52];
	ld.shared.f32 	%f51, [%r57+24];
	fma.rn.f32 	%f52, %f50, %f51, %f49;
	ld.shared.f32 	%f53, [%r6+56];
	ld.shared.f32 	%f54, [%r57+28];
	fma.rn.f32 	%f55, %f53, %f54, %f52;
	st.volatile.shared.f32 	[%r4+-1024], %f55;
	ld.volatile.shared.f32 	%f56, [%r4+-1024];
	ld.volatile.shared.f32 	%f57, [%r4+-992];
	add.f32 	%f58, %f56, %f57;
	ld.volatile.shared.f32 	%f59, [%r4+-960];
	add.f32 	%f60, %f58, %f59;
	ld.volatile.shared.f32 	%f61, [%r4+-928];
	add.f32 	%f62, %f60, %f61;
	st.volatile.shared.f32 	[%r4+-1024], %f62;
	ld.volatile.shared.f32 	%f63, [%r4+-1024];
	ld.volatile.shared.f32 	%f64, [%r4+-1016];
	add.f32 	%f65, %f63, %f64;
	ld.volatile.shared.f32 	%f66, [%r4+-1008];
	add.f32 	%f67, %f65, %f66;
	ld.volatile.shared.f32 	%f68, [%r4+-1000];
	add.f32 	%f69, %f67, %f68;
	st.volatile.shared.f32 	[%r4+-1024], %f69;
	@%p6 bra 	$L__BB4_11;
	ld.volatile.shared.f32 	%f70, [%r4+-1024];
	ld.volatile.shared.f32 	%f71, [%r4+-1020];
	add.f32 	%f72, %f70, %f71;
	st.volatile.shared.f32 	[%r68+3136], %f72;
$L__BB4_11:
	add.s32 	%r69, %r69, 8;
	add.s32 	%r68, %r68, 32;
	setp.le.s32 	%p7, %r69, %r13;
	@%p7 bra 	$L__BB4_9;
$L__BB4_12:
	bar.sync 	0;
	setp.gt.s32 	%p8, %r3, %r13;
	@%p8 bra 	$L__BB4_14;
	ld.volatile.shared.f32 	%f73, [%r4+64];
	mov.u32 	%r58, %ctaid.x;
	mov.u32 	%r59, %ctaid.y;
	mov.u32 	%r60, %nctaid.x;
	mad.lo.s32 	%r61, %r59, %r60, %r58;
	shl.b32 	%r62, %r61, 8;
	shr.s32 	%r63, %r62, 8;
	shl.b32 	%r64, %r13, 8;
	add.s32 	%r65, %r64, 256;
	shr.s32 	%r66, %r65, 8;
	mad.lo.s32 	%r67, %r66, %r63, %r3;
	cvta.to.global.u64 	%rd25, %rd3;
	mul.wide.s32 	%rd26, %r67, 4;
	add.s64 	%rd27, %rd25, %rd26;
	st.global.f32 	[%rd27], %f73;
$L__BB4_14:
	ret;

}
	// .globl	cudaComputeLPC
.visible .entry cudaComputeLPC(
	.param .u64 .ptr .align 1 cudaComputeLPC_param_0,
	.param .u32 cudaComputeLPC_param_1,
	.param .u64 .ptr .align 1 cudaComputeLPC_param_2,
	.param .u32 cudaComputeLPC_param_3,
	.param .u64 .ptr .align 1 cudaComputeLPC_param_4,
	.param .u32 cudaComputeLPC_param_5,
	.param .u32 cudaComputeLPC_param_6
)
{
	.reg .pred 	%p<61>;
	.reg .b32 	%r<168>;
	.reg .b32 	%f<199>;
	.reg .b64 	%rd<41>;
	// demoted variable
	.shared .align 4 .b8 _ZZ14cudaComputeLPCE6shared[716];
	ld.param.u64 	%rd3, [cudaComputeLPC_param_0];
	ld.param.u32 	%r42, [cudaComputeLPC_param_1];
	ld.param.u64 	%rd4, [cudaComputeLPC_param_2];
	ld.param.u32 	%r43, [cudaComputeLPC_param_3];
	ld.param.u64 	%rd5, [cudaComputeLPC_param_4];
	ld.param.u32 	%r44, [cudaComputeLPC_param_5];
	ld.param.u32 	%r45, [cudaComputeLPC_param_6];
	cvta.to.global.u64 	%rd1, %rd5;
	cvta.to.global.u64 	%rd2, %rd4;
	mov.u32 	%r1, %tid.x;
	setp.gt.u32 	%p3, %r1, 15;
	shl.b32 	%r46, %r1, 2;
	mov.u32 	%r47, _ZZ14cudaComputeLPCE6shared;
	add.s32 	%r2, %r47, %r46;
	mov.pred 	%p60, 0;
	@%p3 bra 	$L__BB5_3;
	cvta.to.global.u64 	%rd6, %rd3;
	mov.u32 	%r3, %ctaid.y;
	mul.lo.s32 	%r48, %r42, %r3;
	mul.wide.u32 	%rd7, %r48, 192;
	add.s64 	%rd8, %rd6, %rd7;
	mul.wide.u32 	%rd9, %r1, 4;
	add.s64 	%rd10, %rd8, %rd9;
	ld.global.u32 	%r49, [%rd10];
	st.shared.u32 	[%r2], %r49;
	setp.ne.s32 	%p5, %r1, 0;
	@%p5 bra 	$L__BB5_3;
	mov.u32 	%r50, %ctaid.x;
	mad.lo.s32 	%r51, %r44, %r3, %r50;
	shl.b32 	%r52, %r43, 8;
	shl.b32 	%r53, %r51, 8;
	shr.s32 	%r54, %r53, 8;
	add.s32 	%r55, %r52, 256;
	shr.s32 	%r56, %r55, 3;
	mul.lo.s32 	%r57, %r56, %r54;
	st.volatile.shared.u32 	[_ZZ14cudaComputeLPCE6shared+708], %r57;
	mov.u32 	%r58, %nctaid.x;
	mad.lo.s32 	%r59, %r3, %r58, %r50;
	mad.lo.s32 	%r60, %r59, %r43, %r59;
	shl.b32 	%r61, %r60, 8;
	shr.s32 	%r62, %r61, 8;
	shl.b32 	%r63, %r45, 8;
	shr.s32 	%r64, %r63, 8;
	mul.lo.s32 	%r65, %r64, %r62;
	st.volatile.shared.u32 	[_ZZ14cudaComputeLPCE6shared+712], %r65;
	mov.pred 	%p60, -1;
$L__BB5_3:
	setp.lt.s32 	%p7, %r43, 0;
	@%p7 bra 	$L__BB5_16;
	add.s32 	%r4, %r43, 1;
	not.b32 	%r67, %r1;
	add.s32 	%r5, %r45, %r67;
	and.b32  	%r6, %r5, 96;
	mad.lo.s32 	%r7, %r1, %r43, %r1;
	add.s32 	%r8, %r1, 32;
	shl.b32 	%r9, %r4, 5;
	add.s32 	%r10, %r1, 64;
	shl.b32 	%r11, %r4, 6;
	add.s32 	%r12, %r1, 96;
	shl.b32 	%r68, %r43, 7;
	add.s32 	%r13, %r68, 128;
	mad.lo.s32 	%r14, %r43, 96, 96;
	mov.b32 	%r161, 0;
	not.pred 	%p14, %p60;
$L__BB5_5:
	setp.ge.s32 	%p8, %r1, %r45;
	mov.b32 	%r69, 0;
	st.volatile.shared.u32 	[%r2+64], %r69;
	@%p8 bra 	$L__BB5_13;
	setp.eq.s32 	%p9, %r6, 96;
	mov.u32 	%r162, %r1;
	@%p9 bra 	$L__BB5_10;
	setp.eq.s32 	%p10, %r6, 0;
	ld.volatile.shared.u32 	%r70, [_ZZ14cudaComputeLPCE6shared+712];
	add.s32 	%r16, %r7, %r161;
	add.s32 	%r71, %r16, %r70;
	mul.wide.s32 	%rd11, %r71, 4;
	add.s64 	%rd12, %rd2, %rd11;
	ld.global.f32 	%f35, [%rd12];
	ld.volatile.shared.f32 	%f36, [%r2+64];
	add.f32 	%f37, %f35, %f36;
	st.volatile.shared.f32 	[%r2+64], %f37;
	mov.u32 	%r162, %r8;
	@%p10 bra 	$L__BB5_10;
	setp.eq.s32 	%p11, %r6, 32;
	ld.volatile.shared.u32 	%r72, [_ZZ14cudaComputeLPCE6shared+712];
	add.s32 	%r73, %r16, %r9;
	add.s32 	%r74, %r73, %r72;
	mul.wide.s32 	%rd13, %r74, 4;
	add.s64 	%rd14, %rd2, %rd13;
	ld.global.f32 	%f38, [%rd14];
	ld.volatile.shared.f32 	%f39, [%r2+64];
	add.f32 	%f40, %f38, %f39;
	st.volatile.shared.f32 	[%r2+64], %f40;
	mov.u32 	%r162, %r10;
	@%p11 bra 	$L__BB5_10;
	ld.volatile.shared.u32 	%r75, [_ZZ14cudaComputeLPCE6shared+712];
	add.s32 	%r76, %r16, %r11;
	add.s32 	%r77, %r76, %r75;
	mul.wide.s32 	%rd15, %r77, 4;
	add.s64 	%rd16, %rd2, %rd15;
	ld.global.f32 	%f41, [%rd16];
	ld.volatile.shared.f32 	%f42, [%r2+64];
	add.f32 	%f43, %f41, %f42;
	st.volatile.shared.f32 	[%r2+64], %f43;
	mov.u32 	%r162, %r12;
$L__BB5_10:
	setp.lt.u32 	%p12, %r5, 96;
	@%p12 bra 	$L__BB5_13;
	mad.lo.s32 	%r163, %r4, %r162, %r161;
$L__BB5_12:
	ld.volatile.shared.u32 	%r78, [_ZZ14cudaComputeLPCE6shared+712];
	add.s32 	%r79, %r163, %r78;
	mul.wide.s32 	%rd17, %r79, 4;
	add.s64 	%rd18, %rd2, %rd17;
	ld.global.f32 	%f44, [%rd18];
	ld.volatile.shared.f32 	%f45, [%r2+64];
	add.f32 	%f46, %f44, %f45;
	st.volatile.shared.f32 	[%r2+64], %f46;
	ld.volatile.shared.u32 	%r80, [_ZZ14cudaComputeLPCE6shared+712];
	add.s32 	%r81, %r9, %r163;
	add.s32 	%r82, %r81, %r80;
	mul.wide.s32 	%rd19, %r82, 4;
	add.s64 	%rd20, %rd2, %rd19;
	ld.global.f32 	%f47, [%rd20];
	ld.volatile.shared.f32 	%f48, [%r2+64];
	add.f32 	%f49, %f47, %f48;
	st.volatile.shared.f32 	[%r2+64], %f49;
	ld.volatile.shared.u32 	%r83, [_ZZ14cudaComputeLPCE6shared+712];
	add.s32 	%r84, %r11, %r163;
	add.s32 	%r85, %r84, %r83;
	mul.wide.s32 	%rd21, %r85, 4;
	add.s64 	%rd22, %rd2, %rd21;
	ld.global.f32 	%f50, [%rd22];
	ld.volatile.shared.f32 	%f51, [%r2+64];
	add.f32 	%f52, %f50, %f51;
	st.volatile.shared.f32 	[%r2+64], %f52;
	ld.volatile.shared.u32 	%r86, [_ZZ14cudaComputeLPCE6shared+712];
	add.s32 	%r87, %r14, %r163;
	add.s32 	%r88, %r87, %r86;
	mul.wide.s32 	%rd23, %r88, 4;
	add.s64 	%rd24, %rd2, %rd23;
	ld.global.f32 	%f53, [%rd24];
	ld.volatile.shared.f32 	%f54, [%r2+64];
	add.f32 	%f55, %f53, %f54;
	st.volatile.shared.f32 	[%r2+64], %f55;
	add.s32 	%r162, %r162, 128;
	add.s32 	%r163, %r163, %r13;
	setp.lt.s32 	%p13, %r162, %r45;
	@%p13 bra 	$L__BB5_12;
$L__BB5_13:
	ld.volatile.shared.f32 	%f56, [%r2+64];
	ld.volatile.shared.f32 	%f57, [%r2+96];
	add.f32 	%f58, %f56, %f57;
	ld.volatile.shared.f32 	%f59, [%r2+128];
	add.f32 	%f60, %f58, %f59;
	ld.volatile.shared.f32 	%f61, [%r2+160];
	add.f32 	%f62, %f60, %f61;
	st.volatile.shared.f32 	[%r2+64], %f62;
	ld.volatile.shared.f32 	%f63, [%r2+64];
	ld.volatile.shared.f32 	%f64, [%r2+72];
	add.f32 	%f65, %f63, %f64;
	ld.volatile.shared.f32 	%f66, [%r2+80];
	add.f32 	%f67, %f65, %f66;
	ld.volatile.shared.f32 	%f68, [%r2+88];
	add.f32 	%f69, %f67, %f68;
	st.volatile.shared.f32 	[%r2+64], %f69;
	@%p14 bra 	$L__BB5_15;
	ld.volatile.shared.f32 	%f70, [_ZZ14cudaComputeLPCE6shared+64];
	ld.volatile.shared.f32 	%f71, [_ZZ14cudaComputeLPCE6shared+68];
	add.f32 	%f72, %f70, %f71;
	shl.b32 	%r90, %r161, 2;
	add.s32 	%r91, %r47, %r90;
	st.volatile.shared.f32 	[%r91+576], %f72;
$L__BB5_15:
	add.s32 	%r23, %r161, 1;
	setp.ne.s32 	%p15, %r161, %r43;
	mov.u32 	%r161, %r23;
	@%p15 bra 	$L__BB5_5;
$L__BB5_16:
	mov.u32 	%r92, %tid.y;
	setp.ne.s32 	%p16, %r92, 0;
	@%p16 bra 	$L__BB5_69;
	ld.volatile.shared.f32 	%f73, [%r2+580];
	st.volatile.shared.f32 	[%r2+320], %f73;
	ld.volatile.shared.f32 	%f189, [%r2+320];
	mov.b32 	%r93, 0;
	st.volatile.shared.u32 	[%r2+192], %r93;
	ld.volatile.shared.f32 	%f193, [_ZZ14cudaComputeLPCE6shared+576];
	setp.lt.s32 	%p17, %r43, 1;
	@%p17 bra 	$L__BB5_67;
	not.b32 	%r24, %r1;
	and.b32  	%r25, %r43, 3;
	setp.lt.u32 	%p18, %r43, 4;
	mov.b32 	%r167, 0;
	@%p18 bra 	$L__BB5_45;
	and.b32  	%r167, %r43, 2147483644;
	mov.b32 	%r165, 0;
	not.pred 	%p20, %p60;
$L__BB5_20:
	.pragma "nounroll";
	ld.volatile.shared.f32 	%f74, [_ZZ14cudaComputeLPCE6shared+320];
	neg.f32 	%f75, %f74;
	div.rn.f32 	%f5, %f75, %f193;
	ld.volatile.shared.f32 	%f76, [_ZZ14cudaComputeLPCE6shared+320];
	fma.rn.f32 	%f6, %f76, %f5, %f193;
	not.b32 	%r96, %r165;
	add.s32 	%r97, %r43, %r96;
	setp.ge.u32 	%p19, %r1, %r97;
	@%p19 bra 	$L__BB5_22;
	ld.volatile.shared.f32 	%f77, [%r2+324];
	fma.rn.f32 	%f78, %f189, %f5, %f77;
	ld.volatile.shared.f32 	%f79, [%r2+324];
	fma.rn.f32 	%f189, %f5, %f79, %f189;
	st.volatile.shared.f32 	[%r2+320], %f78;
$L__BB5_22:
	shl.b32 	%r98, %r165, 2;
	add.s32 	%r100, %r47, %r98;
	add.s32 	%r28, %r100, 448;
	@%p20 bra 	$L__BB5_24;
	st.volatile.shared.f32 	[%r28], %f6;
$L__BB5_24:
	setp.lt.u32 	%p21, %r1, %r165;
	selp.f32 	%f80, 0f3F800000, 0f00000000, %p21;
	mul.f32 	%f81, %f5, %f80;
	add.s32 	%r101, %r165, %r24;
	shl.b32 	%r102, %r101, 2;
	add.s32 	%r104, %r47, %r102;
	add.s32 	%r29, %r104, 192;
	ld.volatile.shared.f32 	%f82, [%r104+192];
	mul.f32 	%f83, %f81, %f82;
	setp.eq.s32 	%p22, %r1, %r165;
	selp.f32 	%f84, 0f3F800000, 0f00000000, %p22;
	fma.rn.f32 	%f85, %f5, %f84, %f83;
	ld.volatile.shared.f32 	%f86, [%r2+192];
	add.f32 	%f87, %f86, %f85;
	st.volatile.shared.f32 	[%r2+192], %f87;
	setp.gt.u32 	%p23, %r1, %r165;
	@%p23 bra 	$L__BB5_26;
	ld.volatile.shared.f32 	%f88, [%r29+4];
	neg.f32 	%f89, %f88;
	ld.volatile.shared.u32 	%r105, [_ZZ14cudaComputeLPCE6shared+708];
	shl.b32 	%r106, %r165, 5;
	add.s32 	%r107, %r106, %r1;
	add.s32 	%r108, %r107, %r105;
	mul.wide.u32 	%rd25, %r108, 4;
	add.s64 	%rd26, %rd1, %rd25;
	st.global.f32 	[%rd26], %f89;
$L__BB5_26:
	add.s32 	%r30, %r165, 1;
	ld.volatile.shared.f32 	%f90, [_ZZ14cudaComputeLPCE6shared+320];
	neg.f32 	%f91, %f90;
	div.rn.f32 	%f9, %f91, %f6;
	ld.volatile.shared.f32 	%f92, [_ZZ14cudaComputeLPCE6shared+320];
	fma.rn.f32 	%f10, %f92, %f9, %f6;
	sub.s32 	%r31, %r43, %r165;
	add.s32 	%r109, %r31, -2;
	setp.ge.u32 	%p24, %r1, %r109;
	@%p24 bra 	$L__BB5_28;
	ld.volatile.shared.f32 	%f93, [%r2+324];
	fma.rn.f32 	%f94, %f189, %f9, %f93;
	ld.volatile.shared.f32 	%f95, [%r2+324];
	fma.rn.f32 	%f189, %f9, %f95, %f189;
	st.volatile.shared.f32 	[%r2+320], %f94;
$L__BB5_28:
	@%p20 bra 	$L__BB5_30;
	st.volatile.shared.f32 	[%r28+4], %f10;
$L__BB5_30:
	setp.le.u32 	%p26, %r1, %r165;
	selp.f32 	%f96, 0f3F800000, 0f00000000, %p26;
	mul.f32 	%f97, %f9, %f96;
	ld.volatile.shared.f32 	%f98, [%r29+4];
	mul.f32 	%f99, %f97, %f98;
	setp.eq.s32 	%p27, %r1, %r30;
	selp.f32 	%f100, 0f3F800000, 0f00000000, %p27;
	fma.rn.f32 	%f101, %f9, %f100, %f99;
	ld.volatile.shared.f32 	%f102, [%r2+192];
	add.f32 	%f103, %f102, %f101;
	st.volatile.shared.f32 	[%r2+192], %f103;
	setp.gt.u32 	%p28, %r1, %r30;
	@%p28 bra 	$L__BB5_32;
	ld.volatile.shared.f32 	%f104, [%r29+8];
	neg.f32 	%f105, %f104;
	ld.volatile.shared.u32 	%r110, [_ZZ14cudaComputeLPCE6shared+708];
	shl.b32 	%r111, %r30, 5;
	add.s32 	%r112, %r111, %r1;
	add.s32 	%r113, %r112, %r110;
	mul.wide.u32 	%rd27, %r113, 4;
	add.s64 	%rd28, %rd1, %rd27;
	st.global.f32 	[%rd28], %f105;
$L__BB5_32:
	add.s32 	%r32, %r165, 2;
	ld.volatile.shared.f32 	%f106, [_ZZ14cudaComputeLPCE6shared+320];
	neg.f32 	%f107, %f106;
	div.rn.f32 	%f13, %f107, %f10;
	ld.volatile.shared.f32 	%f108, [_ZZ14cudaComputeLPCE6shared+320];
	fma.rn.f32 	%f14, %f108, %f13, %f10;
	add.s32 	%r114, %r31, -3;
	setp.ge.u32 	%p29, %r1, %r114;
	@%p29 bra 	$L__BB5_34;
	ld.volatile.shared.f32 	%f109, [%r2+324];
	fma.rn.f32 	%f110, %f189, %f13, %f109;
	ld.volatile.shared.f32 	%f111, [%r2+324];
	fma.rn.f32 	%f189, %f13, %f111, %f189;
	st.volatile.shared.f32 	[%r2+320], %f110;
$L__BB5_34:
	@%p20 bra 	$L__BB5_36;
	st.volatile.shared.f32 	[%r28+8], %f14;
$L__BB5_36:
	setp.lt.u32 	%p31, %r1, %r32;
	selp.f32 	%f112, 0f3F800000, 0f00000000, %p31;
	mul.f32 	%f113, %f13, %f112;
	ld.volatile.shared.f32 	%f114, [%r29+8];
	mul.f32 	%f115, %f113, %f114;
	setp.eq.s32 	%p32, %r1, %r32;
	selp.f32 	%f116, 0f3F800000, 0f00000000, %p32;
	fma.rn.f32 	%f117, %f13, %f116, %f115;
	ld.volatile.shared.f32 	%f118, [%r2+192];
	add.f32 	%f119, %f118, %f117;
	st.volatile.shared.f32 	[%r2+192], %f119;
	setp.gt.u32 	%p33, %r1, %r32;
	@%p33 bra 	$L__BB5_38;
	ld.volatile.shared.f32 	%f120, [%r29+12];
	neg.f32 	%f121, %f120;
	ld.volatile.shared.u32 	%r115, [_ZZ14cudaComputeLPCE6shared+708];
	shl.b32 	%r116, %r32, 5;
	add.s32 	%r117, %r116, %r1;
	add.s32 	%r118, %r117, %r115;
	mul.wide.u32 	%rd29, %r118, 4;
	add.s64 	%rd30, %rd1, %rd29;
	st.global.f32 	[%rd30], %f121;
$L__BB5_38:
	add.s32 	%r33, %r165, 3;
	ld.volatile.shared.f32 	%f122, [_ZZ14cudaComputeLPCE6shared+320];
	neg.f32 	%f123, %f122;
	div.rn.f32 	%f17, %f123, %f14;
	ld.volatile.shared.f32 	%f124, [_ZZ14cudaComputeLPCE6shared+320];
	fma.rn.f32 	%f193, %f124, %f17, %f14;
	add.s32 	%r119, %r31, -4;
	setp.ge.u32 	%p34, %r1, %r119;
	@%p34 bra 	$L__BB5_40;
	ld.volatile.shared.f32 	%f125, [%r2+324];
	fma.rn.f32 	%f126, %f189, %f17, %f125;
	ld.volatile.shared.f32 	%f127, [%r2+324];
	fma.rn.f32 	%f189, %f17, %f127, %f189;
	st.volatile.shared.f32 	[%r2+320], %f126;
$L__BB5_40:
	@%p20 bra 	$L__BB5_42;
	st.volatile.shared.f32 	[%r28+12], %f193;
$L__BB5_42:
	setp.lt.u32 	%p36, %r1, %r33;
	selp.f32 	%f128, 0f3F800000, 0f00000000, %p36;
	mul.f32 	%f129, %f17, %f128;
	ld.volatile.shared.f32 	%f130, [%r29+12];
	mul.f32 	%f131, %f129, %f130;
	setp.eq.s32 	%p37, %r1, %r33;
	selp.f32 	%f132, 0f3F800000, 0f00000000, %p37;
	fma.rn.f32 	%f133, %f17, %f132, %f131;
	ld.volatile.shared.f32 	%f134, [%r2+192];
	add.f32 	%f135, %f134, %f133;
	st.volatile.shared.f32 	[%r2+192], %f135;
	setp.gt.u32 	%p38, %r1, %r33;
	@%p38 bra 	$L__BB5_44;
	ld.volatile.shared.f32 	%f136, [%r29+16];
	neg.f32 	%f137, %f136;
	ld.volatile.shared.u32 	%r120, [_ZZ14cudaComputeLPCE6shared+708];
	shl.b32 	%r121, %r33, 5;
	add.s32 	%r122, %r121, %r1;
	add.s32 	%r123, %r122, %r120;
	mul.wide.u32 	%rd31, %r123, 4;
	add.s64 	%rd32, %rd1, %rd31;
	st.global.f32 	[%rd32], %f137;
$L__BB5_44:
	add.s32 	%r165, %r165, 4;
	setp.ne.s32 	%p39, %r165, %r167;
	@%p39 bra 	$L__BB5_20;
$L__BB5_45:
	setp.eq.s32 	%p40, %r25, 0;
	@%p40 bra 	$L__BB5_67;
	setp.eq.s32 	%p41, %r25, 1;
	@%p41 bra 	$L__BB5_60;
	ld.volatile.shared.f32 	%f138, [_ZZ14cudaComputeLPCE6shared+320];
	neg.f32 	%f139, %f138;
	div.rn.f32 	%f23, %f139, %f193;
	ld.volatile.shared.f32 	%f140, [_ZZ14cudaComputeLPCE6shared+320];
	fma.rn.f32 	%f24, %f140, %f23, %f193;
	not.b32 	%r124, %r167;
	add.s32 	%r125, %r43, %r124;
	setp.ge.u32 	%p42, %r1, %r125;
	@%p42 bra 	$L__BB5_49;
	ld.volatile.shared.f32 	%f141, [%r2+324];
	fma.rn.f32 	%f142, %f189, %f23, %f141;
	ld.volatile.shared.f32 	%f143, [%r2+324];
	fma.rn.f32 	%f189, %f23, %f143, %f189;
	st.volatile.shared.f32 	[%r2+320], %f142;
$L__BB5_49:
	shl.b32 	%r126, %r167, 2;
	add.s32 	%r128, %r47, %r126;
	add.s32 	%r36, %r128, 448;
	not.pred 	%p43, %p60;
	@%p43 bra 	$L__BB5_51;
	st.volatile.shared.f32 	[%r36], %f24;
$L__BB5_51:
	setp.lt.u32 	%p44, %r1, %r167;
	selp.f32 	%f144, 0f3F800000, 0f00000000, %p44;
	mul.f32 	%f145, %f23, %f144;
	add.s32 	%r129, %r167, %r24;
	shl.b32 	%r130, %r129, 2;
	add.s32 	%r132, %r47, %r130;
	add.s32 	%r37, %r132, 192;
	ld.volatile.shared.f32 	%f146, [%r132+192];
	mul.f32 	%f147, %f145, %f146;
	setp.eq.s32 	%p45, %r1, %r167;
	selp.f32 	%f148, 0f3F800000, 0f00000000, %p45;
	fma.rn.f32 	%f149, %f23, %f148, %f147;
	ld.volatile.shared.f32 	%f150, [%r2+192];
	add.f32 	%f151, %f150, %f149;
	st.volatile.shared.f32 	[%r2+192], %f151;
	setp.gt.u32 	%p46, %r1, %r167;
	@%p46 bra 	$L__BB5_53;
	ld.volatile.shared.f32 	%f152, [%r37+4];
	neg.f32 	%f153, %f152;
	ld.volatile.shared.u32 	%r133, [_ZZ14cudaComputeLPCE6shared+708];
	shl.b32 	%r134, %r167, 5;
	add.s32 	%r135, %r134, %r1;
	add.s32 	%r136, %r135, %r133;
	mul.wide.u32 	%rd33, %r136, 4;
	add.s64 	%rd34, %rd1, %rd33;
	st.global.f32 	[%rd34], %f153;
$L__BB5_53:
	add.s32 	%r38, %r167, 1;
	ld.volatile.shared.f32 	%f154, [_ZZ14cudaComputeLPCE6shared+320];
	neg.f32 	%f155, %f154;
	div.rn.f32 	%f27, %f155, %f24;
	ld.volatile.shared.f32 	%f156, [_ZZ14cudaComputeLPCE6shared+320];
	fma.rn.f32 	%f193, %f156, %f27, %f24;
	sub.s32 	%r137, %r43, %r167;
	add.s32 	%r138, %r137, -2;
	setp.ge.u32 	%p47, %r1, %r138;
	@%p47 bra 	$L__BB5_55;
	ld.volatile.shared.f32 	%f157, [%r2+324];
	fma.rn.f32 	%f158, %f189, %f27, %f157;
	ld.volatile.shared.f32 	%f159, [%r2+324];
	fma.rn.f32 	%f189, %f27, %f159, %f189;
	st.volatile.shared.f32 	[%r2+320], %f158;
$L__BB5_55:
	@%p43 bra 	$L__BB5_57;
	st.volatile.shared.f32 	[%r36+4], %f193;
$L__BB5_57:
	setp.le.u32 	%p49, %r1, %r167;
	selp.f32 	%f160, 0f3F800000, 0f00000000, %p49;
	mul.f32 	%f161, %f27, %f160;
	ld.volatile.shared.f32 	%f162, [%r37+4];
	mul.f32 	%f163, %f161, %f162;
	setp.eq.s32 	%p50, %r1, %r38;
	selp.f32 	%f164, 0f3F800000, 0f00000000, %p50;
	fma.rn.f32 	%f165, %f27, %f164, %f163;
	ld.volatile.shared.f32 	%f166, [%r2+192];
	add.f32 	%f167, %f166, %f165;
	st.volatile.shared.f32 	[%r2+192], %f167;
	setp.gt.u32 	%p51, %r1, %r38;
	@%p51 bra 	$L__BB5_59;
	ld.volatile.shared.f32 	%f168, [%r37+8];
	neg.f32 	%f169, %f168;
	ld.volatile.shared.u32 	%r139, [_ZZ14cudaComputeLPCE6shared+708];
	shl.b32 	%r140, %r38, 5;
	add.s32 	%r141, %r140, %r1;
	add.s32 	%r142, %r141, %r139;
	mul.wide.u32 	%rd35, %r142, 4;
	add.s64 	%rd36, %rd1, %rd35;
	st.global.f32 	[%rd36], %f169;
$L__BB5_59:
	add.s32 	%r167, %r167, 2;
$L__BB5_60:
	and.b32  	%r143, %r43, 1;
	setp.eq.b32 	%p52, %r143, 1;
	not.pred 	%p53, %p52;
	@%p53 bra 	$L__BB5_67;
	ld.volatile.shared.f32 	%f170, [_ZZ14cudaComputeLPCE6shared+320];
	neg.f32 	%f171, %f170;
	div.rn.f32 	%f33, %f171, %f193;
	ld.volatile.shared.f32 	%f172, [_ZZ14cudaComputeLPCE6shared+320];
	fma.rn.f32 	%f34, %f172, %f33, %f193;
	not.b32 	%r144, %r167;
	add.s32 	%r145, %r43, %r144;
	setp.ge.u32 	%p54, %r1, %r145;
	@%p54 bra 	$L__BB5_63;
	ld.volatile.shared.f32 	%f173, [%r2+324];
	fma.rn.f32 	%f174, %f189, %f33, %f173;
	ld.volatile.shared.f32 	%f175, [%r2+324];
	st.volatile.shared.f32 	[%r2+320], %f174;
$L__BB5_63:
	not.pred 	%p55, %p60;
	@%p55 bra 	$L__BB5_65;
	shl.b32 	%r146, %r167, 2;
	add.s32 	%r148, %r47, %r146;
	st.volatile.shared.f32 	[%r148+448], %f34;
$L__BB5_65:
	setp.lt.u32 	%p56, %r1, %r167;
	selp.f32 	%f176, 0f3F800000, 0f00000000, %p56;
	mul.f32 	%f177, %f33, %f176;
	add.s32 	%r149, %r167, %r24;
	shl.b32 	%r150, %r149, 2;
	add.s32 	%r152, %r47, %r150;
	add.s32 	%r41, %r152, 192;
	ld.volatile.shared.f32 	%f178, [%r152+192];
	mul.f32 	%f179, %f177, %f178;
	setp.eq.s32 	%p57, %r1, %r167;
	selp.f32 	%f180, 0f3F800000, 0f00000000, %p57;
	fma.rn.f32 	%f181, %f33, %f180, %f179;
	ld.volatile.shared.f32 	%f182, [%r2+192];
	add.f32 	%f183, %f182, %f181;
	st.volatile.shared.f32 	[%r2+192], %f183;
	setp.gt.u32 	%p58, %r1, %r167;
	@%p58 bra 	$L__BB5_67;
	ld.volatile.shared.f32 	%f184, [%r41+4];
	neg.f32 	%f185, %f184;
	ld.volatile.shared.u32 	%r153, [_ZZ14cudaComputeLPCE6shared+708];
	shl.b32 	%r154, %r167, 5;
	add.s32 	%r155, %r154, %r1;
	add.s32 	%r156, %r155, %r153;
	mul.wide.u32 	%rd37, %r156, 4;
	add.s64 	%rd38, %rd1, %rd37;
	st.global.f32 	[%rd38], %f185;
$L__BB5_67:
	setp.ge.u32 	%p59, %r1, %r43;
	@%p59 bra 	$L__BB5_69;
	ld.volatile.shared.f32 	%f186, [%r2+448];
	ld.volatile.shared.u32 	%r157, [_ZZ14cudaComputeLPCE6shared+708];
	shl.b32 	%r158, %r43, 5;
	add.s32 	%r159, %r158, %r1;
	add.s32 	%r160, %r159, %r157;
	mul.wide.u32 	%rd39, %r160, 4;
	add.s64 	%rd40, %rd1, %rd39;
	st.global.f32 	[%rd40], %f186;
$L__BB5_69:
	ret;

}
	// .globl	cudaComputeLPCLattice
.visible .entry cudaComputeLPCLattice(
	.param .u64 .ptr .align 1 cudaComputeLPCLattice_param_0,
	.param .u32 cudaComputeLPCLattice_param_1,
	.param .u64 .ptr .align 1 cudaComputeLPCLattice_param_2,
	.param .u32 cudaComputeLPCLattice_param_3,
	.param .u32 cudaComputeLPCLattice_param_4,
	.param .u64 .ptr .align 1 cudaComputeLPCLattice_param_5
)
{
	.reg .pred 	%p<35>;
	.reg .b32 	%r<78>;
	.reg .b32 	%f<148>;
	.reg .b64 	%rd<19>;
	// demoted variable
	.shared .align 4 .b8 _ZZ21cudaComputeLPCLatticeE6shared[3396];
	ld.param.u64 	%rd3, [cudaComputeLPCLattice_param_0];
	ld.param.u32 	%r23, [cudaComputeLPCLattice_param_1];
	ld.param.u64 	%rd4, [cudaComputeLPCLattice_param_2];
	ld.param.u32 	%r24, [cudaComputeLPCLattice_param_3];
	ld.param.u32 	%r25, [cudaComputeLPCLattice_param_4];
	ld.param.u64 	%rd5, [cudaComputeLPCLattice_param_5];
	cvta.to.global.u64 	%rd1, %rd5;
	cvta.to.global.u64 	%rd2, %rd4;
	mov.u32 	%r1, %tid.x;
	setp.gt.u32 	%p3, %r1, 15;
	shl.b32 	%r26, %r1, 2;
	mov.u32 	%r77, _ZZ21cudaComputeLPCLatticeE6shared;
	add.s32 	%r2, %r77, %r26;
	mov.pred 	%p34, 0;
	@%p3 bra 	$L__BB6_3;
	cvta.to.global.u64 	%rd6, %rd3;
	mov.u32 	%r3, %ctaid.y;
	mul.lo.s32 	%r28, %r23, %r3;
	mul.wide.u32 	%rd7, %r28, 192;
	add.s64 	%rd8, %rd6, %rd7;
	mul.wide.u32 	%rd9, %r1, 4;
	add.s64 	%rd10, %rd8, %rd9;
	ld.global.u32 	%r29, [%rd10];
	st.shared.u32 	[%r2], %r29;
	setp.ne.s32 	%p5, %r1, 0;
	@%p5 bra 	$L__BB6_3;
	mad.lo.s32 	%r30, %r24, %r3, %r24;
	shl.b32 	%r31, %r30, 8;
	add.s32 	%r32, %r31, -256;
	shl.b32 	%r33, %r25, 8;
	add.s32 	%r34, %r33, 256;
	shr.s32 	%r35, %r34, 8;
	shr.s32 	%r36, %r32, 3;
	mul.lo.s32 	%r37, %r36, %r35;
	st.volatile.shared.u32 	[_ZZ21cudaComputeLPCLatticeE6shared+3392], %r37;
	mov.pred 	%p34, -1;
$L__BB6_3:
	bar.sync 	0;
	ld.volatile.shared.u32 	%r38, [_ZZ21cudaComputeLPCLatticeE6shared+28];
	setp.ge.u32 	%p7, %r1, %r38;
	mov.f32 	%f144, 0f00000000;
	@%p7 bra 	$L__BB6_5;
	ld.volatile.shared.u32 	%r39, [_ZZ21cudaComputeLPCLatticeE6shared+4];
	add.s32 	%r40, %r39, %r1;
	mul.wide.u32 	%rd11, %r40, 4;
	add.s64 	%rd12, %rd2, %rd11;
	ld.global.u32 	%r41, [%rd12];
	cvt.rn.f32.s32 	%f24, %r41;
	mul.f32 	%f144, %f24, 0f38000000;
$L__BB6_5:
	add.s32 	%r4, %r1, 256;
	ld.volatile.shared.u32 	%r42, [_ZZ21cudaComputeLPCLatticeE6shared+28];
	setp.ge.u32 	%p8, %r4, %r42;
	mov.f32 	%f145, 0f00000000;
	@%p8 bra 	$L__BB6_7;
	ld.volatile.shared.u32 	%r43, [_ZZ21cudaComputeLPCLatticeE6shared+4];
	add.s32 	%r44, %r4, %r43;
	mul.wide.u32 	%rd13, %r44, 4;
	add.s64 	%rd14, %rd2, %rd13;
	ld.global.u32 	%r45, [%rd14];
	cvt.rn.f32.s32 	%f26, %r45;
	mul.f32 	%f145, %f26, 0f38000000;
$L__BB6_7:
	st.volatile.shared.f32 	[%r2+64], %f144;
	st.volatile.shared.f32 	[%r2+1088], %f145;
	bar.sync 	0;
	mul.f32 	%f27, %f145, %f145;
	fma.rn.f32 	%f28, %f144, %f144, %f27;
	st.volatile.shared.f32 	[%r2+2240], %f28;
	bar.sync 	0;
	setp.gt.u32 	%p9, %r1, 127;
	@%p9 bra 	$L__BB6_9;
	ld.volatile.shared.f32 	%f29, [%r2+2752];
	ld.volatile.shared.f32 	%f30, [%r2+2240];
	add.f32 	%f31, %f29, %f30;
	st.volatile.shared.f32 	[%r2+2240], %f31;
$L__BB6_9:
	bar.sync 	0;
	setp.gt.u32 	%p10, %r1, 63;
	@%p10 bra 	$L__BB6_11;
	ld.volatile.shared.f32 	%f32, [%r2+2496];
	ld.volatile.shared.f32 	%f33, [%r2+2240];
	add.f32 	%f34, %f32, %f33;
	st.volatile.shared.f32 	[%r2+2240], %f34;
$L__BB6_11:
	bar.sync 	0;
	setp.gt.u32 	%p11, %r1, 31;
	@%p11 bra 	$L__BB6_13;
	ld.volatile.shared.f32 	%f35, [%r2+2368];
	ld.volatile.shared.f32 	%f36, [%r2+2240];
	add.f32 	%f37, %f35, %f36;
	st.volatile.shared.f32 	[%r2+2240], %f37;
$L__BB6_13:
	setp.gt.u32 	%p12, %r1, 31;
	bar.sync 	0;
	@%p12 bra 	$L__BB6_15;
	ld.volatile.shared.f32 	%f38, [%r2+2304];
	ld.volatile.shared.f32 	%f39, [%r2+2240];
	add.f32 	%f40, %f38, %f39;
	st.volatile.shared.f32 	[%r2+2240], %f40;
	ld.volatile.shared.f32 	%f41, [%r2+2272];
	ld.volatile.shared.f32 	%f42, [%r2+2240];
	add.f32 	%f43, %f41, %f42;
	st.volatile.shared.f32 	[%r2+2240], %f43;
	ld.volatile.shared.f32 	%f44, [%r2+2256];
	ld.volatile.shared.f32 	%f45, [%r2+2240];
	add.f32 	%f46, %f44, %f45;
	st.volatile.shared.f32 	[%r2+2240], %f46;
	ld.volatile.shared.f32 	%f47, [%r2+2248];
	ld.volatile.shared.f32 	%f48, [%r2+2240];
	add.f32 	%f49, %f47, %f48;
	st.volatile.shared.f32 	[%r2+2240], %f49;
	ld.volatile.shared.f32 	%f50, [%r2+2244];
	ld.volatile.shared.f32 	%f51, [%r2+2240];
	add.f32 	%f52, %f50, %f51;
	st.volatile.shared.f32 	[%r2+2240], %f52;
$L__BB6_15:
	bar.sync 	0;
	ld.volatile.shared.f32 	%f139, [_ZZ21cudaComputeLPCLatticeE6shared+2240];
	bar.sync 	0;
	setp.lt.s32 	%p13, %r25, 1;
	@%p13 bra 	$L__BB6_54;
	sub.s32 	%r5, 2112, %r26;
	add.s32 	%r6, %r26, 1092;
	neg.s32 	%r75, %r25;
	mov.b32 	%r74, 0;
	mov.b32 	%r73, 257;
	not.pred 	%p20, %p34;
	mov.u32 	%r72, %r1;
	mov.u32 	%r76, %r1;
$L__BB6_17:
	add.s32 	%r14, %r73, -257;
	add.s32 	%r15, %r72, 1;
	add.s32 	%r16, %r72, 257;
	ld.volatile.shared.u32 	%r50, [_ZZ21cudaComputeLPCLatticeE6shared+28];
	setp.ge.s32 	%p14, %r15, %r50;
	mov.f32 	%f142, 0f00000000;
	@%p14 bra 	$L__BB6_19;
	add.s32 	%r51, %r77, %r6;
	ld.volatile.shared.f32 	%f54, [%r51+-1024];
	mul.f32 	%f142, %f144, %f54;
$L__BB6_19:
	st.volatile.shared.f32 	[%r2+2240], %f142;
	ld.volatile.shared.u32 	%r52, [_ZZ21cudaComputeLPCLatticeE6shared+28];
	setp.ge.s32 	%p15, %r16, %r52;
	mov.f32 	%f143, 0f00000000;
	@%p15 bra 	$L__BB6_21;
	add.s32 	%r53, %r77, %r6;
	ld.volatile.shared.f32 	%f56, [%r53];
	mul.f32 	%f143, %f145, %f56;
$L__BB6_21:
	setp.gt.u32 	%p16, %r1, 127;
	ld.volatile.shared.f32 	%f57, [%r2+2240];
	add.f32 	%f58, %f143, %f57;
	st.volatile.shared.f32 	[%r2+2240], %f58;
	bar.sync 	0;
	@%p16 bra 	$L__BB6_23;
	ld.volatile.shared.f32 	%f59, [%r2+2752];
	ld.volatile.shared.f32 	%f60, [%r2+2240];
	add.f32 	%f61, %f59, %f60;
	st.volatile.shared.f32 	[%r2+2240], %f61;
$L__BB6_23:
	setp.gt.u32 	%p17, %r1, 63;
	bar.sync 	0;
	@%p17 bra 	$L__BB6_25;
	ld.volatile.shared.f32 	%f62, [%r2+2496];
	ld.volatile.shared.f32 	%f63, [%r2+2240];
	add.f32 	%f64, %f62, %f63;
	st.volatile.shared.f32 	[%r2+2240], %f64;
$L__BB6_25:
	setp.gt.u32 	%p18, %r1, 31;
	bar.sync 	0;
	@%p18 bra 	$L__BB6_27;
	ld.volatile.shared.f32 	%f65, [%r2+2368];
	ld.volatile.shared.f32 	%f66, [%r2+2240];
	add.f32 	%f67, %f65, %f66;
	st.volatile.shared.f32 	[%r2+2240], %f67;
$L__BB6_27:
	setp.gt.u32 	%p19, %r1, 31;
	bar.sync 	0;
	@%p19 bra 	$L__BB6_29;
	ld.volatile.shared.f32 	%f68, [%r2+2304];
	ld.volatile.shared.f32 	%f69, [%r2+2240];
	add.f32 	%f70, %f68, %f69;
	st.volatile.shared.f32 	[%r2+2240], %f70;
	ld.volatile.shared.f32 	%f71, [%r2+2272];
	ld.volatile.shared.f32 	%f72, [%r2+2240];
	add.f32 	%f73, %f71, %f72;
	st.volatile.shared.f32 	[%r2+2240], %f73;
	ld.volatile.shared.f32 	%f74, [%r2+2256];
	ld.volatile.shared.f32 	%f75, [%r2+2240];
	add.f32 	%f76, %f74, %f75;
	st.volatile.shared.f32 	[%r2+2240], %f76;
	ld.volatile.shared.f32 	%f77, [%r2+2248];
	ld.volatile.shared.f32 	%f78, [%r2+2240];
	add.f32 	%f79, %f77, %f78;
	st.volatile.shared.f32 	[%r2+2240], %f79;
	ld.volatile.shared.f32 	%f80, [%r2+2244];
	ld.volatile.shared.f32 	%f81, [%r2+2240];
	add.f32 	%f82, %f80, %f81;
	st.volatile.shared.f32 	[%r2+2240], %f82;
$L__BB6_29:
	bar.sync 	0;
	ld.volatile.shared.f32 	%f83, [_ZZ21cudaComputeLPCLatticeE6shared+2240];
	div.rn.f32 	%f13, %f83, %f139;
	bar.sync 	0;
	@%p20 bra 	$L__BB6_31;
	st.volatile.shared.f32 	[%r77+2112], %f13;
$L__BB6_31:
	setp.ge.u32 	%p21, %r1, %r14;
	add.s32 	%r17, %r77, %r5;
	@%p21 bra 	$L__BB6_33;
	ld.volatile.shared.f32 	%f84, [%r2+2112];
	ld.volatile.shared.f32 	%f85, [%r17+-4];
	mul.f32 	%f86, %f13, %f85;
	sub.f32 	%f87, %f84, %f86;
	st.volatile.shared.f32 	[%r2+2112], %f87;
$L__BB6_33:
	setp.gt.u32 	%p22, %r1, %r14;
	@%p22 bra 	$L__BB6_35;
	ld.volatile.shared.f32 	%f88, [%r17];
	ld.volatile.shared.u32 	%r54, [_ZZ21cudaComputeLPCLatticeE6shared+3392];
	add.s32 	%r55, %r76, %r54;
	mul.wide.u32 	%rd15, %r55, 4;
	add.s64 	%rd16, %rd1, %rd15;
	st.global.f32 	[%rd16], %f88;
$L__BB6_35:
	ld.volatile.shared.u32 	%r56, [_ZZ21cudaComputeLPCLatticeE6shared+28];
	setp.ge.s32 	%p23, %r15, %r56;
	@%p23 bra 	$L__BB6_37;
	add.s32 	%r57, %r77, %r6;
	ld.volatile.shared.f32 	%f89, [%r57+-1024];
	mul.f32 	%f90, %f144, %f13;
	ld.volatile.shared.f32 	%f91, [%r57+-1024];
	sub.f32 	%f92, %f91, %f90;
	st.volatile.shared.f32 	[%r57+-1024], %f92;
	mul.f32 	%f93, %f13, %f89;
	sub.f32 	%f144, %f144, %f93;
$L__BB6_37:
	ld.volatile.shared.u32 	%r58, [_ZZ21cudaComputeLPCLatticeE6shared+28];
	setp.ge.s32 	%p24, %r16, %r58;
	@%p24 bra 	$L__BB6_39;
	add.s32 	%r59, %r77, %r6;
	ld.volatile.shared.f32 	%f94, [%r59];
	mul.f32 	%f95, %f145, %f13;
	ld.volatile.shared.f32 	%f96, [%r59];
	sub.f32 	%f97, %f96, %f95;
	st.volatile.shared.f32 	[%r59], %f97;
	mul.f32 	%f98, %f13, %f94;
	sub.f32 	%f145, %f145, %f98;
$L__BB6_39:
	add.s32 	%r60, %r72, 2;
	ld.volatile.shared.u32 	%r61, [_ZZ21cudaComputeLPCLatticeE6shared+28];
	setp.ge.s32 	%p25, %r60, %r61;
	mov.f32 	%f146, 0f00000000;
	@%p25 bra 	$L__BB6_41;
	add.s32 	%r62, %r77, %r6;
	ld.volatile.shared.f32 	%f100, [%r62+-1024];
	ld.volatile.shared.f32 	%f101, [%r62+-1024];
	mul.f32 	%f102, %f100, %f101;
	fma.rn.f32 	%f146, %f144, %f144, %f102;
$L__BB6_41:
	st.volatile.shared.f32 	[%r2+2240], %f146;
	add.s32 	%r63, %r72, 258;
	ld.volatile.shared.u32 	%r64, [_ZZ21cudaComputeLPCLatticeE6shared+28];
	setp.ge.s32 	%p26, %r63, %r64;
	mov.f32 	%f147, 0f00000000;
	@%p26 bra 	$L__BB6_43;
	add.s32 	%r65, %r77, %r6;
	ld.volatile.shared.f32 	%f104, [%r65];
	ld.volatile.shared.f32 	%f105, [%r65];
	mul.f32 	%f106, %f104, %f105;
	fma.rn.f32 	%f147, %f145, %f145, %f106;
$L__BB6_43:
	setp.gt.u32 	%p27, %r1, 127;
	ld.volatile.shared.f32 	%f107, [%r2+2240];
	add.f32 	%f108, %f147, %f107;
	st.volatile.shared.f32 	[%r2+2240], %f108;
	bar.sync 	0;
	@%p27 bra 	$L__BB6_45;
	ld.volatile.shared.f32 	%f109, [%r2+2752];
	ld.volatile.shared.f32 	%f110, [%r2+2240];
	add.f32 	%f111, %f109, %f110;
	st.volatile.shared.f32 	[%r2+2240], %f111;
$L__BB6_45:
	setp.gt.u32 	%p28, %r1, 63;
	bar.sync 	0;
	@%p28 bra 	$L__BB6_47;
	ld.volatile.shared.f32 	%f112, [%r2+2496];
	ld.volatile.shared.f32 	%f113, [%r2+2240];
	add.f32 	%f114, %f112, %f113;
	st.volatile.shared.f32 	[%r2+2240], %f114;
$L__BB6_47:
	setp.gt.u32 	%p29, %r1, 31;
	bar.sync 	0;
	@%p29 bra 	$L__BB6_49;
	ld.volatile.shared.f32 	%f115, [%r2+2368];
	ld.volatile.shared.f32 	%f116, [%r2+2240];
	add.f32 	%f117, %f115, %f116;
	st.volatile.shared.f32 	[%r2+2240], %f117;
$L__BB6_49:
	setp.gt.u32 	%p30, %r1, 31;
	bar.sync 	0;
	@%p30 bra 	$L__BB6_51;
	ld.volatile.shared.f32 	%f118, [%r2+2304];
	ld.volatile.shared.f32 	%f119, [%r2+2240];
	add.f32 	%f120, %f118, %f119;
	st.volatile.shared.f32 	[%r2+2240], %f120;
	ld.volatile.shared.f32 	%f121, [%r2+2272];
	ld.volatile.shared.f32 	%f122, [%r2+2240];
	add.f32 	%f123, %f121, %f122;
	st.volatile.shared.f32 	[%r2+2240], %f123;
	ld.volatile.shared.f32 	%f124, [%r2+2256];
	ld.volatile.shared.f32 	%f125, [%r2+2240];
	add.f32 	%f126, %f124, %f125;
	st.volatile.shared.f32 	[%r2+2240], %f126;
	ld.volatile.shared.f32 	%f127, [%r2+2248];
	ld.volatile.shared.f32 	%f128, [%r2+2240];
	add.f32 	%f129, %f127, %f128;
	st.volatile.shared.f32 	[%r2+2240], %f129;
	ld.volatile.shared.f32 	%f130, [%r2+2244];
	ld.volatile.shared.f32 	%f131, [%r2+2240];
	add.f32 	%f132, %f130, %f131;
	st.volatile.shared.f32 	[%r2+2240], %f132;
$L__BB6_51:
	bar.sync 	0;
	ld.volatile.shared.f32 	%f133, [_ZZ21cudaComputeLPCLatticeE6shared+2240];
	mul.f32 	%f139, %f133, 0f3F000000;
	@%p20 bra 	$L__BB6_53;
	ld.volatile.shared.u32 	%r66, [_ZZ21cudaComputeLPCLatticeE6shared+28];
	add.s32 	%r67, %r74, %r66;
	cvt.rn.f32.s32 	%f134, %r67;
	div.rn.f32 	%f135, %f139, %f134;
	st.volatile.shared.f32 	[%r77+3264], %f135;
$L__BB6_53:
	bar.sync 	0;
	add.s32 	%r77, %r77, 4;
	add.s32 	%r76, %r76, 32;
	add.s32 	%r75, %r75, 1;
	setp.ne.s32 	%p32, %r75, 0;
	add.s32 	%r74, %r74, -1;
	add.s32 	%r73, %r73, 1;
	mov.u32 	%r72, %r15;
	@%p32 bra 	$L__BB6_17;
$L__BB6_54:
	setp.ge.u32 	%p33, %r1, %r25;
	@%p33 bra 	$L__BB6_56;
	ld.volatile.shared.f32 	%f136, [%r2+3264];
	ld.volatile.shared.u32 	%r68, [_ZZ21cudaComputeLPCLatticeE6shared+3392];
	shl.b32 	%r69, %r25, 5;
	add.s32 	%r70, %r69, %r1;
	add.s32 	%r71, %r70, %r68;
	mul.wide.u32 	%rd17, %r71, 4;
	add.s64 	%rd18, %rd1, %rd17;
	st.global.f32 	[%rd18], %f136;
$L__BB6_56:
	ret;

}
	// .globl	cudaQuantizeLPC
.visible .entry cudaQuantizeLPC(
	.param .u64 .ptr .align 1 cudaQuantizeLPC_param_0,
	.param .u32 cudaQuantizeLPC_param_1,
	.param .u32 cudaQuantizeLPC_param_2,
	.param .u64 .ptr .align 1 cudaQuantizeLPC_param_3,
	.param .u32 cudaQuantizeLPC_param_4,
	.param .u32 cudaQuantizeLPC_param_5,
	.param .u32 cudaQuantizeLPC_param_6
)
{
	.reg .pred 	%p<79>;
	.reg .b32 	%r<221>;
	.reg .b32 	%f<103>;
	.reg .b64 	%rd<19>;
	// demoted variable
	.shared .align 4 .b8 _ZZ15cudaQuantizeLPCE6shared[1092];
	ld.param.u64 	%rd4, [cudaQuantizeLPC_param_0];
	ld.param.u32 	%r36, [cudaQuantizeLPC_param_1];
	ld.param.u32 	%r37, [cudaQuantizeLPC_param_2];
	ld.param.u64 	%rd5, [cudaQuantizeLPC_param_3];
	ld.param.u32 	%r38, [cudaQuantizeLPC_param_4];
	ld.param.u32 	%r39, [cudaQuantizeLPC_param_5];
	ld.param.u32 	%r40, [cudaQuantizeLPC_param_6];
	cvta.to.global.u64 	%rd1, %rd5;
	cvta.to.global.u64 	%rd2, %rd4;
	mov.u32 	%r220, %tid.y;
	setp.ne.s32 	%p1, %r220, 0;
	@%p1 bra 	$L__BB7_48;
	mov.u32 	%r2, %tid.x;
	setp.gt.u32 	%p2, %r2, 15;
	shl.b32 	%r41, %r2, 2;
	mov.u32 	%r42, _ZZ15cudaQuantizeLPCE6shared;
	add.s32 	%r3, %r42, %r41;
	@%p2 bra 	$L__BB7_4;
	mov.u32 	%r4, %ctaid.y;
	mul.lo.s32 	%r43, %r36, %r4;
	mul.wide.u32 	%rd6, %r43, 192;
	add.s64 	%rd7, %rd2, %rd6;
	mul.wide.u32 	%rd8, %r2, 4;
	add.s64 	%rd9, %rd7, %rd8;
	ld.global.u32 	%r44, [%rd9];
	st.shared.u32 	[%r3], %r44;
	setp.ne.s32 	%p3, %r2, 0;
	@%p3 bra 	$L__BB7_4;
	mov.u32 	%r45, %ctaid.x;
	mov.u32 	%r46, %nctaid.x;
	mad.lo.s32 	%r47, %r4, %r46, %r45;
	mad.lo.s32 	%r48, %r47, %r38, %r47;
	shl.b32 	%r49, %r48, 5;
	st.volatile.shared.u32 	[_ZZ15cudaQuantizeLPCE6shared+1088], %r49;
$L__BB7_4:
	add.s32 	%r50, %r38, -1;
	min.u32 	%r51, %r50, %r2;
	add.s32 	%r5, %r3, 576;
	st.volatile.shared.u32 	[%r3+576], %r51;
	ld.shared.u32 	%r6, [_ZZ15cudaQuantizeLPCE6shared+28];
	shl.b32 	%r52, %r6, 6;
	add.s32 	%r53, %r52, %r2;
	cvt.rn.f32.u32 	%f3, %r53;
	add.s32 	%r7, %r3, 832;
	st.volatile.shared.f32 	[%r3+832], %f3;
	st.volatile.shared.u32 	[%r3+704], %r51;
	st.volatile.shared.f32 	[%r3+960], %f3;
	setp.ge.u32 	%p4, %r2, %r38;
	@%p4 bra 	$L__BB7_6;
	cvt.rn.f32.s32 	%f4, %r6;
	ld.volatile.shared.u32 	%r54, [_ZZ15cudaQuantizeLPCE6shared+1088];
	shl.b32 	%r55, %r38, 5;
	add.s32 	%r56, %r55, %r2;
	add.s32 	%r57, %r56, %r54;
	mul.wide.u32 	%rd10, %r57, 4;
	add.s64 	%rd11, %rd1, %rd10;
	ld.global.f32 	%f5, [%rd11];
	lg2.approx.f32 	%f6, %f5;
	mul.f32 	%f7, %f6, 0f3F317218;
	cvt.rn.f32.u32 	%f8, %r2;
	mul.f32 	%f9, %f8, 0f40A3D70A;
	lg2.approx.f32 	%f10, %f4;
	mul.f32 	%f11, %f10, 0f3F317218;
	mul.f32 	%f12, %f9, %f11;
	fma.rn.f32 	%f13, %f7, %f4, %f12;
	st.volatile.shared.f32 	[%r7], %f13;
$L__BB7_6:
	shl.b32 	%r8, %r2, 1;
	and.b32  	%r9, %r2, 1;
	setp.eq.b32 	%p5, %r9, 1;
	add.s32 	%r10, %r7, %r41;
	ld.volatile.shared.f32 	%f14, [%r10];
	ld.volatile.shared.f32 	%f15, [%r10+4];
	setp.ge.f32 	%p6, %f14, %f15;
	xor.pred  	%p7, %p5, %p6;
	add.s32 	%r11, %r5, %r41;
	not.pred 	%p8, %p7;
	@%p8 bra 	$L__BB7_8;
	ld.volatile.shared.f32 	%f16, [%r10];
	ld.volatile.shared.f32 	%f17, [%r10+4];
	st.volatile.shared.f32 	[%r10], %f17;
	st.volatile.shared.f32 	[%r10+4], %f16;
	ld.volatile.shared.u32 	%r59, [%r11];
	ld.volatile.shared.u32 	%r60, [%r11+4];
	st.volatile.shared.u32 	[%r11], %r60;
	st.volatile.shared.u32 	[%r11+4], %r59;
$L__BB7_8:
	and.b32  	%r12, %r2, 2;
	shr.u32 	%r61, %r2, 1;
	and.b32  	%r62, %r61, 1;
	setp.eq.b32 	%p9, %r62, 1;
	sub.s32 	%r63, %r8, %r9;
	shl.b32 	%r64, %r63, 2;
	add.s32 	%r66, %r42, %r64;
	add.s32 	%r13, %r66, 832;
	ld.volatile.shared.f32 	%f18, [%r66+832];
	ld.volatile.shared.f32 	%f19, [%r66+840];
	setp.ge.f32 	%p10, %f18, %f19;
	xor.pred  	%p11, %p9, %p10;
	not.pred 	%p12, %p11;
	@%p12 bra 	$L__BB7_10;
	ld.volatile.shared.f32 	%f20, [%r13];
	ld.volatile.shared.f32 	%f21, [%r13+8];
	st.volatile.shared.f32 	[%r13], %f21;
	st.volatile.shared.f32 	[%r13+8], %f20;
	ld.volatile.shared.u32 	%r67, [%r13+-256];
	ld.volatile.shared.u32 	%r68, [%r13+-248];
	st.volatile.shared.u32 	[%r13+-256], %r68;
	st.volatile.shared.u32 	[%r13+-248], %r67;
$L__BB7_10:
	setp.ne.s32 	%p13, %r12, 0;
	ld.volatile.shared.f32 	%f22, [%r10];
	ld.volatile.shared.f32 	%f23, [%r10+4];
	setp.ge.f32 	%p14, %f22, %f23;
	xor.pred  	%p15, %p13, %p14;
	not.pred 	%p16, %p15;
	@%p16 bra 	$L__BB7_12;
	ld.volatile.shared.f32 	%f24, [%r10];
	ld.volatile.shared.f32 	%f25, [%r10+4];
	st.volatile.shared.f32 	[%r10], %f25;
	st.volatile.shared.f32 	[%r10+4], %f24;
	ld.volatile.shared.u32 	%r69, [%r11];
	ld.volatile.shared.u32 	%r70, [%r11+4];
	st.volatile.shared.u32 	[%r11], %r70;
	st.volatile.shared.u32 	[%r11+4], %r69;
$L__BB7_12:
	and.b32  	%r14, %r2, 4;
	shr.u32 	%r71, %r2, 2;
	and.b32  	%r72, %r71, 1;
	setp.eq.b32 	%p17, %r72, 1;
	and.b32  	%r73, %r2, 3;
	sub.s32 	%r74, %r8, %r73;
	shl.b32 	%r75, %r74, 2;
	add.s32 	%r77, %r42, %r75;
	add.s32 	%r15, %r77, 832;
	ld.volatile.shared.f32 	%f26, [%r77+832];
	ld.volatile.shared.f32 	%f27, [%r77+848];
	setp.ge.f32 	%p18, %f26, %f27;
	xor.pred  	%p19, %p17, %p18;
	not.pred 	%p20, %p19;
	@%p20 bra 	$L__BB7_14;
	ld.volatile.shared.f32 	%f28, [%r15];
	ld.volatile.shared.f32 	%f29, [%r15+16];
	st.volatile.shared.f32 	[%r15], %f29;
	st.volatile.shared.f32 	[%r15+16], %f28;
	ld.volatile.shared.u32 	%r78, [%r15+-256];
	ld.volatile.shared.u32 	%r79, [%r15+-240];
	st.volatile.shared.u32 	[%r15+-256], %r79;
	st.volatile.shared.u32 	[%r15+-240], %r78;
$L__BB7_14:
	setp.ne.s32 	%p21, %r14, 0;
	ld.volatile.shared.f32 	%f30, [%r13];
	ld.volatile.shared.f32 	%f31, [%r13+8];
	setp.ge.f32 	%p22, %f30, %f31;
	xor.pred  	%p23, %p21, %p22;
	not.pred 	%p24, %p23;
	@%p24 bra 	$L__BB7_16;
	ld.volatile.shared.f32 	%f32, [%r13];
	ld.volatile.shared.f32 	%f33, [%r13+8];
	st.volatile.shared.f32 	[%r13], %f33;
	st.volatile.shared.f32 	[%r13+8], %f32;
	ld.volatile.shared.u32 	%r80, [%r13+-256];
	ld.volatile.shared.u32 	%r81, [%r13+-248];
	st.volatile.shared.u32 	[%r13+-256], %r81;
	st.volatile.shared.u32 	[%r13+-248], %r80;
$L__BB7_16:
	setp.ne.s32 	%p25, %r14, 0;
	ld.volatile.shared.f32 	%f34, [%r10];
	ld.volatile.shared.f32 	%f35, [%r10+4];
	setp.ge.f32 	%p26, %f34, %f35;
	xor.pred  	%p27, %p25, %p26;
	not.pred 	%p28, %p27;
	@%p28 bra 	$L__BB7_18;
	ld.volatile.shared.f32 	%f36, [%r10];
	ld.volatile.shared.f32 	%f37, [%r10+4];
	st.volatile.shared.f32 	[%r10], %f37;
	st.volatile.shared.f32 	[%r10+4], %f36;
	ld.volatile.shared.u32 	%r82, [%r11];
	ld.volatile.shared.u32 	%r83, [%r11+4];
	st.volatile.shared.u32 	[%r11], %r83;
	st.volatile.shared.u32 	[%r11+4], %r82;
$L__BB7_18:
	and.b32  	%r16, %r2, 8;
	shr.u32 	%r84, %r2, 3;
	and.b32  	%r85, %r84, 1;
	setp.eq.b32 	%p29, %r85, 1;
	and.b32  	%r86, %r2, 7;
	sub.s32 	%r87, %r8, %r86;
	shl.b32 	%r88, %r87, 2;
	add.s32 	%r90, %r42, %r88;
	add.s32 	%r17, %r90, 832;
	ld.volatile.shared.f32 	%f38, [%r90+832];
	ld.volatile.shared.f32 	%f39, [%r90+864];
	setp.ge.f32 	%p30, %f38, %f39;
	xor.pred  	%p31, %p29, %p30;
	not.pred 	%p32, %p31;
	@%p32 bra 	$L__BB7_20;
	ld.volatile.shared.f32 	%f40, [%r17];
	ld.volatile.shared.f32 	%f41, [%r17+32];
	st.volatile.shared.f32 	[%r17], %f41;
	st.volatile.shared.f32 	[%r17+32], %f40;
	ld.volatile.shared.u32 	%r91, [%r17+-256];
	ld.volatile.shared.u32 	%r92, [%r17+-224];
	st.volatile.shared.u32 	[%r17+-256], %r92;
	st.volatile.shared.u32 	[%r17+-224], %r91;
$L__BB7_20:
	setp.ne.s32 	%p33, %r16, 0;
	ld.volatile.shared.f32 	%f42, [%r15];
	ld.volatile.shared.f32 	%f43, [%r15+16];
	setp.ge.f32 	%p34, %f42, %f43;
	xor.pred  	%p35, %p33, %p34;
	not.pred 	%p36, %p35;
	@%p36 bra 	$L__BB7_22;
	ld.volatile.shared.f32 	%f44, [%r15];
	ld.volatile.shared.f32 	%f45, [%r15+16];
	st.volatile.shared.f32 	[%r15], %f45;
	st.volatile.shared.f32 	[%r15+16], %f44;
	ld.volatile.shared.u32 	%r93, [%r15+-256];
	ld.volatile.shared.u32 	%r94, [%r15+-240];
	st.volatile.shared.u32 	[%r15+-256], %r94;
	st.volatile.shared.u32 	[%r15+-240], %r93;
$L__BB7_22:
	setp.ne.s32 	%p37, %r16, 0;
	ld.volatile.shared.f32 	%f46, [%r13];
	ld.volatile.shared.f32 	%f47, [%r13+8];
	setp.ge.f32 	%p38, %f46, %f47;
	xor.pred  	%p39, %p37, %p38;
	not.pred 	%p40, %p39;
	@%p40 bra 	$L__BB7_24;
	ld.volatile.shared.f32 	%f48, [%r13];
	ld.volatile.shared.f32 	%f49, [%r13+8];
	st.volatile.shared.f32 	[%r13], %f49;
	st.volatile.shared.f32 	[%r13+8], %f48;
	ld.volatile.shared.u32 	%r95, [%r13+-256];
	ld.volatile.shared.u32 	%r96, [%r13+-248];
	st.volatile.shared.u32 	[%r13+-256], %r96;
	st.volatile.shared.u32 	[%r13+-248], %r95;
$L__BB7_24:
	setp.ne.s32 	%p41, %r16, 0;
	ld.volatile.shared.f32 	%f50, [%r10];
	ld.volatile.shared.f32 	%f51, [%r10+4];
	setp.ge.f32 	%p42, %f50, %f51;
	xor.pred  	%p43, %p41, %p42;
	not.pred 	%p44, %p43;
	@%p44 bra 	$L__BB7_26;
	ld.volatile.shared.f32 	%f52, [%r10];
	ld.volatile.shared.f32 	%f53, [%r10+4];
	st.volatile.shared.f32 	[%r10], %f53;
	st.volatile.shared.f32 	[%r10+4], %f52;
	ld.volatile.shared.u32 	%r97, [%r11];
	ld.volatile.shared.u32 	%r98, [%r11+4];
	st.volatile.shared.u32 	[%r11], %r98;
	st.volatile.shared.u32 	[%r11+4], %r97;
$L__BB7_26:
	and.b32  	%r18, %r2, 16;
	shr.u32 	%r99, %r2, 4;
	and.b32  	%r100, %r99, 1;
	setp.eq.b32 	%p45, %r100, 1;
	and.b32  	%r101, %r2, 15;
	sub.s32 	%r102, %r8, %r101;
	shl.b32 	%r103, %r102, 2;
	add.s32 	%r105, %r42, %r103;
	add.s32 	%r19, %r105, 832;
	ld.volatile.shared.f32 	%f54, [%r105+832];
	ld.volatile.shared.f32 	%f55, [%r105+896];
	setp.ge.f32 	%p46, %f54, %f55;
	xor.pred  	%p47, %p45, %p46;
	not.pred 	%p48, %p47;
	@%p48 bra 	$L__BB7_28;
	ld.volatile.shared.f32 	%f56, [%r19];
	ld.volatile.shared.f32 	%f57, [%r19+64];
	st.volatile.shared.f32 	[%r19], %f57;
	st.volatile.shared.f32 	[%r19+64], %f56;
	ld.volatile.shared.u32 	%r106, [%r19+-256];
	ld.volatile.shared.u32 	%r107, [%r19+-192];
	st.volatile.shared.u32 	[%r19+-256], %r107;
	st.volatile.shared.u32 	[%r19+-192], %r106;
$L__BB7_28:
	setp.ne.s32 	%p49, %r18, 0;
	ld.volatile.shared.f32 	%f58, [%r17];
	ld.volatile.shared.f32 	%f59, [%r17+32];
	setp.ge.f32 	%p50, %f58, %f59;
	xor.pred  	%p51, %p49, %p50;
	not.pred 	%p52, %p51;
	@%p52 bra 	$L__BB7_30;
	ld.volatile.shared.f32 	%f60, [%r17];
	ld.volatile.shared.f32 	%f61, [%r17+32];
	st.volatile.shared.f32 	[%r17], %f61;
	st.volatile.shared.f32 	[%r17+32], %f60;
	ld.volatile.shared.u32 	%r108, [%r17+-256];
	ld.volatile.shared.u32 	%r109, [%r17+-224];
	st.volatile.shared.u32 	[%r17+-256], %r109;
	st.volatile.shared.u32 	[%r17+-224], %r108;
$L__BB7_30:
	setp.ne.s32 	%p53, %r18, 0;
	ld.volatile.shared.f32 	%f62, [%r15];
	ld.volatile.shared.f32 	%f63, [%r15+16];
	setp.ge.f32 	%p54, %f62, %f63;
	xor.pred  	%p55, %p53, %p54;
	not.pred 	%p56, %p55;
	@%p56 bra 	$L__BB7_32;
	ld.volatile.shared.f32 	%f64, [%r15];
	ld.volatile.shared.f32 	%f65, [%r15+16];
	st.volatile.shared.f32 	[%r15], %f65;
	st.volatile.shared.f32 	[%r15+16], %f64;
	ld.volatile.shared.u32 	%r110, [%r15+-256];
	ld.volatile.shared.u32 	%r111, [%r15+-240];
	st.volatile.shared.u32 	[%r15+-256], %r111;
	st.volatile.shared.u32 	[%r15+-240], %r110;
$L__BB7_32:
	setp.ne.s32 	%p57, %r18, 0;
	ld.volatile.shared.f32 	%f66, [%r13];
	ld.volatile.shared.f32 	%f67, [%r13+8];
	setp.ge.f32 	%p58, %f66, %f67;
	xor.pred  	%p59, %p57, %p58;
	not.pred 	%p60, %p59;
	@%p60 bra 	$L__BB7_34;
	ld.volatile.shared.f32 	%f68, [%r13];
	ld.volatile.shared.f32 	%f69, [%r13+8];
	st.volatile.shared.f32 	[%r13], %f69;
	st.volatile.shared.f32 	[%r13+8], %f68;
	ld.volatile.shared.u32 	%r112, [%r13+-256];
	ld.volatile.shared.u32 	%r113, [%r13+-248];
	st.volatile.shared.u32 	[%r13+-256], %r113;
	st.volatile.shared.u32 	[%r13+-248], %r112;
$L__BB7_34:
	setp.ne.s32 	%p61, %r18, 0;
	ld.volatile.shared.f32 	%f70, [%r10];
	ld.volatile.shared.f32 	%f71, [%r10+4];
	setp.ge.f32 	%p62, %f70, %f71;
	xor.pred  	%p63, %p61, %p62;
	not.pred 	%p64, %p63;
	@%p64 bra 	$L__BB7_36;
	ld.volatile.shared.f32 	%f72, [%r10];
	ld.volatile.shared.f32 	%f73, [%r10+4];
	st.volatile.shared.f32 	[%r10], %f73;
	st.volatile.shared.f32 	[%r10+4], %f72;
	ld.volatile.shared.u32 	%r114, [%r11];
	ld.volatile.shared.u32 	%r115, [%r11+4];
	st.volatile.shared.u32 	[%r11], %r115;
	st.volatile.shared.u32 	[%r11+4], %r114;
$L__BB7_36:
	and.b32  	%r116, %r2, 31;
	sub.s32 	%r117, %r8, %r116;
	shl.b32 	%r118, %r117, 2;
	add.s32 	%r120, %r42, %r118;
	add.s32 	%r20, %r120, 832;
	ld.volatile.shared.f32 	%f74, [%r120+832];
	ld.volatile.shared.f32 	%f75, [%r120+960];
	setp.ltu.f32 	%p65, %f74, %f75;
	@%p65 bra 	$L__BB7_38;
	ld.volatile.shared.f32 	%f76, [%r20];
	ld.volatile.shared.f32 	%f77, [%r20+128];
	st.volatile.shared.f32 	[%r20], %f77;
	st.volatile.shared.f32 	[%r20+128], %f76;
	ld.volatile.shared.u32 	%r121, [%r20+-256];
	ld.volatile.shared.u32 	%r122, [%r20+-128];
	st.volatile.shared.u32 	[%r20+-256], %r122;
	st.volatile.shared.u32 	[%r20+-128], %r121;
$L__BB7_38:
	ld.volatile.shared.f32 	%f78, [%r19];
	ld.volatile.shared.f32 	%f79, [%r19+64];
	setp.ltu.f32 	%p66, %f78, %f79;
	@%p66 bra 	$L__BB7_40;
	ld.volatile.shared.f32 	%f80, [%r19];
	ld.volatile.shared.f32 	%f81, [%r19+64];
	st.volatile.shared.f32 	[%r19], %f81;
	st.volatile.shared.f32 	[%r19+64], %f80;
	ld.volatile.shared.u32 	%r123, [%r19+-256];
	ld.volatile.shared.u32 	%r124, [%r19+-192];
	st.volatile.shared.u32 	[%r19+-256], %r124;
	st.volatile.shared.u32 	[%r19+-192], %r123;
$L__BB7_40:
	ld.volatile.shared.f32 	%f82, [%r17];
	ld.volatile.shared.f32 	%f83, [%r17+32];
	setp.ltu.f32 	%p67, %f82, %f83;
	@%p67 bra 	$L__BB7_42;
	ld.volatile.shared.f32 	%f84, [%r17];
	ld.volatile.shared.f32 	%f85, [%r17+32];
	st.volatile.shared.f32 	[%r17], %f85;
	st.volatile.shared.f32 	[%r17+32], %f84;
	ld.volatile.shared.u32 	%r125, [%r17+-256];
	ld.volatile.shared.u32 	%r126, [%r17+-224];
	st.volatile.shared.u32 	[%r17+-256], %r126;
	st.volatile.shared.u32 	[%r17+-224], %r125;
$L__BB7_42:
	ld.volatile.shared.f32 	%f86, [%r15];
	ld.volatile.shared.f32 	%f87, [%r15+16];
	setp.ltu.f32 	%p68, %f86, %f87;
	@%p68 bra 	$L__BB7_44;
	ld.volatile.shared.f32 	%f88, [%r15];
	ld.volatile.shared.f32 	%f89, [%r15+16];
	st.volatile.shared.f32 	[%r15], %f89;
	st.volatile.shared.f32 	[%r15+16], %f88;
	ld.volatile.shared.u32 	%r127, [%r15+-256];
	ld.volatile.shared.u32 	%r128, [%r15+-240];
	st.volatile.shared.u32 	[%r15+-256], %r128;
	st.volatile.shared.u32 	[%r15+-240], %r127;
$L__BB7_44:
	ld.volatile.shared.f32 	%f90, [%r13];
	ld.volatile.shared.f32 	%f91, [%r13+8];
	setp.ltu.f32 	%p69, %f90, %f91;
	@%p69 bra 	$L__BB7_46;
	ld.volatile.shared.f32 	%f92, [%r13];
	ld.volatile.shared.f32 	%f93, [%r13+8];
	st.volatile.shared.f32 	[%r13], %f93;
	st.volatile.shared.f32 	[%r13+8], %f92;
	ld.volatile.shared.u32 	%r129, [%r13+-256];
	ld.volatile.shared.u32 	%r130, [%r13+-248];
	st.volatile.shared.u32 	[%r13+-256], %r130;
	st.volatile.shared.u32 	[%r13+-248], %r129;
$L__BB7_46:
	ld.volatile.shared.f32 	%f94, [%r10];
	ld.volatile.shared.f32 	%f95, [%r10+4];
	setp.ltu.f32 	%p70, %f94, %f95;
	@%p70 bra 	$L__BB7_48;
	ld.volatile.shared.f32 	%f96, [%r10];
	ld.volatile.shared.f32 	%f97, [%r10+4];
	st.volatile.shared.f32 	[%r10], %f97;
	st.volatile.shared.f32 	[%r10+4], %f96;
	ld.volatile.shared.u32 	%r131, [%r11];
	ld.volatile.shared.u32 	%r132, [%r11+4];
	st.volatile.shared.u32 	[%r11], %r132;
	st.volatile.shared.u32 	[%r11+4], %r131;
$L__BB7_48:
	bar.sync 	0;
	mov.u32 	%r21, %tid.x;
	setp.ge.s32 	%p71, %r220, %r37;
	@%p71 bra 	$L__BB7_57;
	shl.b32 	%r133, %r220, 5;
	add.s32 	%r134, %r133, %r21;
	shl.b32 	%r135, %r134, 2;
	mov.u32 	%r136, _ZZ15cudaQuantizeLPCE6shared;
	add.s32 	%r137, %r136, 64;
	add.s32 	%r22, %r137, %r135;
	mov.b32 	%r138, -1;
	shl.b32 	%r139, %r138, %r40;
	not.b32 	%r23, %r139;
	ld.shared.u32 	%r140, [_ZZ15cudaQuantizeLPCE6shared+28];
	setp.lt.s32 	%p72, %r140, 2305;
	setp.lt.s32 	%p73, %r140, 1153;
	selp.s32 	%r141, -1, 0, %p73;
	setp.lt.s32 	%p74, %r140, 577;
	selp.s32 	%r142, -1, 0, %p74;
	selp.b32 	%r143, 12, 13, %p72;
	add.s32 	%r144, %r143, %r141;
	add.s32 	%r24, %r144, %r142;
	ld.shared.u32 	%r25, [_ZZ15cudaQuantizeLPCE6shared+48];
	shl.b32 	%r145, %r220, 7;
	add.s32 	%r26, %r137, %r145;
	mov.u32 	%r146, %ctaid.y;
	mov.u32 	%r147, %ctaid.x;
	mad.lo.s32 	%r148, %r37, %r147, %r220;
	mad.lo.s32 	%r219, %r36, %r146, %r148;
	mul.wide.u32 	%rd16, %r21, 4;
	add.s64 	%rd17, %rd16, %rd2;
$L__BB7_50:
	mul.wide.s32 	%rd3, %r219, 192;
	shr.u32 	%r149, %r220, %r40;
	shl.b32 	%r150, %r149, 2;
	add.s32 	%r152, %r136, %r150;
	ld.volatile.shared.u32 	%r30, [%r152+576];
	setp.gt.u32 	%p75, %r21, %r30;
	mov.f32 	%f102, 0f00000000;
	@%p75 bra 	$L__BB7_52;
	ld.volatile.shared.u32 	%r153, [_ZZ15cudaQuantizeLPCE6shared+1088];
	shl.b32 	%r154, %r30, 5;
	add.s32 	%r155, %r154, %r21;
	add.s32 	%r156, %r155, %r153;
	mul.wide.u32 	%rd12, %r156, 4;
	add.s64 	%rd13, %rd1, %rd12;
	ld.global.f32 	%f102, [%rd13];
$L__BB7_52:
	setp.ne.s32 	%p76, %r21, 0;
	mul.f32 	%f99, %f102, 0f47000000;
	cvt.rni.s32.f32 	%r157, %f99;
	shr.s32 	%r158, %r157, 31;
	xor.b32  	%r159, %r158, %r157;
	st.volatile.shared.u32 	[%r22], %r159;
	ld.volatile.shared.u32 	%r160, [%r22];
	ld.volatile.shared.u32 	%r161, [%r22+32];
	or.b32  	%r162, %r161, %r160;
	ld.volatile.shared.u32 	%r163, [%r22+64];
	or.b32  	%r164, %r162, %r163;
	ld.volatile.shared.u32 	%r165, [%r22+96];
	or.b32  	%r166, %r164, %r165;
	st.volatile.shared.u32 	[%r22], %r166;
	ld.volatile.shared.u32 	%r167, [%r22];
	ld.volatile.shared.u32 	%r168, [%r22+8];
	or.b32  	%r169, %r168, %r167;
	ld.volatile.shared.u32 	%r170, [%r22+16];
	or.b32  	%r171, %r169, %r170;
	ld.volatile.shared.u32 	%r172, [%r22+24];
	or.b32  	%r173, %r171, %r172;
	st.volatile.shared.u32 	[%r22], %r173;
	and.b32  	%r174, %r220, %r23;
	sub.s32 	%r175, %r174, %r39;
	add.s32 	%r176, %r175, %r24;
	min.s32 	%r177, %r176, %r25;
	clz.b32 	%r178, %r30;
	sub.s32 	%r179, %r178, %r25;
	add.s32 	%r180, %r179, 1;
	min.s32 	%r181, %r177, %r180;
	max.s32 	%r182, %r181, 3;
	ld.volatile.shared.u32 	%r183, [%r26];
	ld.volatile.shared.u32 	%r184, [%r26+4];
	or.b32  	%r185, %r184, %r183;
	clz.b32 	%r186, %r185;
	add.s32 	%r187, %r186, %r182;
	add.s32 	%r188, %r187, -18;
	min.s32 	%r189, %r188, 15;
	max.s32 	%r31, %r189, 0;
	add.s32 	%r190, %r182, -1;
	mov.b32 	%r191, -1;
	shl.b32 	%r192, %r191, %r190;
	not.b32 	%r193, %r192;
	mov.b32 	%r194, 1;
	shl.b32 	%r195, %r194, %r31;
	cvt.rn.f32.u32 	%f100, %r195;
	mul.f32 	%f101, %f102, %f100;
	cvt.rni.s32.f32 	%r196, %f101;
	min.s32 	%r197, %r193, %r196;
	max.s32 	%r32, %r192, %r197;
	shr.s32 	%r198, %r32, 31;
	xor.b32  	%r199, %r198, %r32;
	st.volatile.shared.u32 	[%r22], %r199;
	ld.volatile.shared.u32 	%r200, [%r22];
	ld.volatile.shared.u32 	%r201, [%r22+32];
	or.b32  	%r202, %r201, %r200;
	ld.volatile.shared.u32 	%r203, [%r22+64];
	or.b32  	%r204, %r202, %r203;
	ld.volatile.shared.u32 	%r205, [%r22+96];
	or.b32  	%r206, %r204, %r205;
	st.volatile.shared.u32 	[%r22], %r206;
	ld.volatile.shared.u32 	%r207, [%r22];
	ld.volatile.shared.u32 	%r208, [%r22+8];
	or.b32  	%r209, %r208, %r207;
	ld.volatile.shared.u32 	%r210, [%r22+16];
	or.b32  	%r211, %r209, %r210;
	ld.volatile.shared.u32 	%r212, [%r22+24];
	or.b32  	%r213, %r211, %r212;
	st.volatile.shared.u32 	[%r22], %r213;
	ld.volatile.shared.u32 	%r214, [%r26];
	ld.volatile.shared.u32 	%r215, [%r26+4];
	or.b32  	%r33, %r215, %r214;
	@%p76 bra 	$L__BB7_54;
	add.s64 	%rd14, %rd2, %rd3;
	clz.b32 	%r216, %r33;
	sub.s32 	%r217, 33, %r216;
	st.global.u32 	[%rd14+8], %r31;
	st.global.u32 	[%rd14+12], %r217;
	add.s32 	%r218, %r30, 1;
	st.global.u32 	[%rd14], %r218;
$L__BB7_54:
	setp.gt.u32 	%p77, %r21, %r30;
	@%p77 bra 	$L__BB7_56;
	add.s64 	%rd18, %rd17, %rd3;
	st.global.u32 	[%rd18+64], %r32;
$L__BB7_56:
	add.s32 	%r220, %r220, 4;
	add.s32 	%r219, %r219, 4;
	setp.lt.s32 	%p78, %r220, %r37;
	@%p78 bra 	$L__BB7_50;
$L__BB7_57:
	ret;

}
	// .globl	cudaEstimateResidual
.visible .entry cudaEstimateResidual(
	.param .u64 .ptr .align 1 cudaEstimateResidual_param_0,
	.param .u64 .ptr .align 1 cudaEstimateResidual_param_1,
	.param .u64 .ptr .align 1 cudaEstimateResidual_param_2,
	.param .u32 cudaEstimateResidual_param_3,
	.param .u32 cudaEstimateResidual_param_4
)
{
	.reg .pred 	%p<19>;
	.reg .b32 	%r<284>;
	.reg .b64 	%rd<21>;
	// demoted variable
	.shared .align 4 .b8 _ZZ20cudaEstimateResidualE6shared[3712];
	ld.param.u64 	%rd3, [cudaEstimateResidual_param_0];
	ld.param.u64 	%rd4, [cudaEstimateResidual_param_1];
	ld.param.u64 	%rd5, [cudaEstimateResidual_param_2];
	ld.param.u32 	%r58, [cudaEstimateResidual_param_3];
	ld.param.u32 	%r59, [cudaEstimateResidual_param_4];
	cvta.to.global.u64 	%rd1, %rd4;
	cvta.to.global.u64 	%rd2, %rd5;
	mov.u32 	%r1, %tid.x;
	mov.u32 	%r2, %tid.y;
	shl.b32 	%r60, %r2, 5;
	add.s32 	%r3, %r60, %r1;
	setp.gt.u32 	%p1, %r1, 15;
	shl.b32 	%r61, %r2, 6;
	mov.u32 	%r62, _ZZ20cudaEstimateResidualE6shared;
	add.s32 	%r63, %r62, %r61;
	add.s32 	%r4, %r63, 2176;
	@%p1 bra 	$L__BB8_2;
	mov.u32 	%r64, %ctaid.y;
	mov.u32 	%r65, %ntid.y;
	mad.lo.s32 	%r66, %r64, %r65, %r2;
	mul.wide.u32 	%rd6, %r66, 192;
	add.s64 	%rd7, %rd2, %rd6;
	mul.wide.u32 	%rd8, %r1, 4;
	add.s64 	%rd9, %rd7, %rd8;
	ld.global.u32 	%r67, [%rd9];
	shl.b32 	%r68, %r1, 2;
	add.s32 	%r69, %r4, %r68;
	st.shared.u32 	[%r69], %r67;
$L__BB8_2:
	bar.sync 	0;
	mov.u32 	%r5, %ctaid.x;
	mul.lo.s32 	%r6, %r59, %r5;
	ld.shared.u32 	%r71, [_ZZ20cudaEstimateResidualE6shared+2204];
	sub.s32 	%r72, %r71, %r6;
	add.s32 	%r73, %r59, %r58;
	min.s32 	%r7, %r72, %r73;
	setp.ge.s32 	%p2, %r3, %r7;
	mov.b32 	%r262, 0;
	@%p2 bra 	$L__BB8_4;
	ld.shared.u32 	%r74, [_ZZ20cudaEstimateResidualE6shared+2180];
	add.s32 	%r75, %r6, %r3;
	add.s32 	%r76, %r75, %r74;
	mul.wide.s32 	%rd10, %r76, 4;
	add.s64 	%rd11, %rd1, %rd10;
	ld.global.u32 	%r77, [%rd11];
	ld.shared.u32 	%r78, [_ZZ20cudaEstimateResidualE6shared+2220];
	shr.s32 	%r262, %r77, %r78;
$L__BB8_4:
	shl.b32 	%r79, %r3, 2;
	add.s32 	%r10, %r62, %r79;
	st.shared.u32 	[%r10], %r262;
	setp.gt.u32 	%p3, %r3, 31;
	@%p3 bra 	$L__BB8_8;
	add.s32 	%r11, %r59, %r3;
	setp.ge.s32 	%p4, %r11, %r7;
	mov.b32 	%r263, 0;
	@%p4 bra 	$L__BB8_7;
	ld.shared.u32 	%r82, [_ZZ20cudaEstimateResidualE6shared+2180];
	add.s32 	%r83, %r11, %r6;
	add.s32 	%r84, %r83, %r82;
	mul.wide.s32 	%rd12, %r84, 4;
	add.s64 	%rd13, %rd1, %rd12;
	ld.global.u32 	%r85, [%rd13];
	ld.shared.u32 	%r86, [_ZZ20cudaEstimateResidualE6shared+2220];
	shr.s32 	%r263, %r85, %r86;
$L__BB8_7:
	shl.b32 	%r87, %r59, 2;
	add.s32 	%r88, %r10, %r87;
	st.shared.u32 	[%r88], %r263;
$L__BB8_8:
	bar.sync 	0;
	mov.b32 	%r264, 0;
	st.volatile.shared.u32 	[%r10+1152], %r264;
	ld.shared.u32 	%r90, [%r4];
	setp.ge.u32 	%p5, %r1, %r90;
	@%p5 bra 	$L__BB8_10;
	mov.u32 	%r91, %ctaid.y;
	mov.u32 	%r92, %ntid.y;
	mad.lo.s32 	%r93, %r91, %r92, %r2;
	mul.wide.u32 	%rd14, %r93, 192;
	add.s64 	%rd15, %rd2, %rd14;
	mul.wide.u32 	%rd16, %r1, 4;
	add.s64 	%rd17, %rd15, %rd16;
	ld.global.u32 	%r264, [%rd17+64];
$L__BB8_10:
	st.shared.u32 	[%r10+2688], %r264;
	mov.u32 	%r16, %ntid.y;
	ld.shared.u32 	%r94, [%r4+20];
	setp.eq.s32 	%p6, %r94, 1;
	@%p6 bra 	$L__BB8_25;
	shl.b32 	%r96, %r2, 7;
	add.s32 	%r98, %r96, %r62;
	add.s32 	%r17, %r98, 2688;
	shl.b32 	%r99, %r1, 2;
	add.s32 	%r100, %r99, %r62;
	add.s32 	%r18, %r100, 16;
	mov.b32 	%r265, 0;
$L__BB8_12:
	shl.b32 	%r102, %r265, 5;
	add.s32 	%r103, %r102, %r1;
	ld.shared.u32 	%r20, [%r4];
	add.s32 	%r21, %r103, %r20;
	setp.lt.s32 	%p7, %r20, 1;
	mov.b32 	%r283, 0;
	@%p7 bra 	$L__BB8_24;
	neg.s32 	%r272, %r20;
	and.b32  	%r23, %r20, 7;
	setp.lt.u32 	%p8, %r20, 8;
	mov.b32 	%r283, 0;
	mov.u32 	%r278, %r17;
	@%p8 bra 	$L__BB8_16;
	and.b32  	%r107, %r20, 2147483640;
	neg.s32 	%r267, %r107;
	shl.b32 	%r108, %r265, 7;
	add.s32 	%r266, %r18, %r108;
	mov.b32 	%r283, 0;
	mov.u32 	%r270, %r17;
$L__BB8_15:
	.pragma "nounroll";
	ld.shared.u32 	%r109, [%r266+-16];
	ld.shared.u32 	%r110, [%r270];
	shl.b32 	%r111, %r109, 8;
	shr.s32 	%r112, %r111, 8;
	shl.b32 	%r113, %r110, 8;
	shr.s32 	%r114, %r113, 8;
	mad.lo.s32 	%r115, %r114, %r112, %r283;
	ld.shared.u32 	%r116, [%r266+-12];
	ld.shared.u32 	%r117, [%r270+4];
	shl.b32 	%r118, %r116, 8;
	shr.s32 	%r119, %r118, 8;
	shl.b32 	%r120, %r117, 8;
	shr.s32 	%r121, %r120, 8;
	mad.lo.s32 	%r122, %r121, %r119, %r115;
	ld.shared.u32 	%r123, [%r266+-8];
	ld.shared.u32 	%r124, [%r270+8];
	shl.b32 	%r125, %r123, 8;
	shr.s32 	%r126, %r125, 8;
	shl.b32 	%r127, %r124, 8;
	shr.s32 	%r128, %r127, 8;
	mad.lo.s32 	%r129, %r128, %r126, %r122;
	ld.shared.u32 	%r130, [%r266+-4];
	ld.shared.u32 	%r131, [%r270+12];
	shl.b32 	%r132, %r130, 8;
	shr.s32 	%r133, %r132, 8;
	shl.b32 	%r134, %r131, 8;
	shr.s32 	%r135, %r134, 8;
	mad.lo.s32 	%r136, %r135, %r133, %r129;
	ld.shared.u32 	%r137, [%r266];
	ld.shared.u32 	%r138, [%r270+16];
	shl.b32 	%r139, %r137, 8;
	shr.s32 	%r140, %r139, 8;
	shl.b32 	%r141, %r138, 8;
	shr.s32 	%r142, %r141, 8;
	mad.lo.s32 	%r143, %r142, %r140, %r136;
	ld.shared.u32 	%r144, [%r266+4];
	ld.shared.u32 	%r145, [%r270+20];
	shl.b32 	%r146, %r144, 8;
	shr.s32 	%r147, %r146, 8;
	shl.b32 	%r148, %r145, 8;
	shr.s32 	%r149, %r148, 8;
	mad.lo.s32 	%r150, %r149, %r147, %r143;
	ld.shared.u32 	%r151, [%r266+8];
	ld.shared.u32 	%r152, [%r270+24];
	shl.b32 	%r153, %r151, 8;
	shr.s32 	%r154, %r153, 8;
	shl.b32 	%r155, %r152, 8;
	shr.s32 	%r156, %r155, 8;
	mad.lo.s32 	%r157, %r156, %r154, %r150;
	ld.shared.u32 	%r158, [%r266+12];
	add.s32 	%r278, %r270, 32;
	ld.shared.u32 	%r159, [%r270+28];
	shl.b32 	%r160, %r158, 8;
	shr.s32 	%r161, %r160, 8;
	shl.b32 	%r162, %r159, 8;
	shr.s32 	%r163, %r162, 8;
	mad.lo.s32 	%r283, %r163, %r161, %r157;
	add.s32 	%r272, %r272, 8;
	add.s32 	%r267, %r267, 8;
	add.s32 	%r266, %r266, 32;
	setp.ne.s32 	%p9, %r267, 0;
	mov.u32 	%r270, %r278;
	@%p9 bra 	$L__BB8_15;
$L__BB8_16:
	setp.eq.s32 	%p10, %r23, 0;
	@%p10 bra 	$L__BB8_24;
	and.b32  	%r40, %r20, 3;
	setp.lt.u32 	%p11, %r23, 4;
	@%p11 bra 	$L__BB8_19;
	add.s32 	%r165, %r272, %r21;
	shl.b32 	%r166, %r165, 2;
	add.s32 	%r168, %r62, %r166;
	ld.shared.u32 	%r169, [%r168];
	ld.shared.u32 	%r170, [%r278];
	shl.b32 	%r171, %r169, 8;
	shr.s32 	%r172, %r171, 8;
	shl.b32 	%r173, %r170, 8;
	shr.s32 	%r174, %r173, 8;
	mad.lo.s32 	%r175, %r174, %r172, %r283;
	ld.shared.u32 	%r176, [%r168+4];
	ld.shared.u32 	%r177, [%r278+4];
	shl.b32 	%r178, %r176, 8;
	shr.s32 	%r179, %r178, 8;
	shl.b32 	%r180, %r177, 8;
	shr.s32 	%r181, %r180, 8;
	mad.lo.s32 	%r182, %r181, %r179, %r175;
	ld.shared.u32 	%r183, [%r168+8];
	ld.shared.u32 	%r184, [%r278+8];
	shl.b32 	%r185, %r183, 8;
	shr.s32 	%r186, %r185, 8;
	shl.b32 	%r187, %r184, 8;
	shr.s32 	%r188, %r187, 8;
	mad.lo.s32 	%r189, %r188, %r186, %r182;
	ld.shared.u32 	%r190, [%r168+12];
	ld.shared.u32 	%r191, [%r278+12];
	shl.b32 	%r192, %r190, 8;
	shr.s32 	%r193, %r192, 8;
	shl.b32 	%r194, %r191, 8;
	shr.s32 	%r195, %r194, 8;
	mad.lo.s32 	%r283, %r195, %r193, %r189;
	add.s32 	%r278, %r278, 16;
	add.s32 	%r272, %r272, 4;
$L__BB8_19:
	setp.eq.s32 	%p12, %r40, 0;
	@%p12 bra 	$L__BB8_24;
	setp.eq.s32 	%p13, %r40, 1;
	@%p13 bra 	$L__BB8_22;
	add.s32 	%r197, %r272, %r21;
	shl.b32 	%r198, %r197, 2;
	add.s32 	%r200, %r62, %r198;
	ld.shared.u32 	%r201, [%r200];
	ld.shared.u32 	%r202, [%r278];
	shl.b32 	%r203, %r201, 8;
	shr.s32 	%r204, %r203, 8;
	shl.b32 	%r205, %r202, 8;
	shr.s32 	%r206, %r205, 8;
	mad.lo.s32 	%r207, %r206, %r204, %r283;
	ld.shared.u32 	%r208, [%r200+4];
	ld.shared.u32 	%r209, [%r278+4];
	shl.b32 	%r210, %r208, 8;
	shr.s32 	%r211, %r210, 8;
	shl.b32 	%r212, %r209, 8;
	shr.s32 	%r213, %r212, 8;
	mad.lo.s32 	%r283, %r213, %r211, %r207;
	add.s32 	%r278, %r278, 8;
	add.s32 	%r272, %r272, 2;
$L__BB8_22:
	and.b32  	%r214, %r20, 1;
	setp.eq.b32 	%p14, %r214, 1;
	not.pred 	%p15, %p14;
	@%p15 bra 	$L__BB8_24;
	add.s32 	%r215, %r272, %r21;
	shl.b32 	%r216, %r215, 2;
	add.s32 	%r218, %r62, %r216;
	ld.shared.u32 	%r219, [%r218];
	ld.shared.u32 	%r220, [%r278];
	shl.b32 	%r221, %r219, 8;
	shr.s32 	%r222, %r221, 8;
	shl.b32 	%r223, %r220, 8;
	shr.s32 	%r224, %r223, 8;
	mad.lo.s32 	%r283, %r224, %r222, %r283;
$L__BB8_24:
	shl.b32 	%r225, %r21, 2;
	add.s32 	%r227, %r62, %r225;
	ld.shared.u32 	%r228, [%r227];
	ld.shared.u32 	%r229, [%r4+8];
	shr.s32 	%r230, %r283, %r229;
	sub.s32 	%r231, %r228, %r230;
	setp.lt.s32 	%p16, %r21, %r7;
	shl.b32 	%r232, %r231, 1;
	shr.s32 	%r233, %r231, 31;
	xor.b32  	%r234, %r232, %r233;
	min.s32 	%r235, %r234, 8388607;
	shl.b32 	%r236, %r235, 8;
	shr.s32 	%r237, %r236, 8;
	selp.b32 	%r238, %r237, 0, %p16;
	ld.volatile.shared.u32 	%r239, [%r10+1152];
	add.s32 	%r240, %r238, %r239;
	st.volatile.shared.u32 	[%r10+1152], %r240;
	add.s32 	%r265, %r265, 1;
	setp.lt.u32 	%p17, %r265, %r16;
	@%p17 bra 	$L__BB8_12;
$L__BB8_25:
	ld.volatile.shared.u32 	%r241, [%r10+1152];
	ld.volatile.shared.u32 	%r242, [%r10+1184];
	add.s32 	%r243, %r242, %r241;
	ld.volatile.shared.u32 	%r244, [%r10+1216];
	add.s32 	%r245, %r243, %r244;
	ld.volatile.shared.u32 	%r246, [%r10+1248];
	add.s32 	%r247, %r245, %r246;
	st.volatile.shared.u32 	[%r10+1152], %r247;
	ld.volatile.shared.u32 	%r248, [%r10+1152];
	ld.volatile.shared.u32 	%r249, [%r10+1160];
	add.s32 	%r250, %r249, %r248;
	ld.volatile.shared.u32 	%r251, [%r10+1168];
	add.s32 	%r252, %r250, %r251;
	ld.volatile.shared.u32 	%r253, [%r10+1176];
	add.s32 	%r254, %r252, %r253;
	st.volatile.shared.u32 	[%r10+1152], %r254;
	setp.ne.s32 	%p18, %r1, 0;
	@%p18 bra 	$L__BB8_27;
	ld.volatile.shared.u32 	%r255, [%r10+1152];
	ld.volatile.shared.u32 	%r256, [%r10+1156];
	add.s32 	%r257, %r256, %r255;
	mov.u32 	%r258, %ctaid.y;
	mad.lo.s32 	%r259, %r258, %r16, %r2;
	shl.b32 	%r260, %r259, 6;
	add.s32 	%r261, %r260, %r5;
	cvta.to.global.u64 	%rd18, %rd3;
	mul.wide.u32 	%rd19, %r261, 4;
	add.s64 	%rd20, %rd18, %rd19;
	st.global.u32 	[%rd20], %r257;
$L__BB8_27:
	ret;

}
	// .globl	cudaEstimateResidual1
.visible .entry cudaEstimateResidual1(
	.param .u64 .ptr .align 1 cudaEstimateResidual1_param_0,
	.param .u64 .ptr .align 1 cudaEstimateResidual1_param_1,
	.param .u64 .ptr .align 1 cudaEstimateResidual1_param_2,
	.param .u32 cudaEstimateResidual1_param_3,
	.param .u32 cudaEstimateResidual1_param_4
)
{
	.reg .pred 	%p<26>;
	.reg .b32 	%r<270>;
	.reg .b64 	%rd<17>;
	// demoted variable
	.shared .align 4 .b8 _ZZ21cudaEstimateResidual1E6shared[2376];
	ld.param.u64 	%rd2, [cudaEstimateResidual1_param_0];
	ld.param.u64 	%rd4, [cudaEstimateResidual1_param_1];
	ld.param.u64 	%rd3, [cudaEstimateResidual1_param_2];
	ld.param.u32 	%r47, [cudaEstimateResidual1_param_4];
	cvta.to.global.u64 	%rd1, %rd4;
	mov.u32 	%r1, %tid.x;
	mov.u32 	%r2, %tid.y;
	shl.b32 	%r48, %r2, 5;
	add.s32 	%r3, %r48, %r1;
	setp.gt.u32 	%p3, %r3, 47;
	shl.b32 	%r49, %r3, 2;
	mov.u32 	%r253, _ZZ21cudaEstimateResidual1E6shared;
	add.s32 	%r51, %r253, %r49;
	add.s32 	%r4, %r51, 2176;
	mov.pred 	%p25, 0;
	@%p3 bra 	$L__BB9_3;
	cvta.to.global.u64 	%rd5, %rd3;
	mov.u32 	%r52, %ctaid.y;
	mul.wide.u32 	%rd6, %r52, 192;
	add.s64 	%rd7, %rd5, %rd6;
	mul.wide.u32 	%rd8, %r3, 4;
	add.s64 	%rd9, %rd7, %rd8;
	ld.global.u32 	%r53, [%rd9];
	st.shared.u32 	[%r4], %r53;
	setp.ne.s32 	%p5, %r3, 0;
	@%p5 bra 	$L__BB9_3;
	mov.u32 	%r54, %ctaid.x;
	mul.lo.s32 	%r55, %r47, %r54;
	st.volatile.shared.u32 	[_ZZ21cudaEstimateResidual1E6shared+2368], %r55;
	ld.shared.u32 	%r56, [_ZZ21cudaEstimateResidual1E6shared+2204];
	ld.volatile.shared.u32 	%r57, [_ZZ21cudaEstimateResidual1E6shared+2368];
	sub.s32 	%r58, %r56, %r57;
	ld.shared.u32 	%r59, [_ZZ21cudaEstimateResidual1E6shared+2176];
	add.s32 	%r60, %r59, %r47;
	min.s32 	%r61, %r58, %r60;
	st.volatile.shared.u32 	[_ZZ21cudaEstimateResidual1E6shared+2372], %r61;
	mov.pred 	%p25, -1;
$L__BB9_3:
	bar.sync 	0;
	ld.volatile.shared.u32 	%r63, [_ZZ21cudaEstimateResidual1E6shared+2372];
	setp.ge.s32 	%p7, %r3, %r63;
	mov.b32 	%r251, 0;
	@%p7 bra 	$L__BB9_5;
	ld.shared.u32 	%r64, [_ZZ21cudaEstimateResidual1E6shared+2180];
	ld.volatile.shared.u32 	%r65, [_ZZ21cudaEstimateResidual1E6shared+2368];
	add.s32 	%r66, %r64, %r3;
	add.s32 	%r67, %r66, %r65;
	mul.wide.s32 	%rd10, %r67, 4;
	add.s64 	%rd11, %rd1, %rd10;
	ld.global.u32 	%r68, [%rd11];
	ld.shared.u32 	%r69, [_ZZ21cudaEstimateResidual1E6shared+2220];
	shr.s32 	%r251, %r68, %r69;
$L__BB9_5:
	add.s32 	%r7, %r4, -2176;
	st.shared.u32 	[%r4+-2176], %r251;
	setp.gt.u32 	%p8, %r3, 31;
	@%p8 bra 	$L__BB9_9;
	add.s32 	%r8, %r47, %r3;
	ld.volatile.shared.u32 	%r71, [_ZZ21cudaEstimateResidual1E6shared+2372];
	setp.ge.s32 	%p9, %r8, %r71;
	mov.b32 	%r252, 0;
	@%p9 bra 	$L__BB9_8;
	ld.shared.u32 	%r72, [_ZZ21cudaEstimateResidual1E6shared+2180];
	ld.volatile.shared.u32 	%r73, [_ZZ21cudaEstimateResidual1E6shared+2368];
	add.s32 	%r74, %r8, %r72;
	add.s32 	%r75, %r74, %r73;
	mul.wide.s32 	%rd12, %r75, 4;
	add.s64 	%rd13, %rd1, %rd12;
	ld.global.u32 	%r76, [%rd13];
	ld.shared.u32 	%r77, [_ZZ21cudaEstimateResidual1E6shared+2220];
	shr.s32 	%r252, %r76, %r77;
$L__BB9_8:
	shl.b32 	%r78, %r47, 2;
	add.s32 	%r79, %r7, %r78;
	st.shared.u32 	[%r79], %r252;
$L__BB9_9:
	bar.sync 	0;
	ld.shared.u32 	%r11, [_ZZ21cudaEstimateResidual1E6shared+2176];
	add.s32 	%r12, %r11, %r3;
	setp.lt.s32 	%p10, %r11, 1;
	mov.b32 	%r269, 0;
	@%p10 bra 	$L__BB9_22;
	neg.s32 	%r262, %r11;
	and.b32  	%r14, %r11, 7;
	add.s32 	%r264, %r253, 2240;
	setp.lt.u32 	%p11, %r11, 8;
	mov.b32 	%r269, 0;
	@%p11 bra 	$L__BB9_14;
	and.b32  	%r87, %r11, 2147483640;
	neg.s32 	%r254, %r87;
	shl.b32 	%r88, %r2, 7;
	shl.b32 	%r89, %r1, 2;
	add.s32 	%r90, %r88, %r89;
	add.s32 	%r16, %r90, 16;
	mov.b32 	%r269, 0;
$L__BB9_12:
	.pragma "nounroll";
	add.s32 	%r91, %r253, %r16;
	ld.shared.u32 	%r92, [%r91+-16];
	ld.shared.u32 	%r93, [%r253+2240];
	shl.b32 	%r94, %r92, 8;
	shr.s32 	%r95, %r94, 8;
	shl.b32 	%r96, %r93, 8;
	shr.s32 	%r97, %r96, 8;
	mad.lo.s32 	%r98, %r97, %r95, %r269;
	ld.shared.u32 	%r99, [%r91+-12];
	ld.shared.u32 	%r100, [%r253+2244];
	shl.b32 	%r101, %r99, 8;
	shr.s32 	%r102, %r101, 8;
	shl.b32 	%r103, %r100, 8;
	shr.s32 	%r104, %r103, 8;
	mad.lo.s32 	%r105, %r104, %r102, %r98;
	ld.shared.u32 	%r106, [%r91+-8];
	ld.shared.u32 	%r107, [%r253+2248];
	shl.b32 	%r108, %r106, 8;
	shr.s32 	%r109, %r108, 8;
	shl.b32 	%r110, %r107, 8;
	shr.s32 	%r111, %r110, 8;
	mad.lo.s32 	%r112, %r111, %r109, %r105;
	ld.shared.u32 	%r113, [%r91+-4];
	ld.shared.u32 	%r114, [%r253+2252];
	shl.b32 	%r115, %r113, 8;
	shr.s32 	%r116, %r115, 8;
	shl.b32 	%r117, %r114, 8;
	shr.s32 	%r118, %r117, 8;
	mad.lo.s32 	%r119, %r118, %r116, %r112;
	ld.shared.u32 	%r120, [%r91];
	ld.shared.u32 	%r121, [%r253+2256];
	shl.b32 	%r122, %r120, 8;
	shr.s32 	%r123, %r122, 8;
	shl.b32 	%r124, %r121, 8;
	shr.s32 	%r125, %r124, 8;
	mad.lo.s32 	%r126, %r125, %r123, %r119;
	ld.shared.u32 	%r127, [%r91+4];
	ld.shared.u32 	%r128, [%r253+2260];
	shl.b32 	%r129, %r127, 8;
	shr.s32 	%r130, %r129, 8;
	shl.b32 	%r131, %r128, 8;
	shr.s32 	%r132, %r131, 8;
	mad.lo.s32 	%r133, %r132, %r130, %r126;
	ld.shared.u32 	%r134, [%r91+8];
	ld.shared.u32 	%r135, [%r253+2264];
	shl.b32 	%r136, %r134, 8;
	shr.s32 	%r137, %r136, 8;
	shl.b32 	%r138, %r135, 8;
	shr.s32 	%r139, %r138, 8;
	mad.lo.s32 	%r140, %r139, %r137, %r133;
	ld.shared.u32 	%r141, [%r91+12];
	ld.shared.u32 	%r142, [%r253+2268];
	shl.b32 	%r143, %r141, 8;
	shr.s32 	%r144, %r143, 8;
	shl.b32 	%r145, %r142, 8;
	shr.s32 	%r146, %r145, 8;
	mad.lo.s32 	%r269, %r146, %r144, %r140;
	add.s32 	%r262, %r262, 8;
	add.s32 	%r254, %r254, 8;
	add.s32 	%r253, %r253, 32;
	setp.ne.s32 	%p12, %r254, 0;
	@%p12 bra 	$L__BB9_12;
	add.s32 	%r264, %r253, 2240;
$L__BB9_14:
	setp.eq.s32 	%p13, %r14, 0;
	@%p13 bra 	$L__BB9_22;
	and.b32  	%r30, %r11, 3;
	setp.lt.u32 	%p14, %r14, 4;
	@%p14 bra 	$L__BB9_17;
	add.s32 	%r148, %r262, %r12;
	shl.b32 	%r149, %r148, 2;
	mov.u32 	%r150, _ZZ21cudaEstimateResidual1E6shared;
	add.s32 	%r151, %r150, %r149;
	ld.shared.u32 	%r152, [%r151];
	ld.shared.u32 	%r153, [%r264];
	shl.b32 	%r154, %r152, 8;
	shr.s32 	%r155, %r154, 8;
	shl.b32 	%r156, %r153, 8;
	shr.s32 	%r157, %r156, 8;
	mad.lo.s32 	%r158, %r157, %r155, %r269;
	ld.shared.u32 	%r159, [%r151+4];
	ld.shared.u32 	%r160, [%r264+4];
	shl.b32 	%r161, %r159, 8;
	shr.s32 	%r162, %r161, 8;
	shl.b32 	%r163, %r160, 8;
	shr.s32 	%r164, %r163, 8;
	mad.lo.s32 	%r165, %r164, %r162, %r158;
	ld.shared.u32 	%r166, [%r151+8];
	ld.shared.u32 	%r167, [%r264+8];
	shl.b32 	%r168, %r166, 8;
	shr.s32 	%r169, %r168, 8;
	shl.b32 	%r170, %r167, 8;
	shr.s32 	%r171, %r170, 8;
	mad.lo.s32 	%r172, %r171, %r169, %r165;
	ld.shared.u32 	%r173, [%r151+12];
	ld.shared.u32 	%r174, [%r264+12];
	shl.b32 	%r175, %r173, 8;
	shr.s32 	%r176, %r175, 8;
	shl.b32 	%r177, %r174, 8;
	shr.s32 	%r178, %r177, 8;
	mad.lo.s32 	%r269, %r178, %r176, %r172;
	add.s32 	%r264, %r264, 16;
	add.s32 	%r262, %r262, 4;
$L__BB9_17:
	setp.eq.s32 	%p15, %r30, 0;
	@%p15 bra 	$L__BB9_22;
	setp.eq.s32 	%p16, %r30, 1;
	@%p16 bra 	$L__BB9_20;
	add.s32 	%r180, %r262, %r12;
	shl.b32 	%r181, %r180, 2;
	mov.u32 	%r182, _ZZ21cudaEstimateResidual1E6shared;
	add.s32 	%r183, %r182, %r181;
	ld.shared.u32 	%r184, [%r183];
	ld.shared.u32 	%r185, [%r264];
	shl.b32 	%r186, %r184, 8;
	shr.s32 	%r187, %r186, 8;
	shl.b32 	%r188, %r185, 8;
	shr.s32 	%r189, %r188, 8;
	mad.lo.s32 	%r190, %r189, %r187, %r269;
	ld.shared.u32 	%r191, [%r183+4];
	ld.shared.u32 	%r192, [%r264+4];
	shl.b32 	%r193, %r191, 8;
	shr.s32 	%r194, %r193, 8;
	shl.b32 	%r195, %r192, 8;
	shr.s32 	%r196, %r195, 8;
	mad.lo.s32 	%r269, %r196, %r194, %r190;
	add.s32 	%r264, %r264, 8;
	add.s32 	%r262, %r262, 2;
$L__BB9_20:
	and.b32  	%r197, %r11, 1;
	setp.eq.b32 	%p17, %r197, 1;
	not.pred 	%p18, %p17;
	@%p18 bra 	$L__BB9_22;
	add.s32 	%r198, %r262, %r12;
	shl.b32 	%r199, %r198, 2;
	mov.u32 	%r200, _ZZ21cudaEstimateResidual1E6shared;
	add.s32 	%r201, %r200, %r199;
	ld.shared.u32 	%r202, [%r201];
	ld.shared.u32 	%r203, [%r264];
	shl.b32 	%r204, %r202, 8;
	shr.s32 	%r205, %r204, 8;
	shl.b32 	%r206, %r203, 8;
	shr.s32 	%r207, %r206, 8;
	mad.lo.s32 	%r269, %r207, %r205, %r269;
$L__BB9_22:
	shl.b32 	%r208, %r11, 2;
	add.s32 	%r209, %r7, %r208;
	ld.shared.u32 	%r210, [%r209];
	ld.shared.u32 	%r211, [_ZZ21cudaEstimateResidual1E6shared+2184];
	shr.s32 	%r212, %r269, %r211;
	sub.s32 	%r213, %r210, %r212;
	ld.volatile.shared.u32 	%r214, [_ZZ21cudaEstimateResidual1E6shared+2372];
	setp.lt.s32 	%p19, %r12, %r214;
	shl.b32 	%r215, %r213, 1;
	shr.s32 	%r216, %r213, 31;
	xor.b32  	%r217, %r215, %r216;
	min.s32 	%r218, %r217, 8388607;
	shl.b32 	%r219, %r218, 8;
	shr.s32 	%r220, %r219, 8;
	selp.b32 	%r221, %r220, 0, %p19;
	st.volatile.shared.u32 	[%r4+-1024], %r221;
	bar.sync 	0;
	setp.gt.u32 	%p20, %r3, 127;
	@%p20 bra 	$L__BB9_24;
	ld.volatile.shared.u32 	%r222, [%r4+-512];
	ld.volatile.shared.u32 	%r223, [%r4+-1024];
	add.s32 	%r224, %r223, %r222;
	st.volatile.shared.u32 	[%r4+-1024], %r224;
$L__BB9_24:
	bar.sync 	0;
	setp.gt.u32 	%p21, %r3, 63;
	@%p21 bra 	$L__BB9_26;
	ld.volatile.shared.u32 	%r225, [%r4+-768];
	ld.volatile.shared.u32 	%r226, [%r4+-1024];
	add.s32 	%r227, %r226, %r225;
	st.volatile.shared.u32 	[%r4+-1024], %r227;
$L__BB9_26:
	setp.gt.u32 	%p22, %r3, 31;
	bar.sync 	0;
	@%p22 bra 	$L__BB9_28;
	ld.volatile.shared.u32 	%r228, [%r4+-896];
	ld.volatile.shared.u32 	%r229, [%r4+-1024];
	add.s32 	%r230, %r229, %r228;
	st.volatile.shared.u32 	[%r4+-1024], %r230;
$L__BB9_28:
	setp.gt.u32 	%p23, %r3, 31;
	bar.sync 	0;
	@%p23 bra 	$L__BB9_30;
	ld.volatile.shared.u32 	%r231, [%r4+-960];
	ld.volatile.shared.u32 	%r232, [%r4+-1024];
	add.s32 	%r233, %r232, %r231;
	st.volatile.shared.u32 	[%r4+-1024], %r233;
	ld.volatile.shared.u32 	%r234, [%r4+-992];
	ld.volatile.shared.u32 	%r235, [%r4+-1024];
	add.s32 	%r236, %r235, %r234;
	st.volatile.shared.u32 	[%r4+-1024], %r236;
	ld.volatile.shared.u32 	%r237, [%r4+-1008];
	ld.volatile.shared.u32 	%r238, [%r4+-1024];
	add.s32 	%r239, %r238, %r237;
	st.volatile.shared.u32 	[%r4+-1024], %r239;
	ld.volatile.shared.u32 	%r240, [%r4+-1016];
	ld.volatile.shared.u32 	%r241, [%r4+-1024];
	add.s32 	%r242, %r241, %r240;
	st.volatile.shared.u32 	[%r4+-1024], %r242;
	ld.volatile.shared.u32 	%r243, [%r4+-1020];
	ld.volatile.shared.u32 	%r244, [%r4+-1024];
	add.s32 	%r245, %r244, %r243;
	st.volatile.shared.u32 	[%r4+-1024], %r245;
$L__BB9_30:
	not.pred 	%p24, %p25;
	@%p24 bra 	$L__BB9_32;
	ld.volatile.shared.u32 	%r246, [_ZZ21cudaEstimateResidual1E6shared+1152];
	mov.u32 	%r247, %ctaid.y;
	shl.b32 	%r248, %r247, 6;
	mov.u32 	%r249, %ctaid.x;
	add.s32 	%r250, %r248, %r249;
	cvta.to.global.u64 	%rd14, %rd2;
	mul.wide.u32 	%rd15, %r250, 4;
	add.s64 	%rd16, %rd14, %rd15;
	st.global.u32 	[%rd16], %r246;
$L__BB9_32:
	ret;

}
	// .globl	cudaEstimateResidual8
.visible .entry cudaEstimateResidual8(
	.param .u64 .ptr .align 1 cudaEstimateResidual8_param_0,
	.param .u64 .ptr .align 1 cudaEstimateResidual8_param_1,
	.param .u64 .ptr .align 1 cudaEstimateResidual8_param_2,
	.param .u32 cudaEstimateResidual8_param_3,
	.param .u32 cudaEstimateResidual8_param_4
)
{
	.reg .pred 	%p<13>;
	.reg .b32 	%r<442>;
	.reg .b64 	%rd<17>;
	// demoted variable
	.shared .align 4 .b8 _ZZ21cudaEstimateResidual8E6shared[3724];
	ld.param.u64 	%rd3, [cudaEstimateResidual8_param_0];
	ld.param.u64 	%rd4, [cudaEstimateResidual8_param_1];
	ld.param.u64 	%rd5, [cudaEstimateResidual8_param_2];
	ld.param.u32 	%r44, [cudaEstimateResidual8_param_3];
	ld.param.u32 	%r45, [cudaEstimateResidual8_param_4];
	cvta.to.global.u64 	%rd1, %rd4;
	cvta.to.global.u64 	%rd6, %rd5;
	mov.u32 	%r1, %tid.x;
	mov.u32 	%r46, %tid.y;
	shl.b32 	%r2, %r46, 5;
	add.s32 	%r3, %r2, %r1;
	mov.u32 	%r47, %ctaid.y;
	mov.u32 	%r48, %ntid.y;
	mad.lo.s32 	%r4, %r47, %r48, %r46;
	setp.gt.u32 	%p1, %r1, 15;
	mul.wide.u32 	%rd7, %r4, 192;
	add.s64 	%rd8, %rd6, %rd7;
	mul.wide.u32 	%rd9, %r1, 4;
	add.s64 	%rd2, %rd8, %rd9;
	shl.b32 	%r49, %r46, 6;
	mov.u32 	%r50, _ZZ21cudaEstimateResidual8E6shared;
	add.s32 	%r51, %r50, %r49;
	add.s32 	%r5, %r51, 2176;
	@%p1 bra 	$L__BB10_2;
	ld.global.u32 	%r52, [%rd2];
	shl.b32 	%r53, %r1, 2;
	add.s32 	%r54, %r5, %r53;
	st.shared.u32 	[%r54], %r52;
$L__BB10_2:
	ld.shared.u32 	%r6, [%r5];
	setp.ge.u32 	%p2, %r1, %r6;
	mov.b32 	%r430, 0;
	@%p2 bra 	$L__BB10_4;
	ld.global.u32 	%r430, [%rd2+64];
$L__BB10_4:
	shl.b32 	%r56, %r3, 2;
	add.s32 	%r58, %r50, %r56;
	add.s32 	%r9, %r58, 2688;
	st.shared.u32 	[%r58+2688], %r430;
	setp.ne.s32 	%p3, %r3, 0;
	@%p3 bra 	$L__BB10_6;
	mov.u32 	%r59, %ctaid.x;
	shl.b32 	%r60, %r59, 8;
	shr.s32 	%r61, %r60, 8;
	shl.b32 	%r62, %r45, 8;
	shr.s32 	%r63, %r62, 8;
	mul.lo.s32 	%r64, %r63, %r61;
	st.volatile.shared.u32 	[_ZZ21cudaEstimateResidual8E6shared+3712], %r64;
	ld.shared.u32 	%r65, [_ZZ21cudaEstimateResidual8E6shared+2204];
	ld.volatile.shared.u32 	%r66, [_ZZ21cudaEstimateResidual8E6shared+3712];
	sub.s32 	%r67, %r65, %r66;
	add.s32 	%r68, %r45, %r44;
	min.s32 	%r69, %r67, %r68;
	st.volatile.shared.u32 	[_ZZ21cudaEstimateResidual8E6shared+3716], %r69;
	ld.shared.u32 	%r70, [_ZZ21cudaEstimateResidual8E6shared+2180];
	ld.volatile.shared.u32 	%r71, [_ZZ21cudaEstimateResidual8E6shared+3712];
	add.s32 	%r72, %r71, %r70;
	st.volatile.shared.u32 	[_ZZ21cudaEstimateResidual8E6shared+3720], %r72;
$L__BB10_6:
	bar.sync 	0;
	ld.volatile.shared.u32 	%r73, [_ZZ21cudaEstimateResidual8E6shared+3716];
	setp.ge.s32 	%p4, %r3, %r73;
	@%p4 bra 	$L__BB10_8;
	ld.volatile.shared.u32 	%r74, [_ZZ21cudaEstimateResidual8E6shared+3720];
	add.s32 	%r75, %r74, %r3;
	mul.wide.s32 	%rd10, %r75, 4;
	add.s64 	%rd11, %rd1, %rd10;
	ld.global.u32 	%r76, [%rd11];
	ld.shared.u32 	%r77, [_ZZ21cudaEstimateResidual8E6shared+2220];
	shr.s32 	%r78, %r76, %r77;
	st.volatile.shared.u32 	[%r9+-2688], %r78;
$L__BB10_8:
	add.s32 	%r10, %r45, %r3;
	ld.volatile.shared.u32 	%r79, [_ZZ21cudaEstimateResidual8E6shared+3716];
	setp.ge.s32 	%p5, %r10, %r79;
	@%p5 bra 	$L__BB10_10;
	ld.volatile.shared.u32 	%r81, [_ZZ21cudaEstimateResidual8E6shared+3720];
	add.s32 	%r82, %r10, %r81;
	mul.wide.s32 	%rd12, %r82, 4;
	add.s64 	%rd13, %rd1, %rd12;
	ld.global.u32 	%r83, [%rd13];
	ld.shared.u32 	%r84, [_ZZ21cudaEstimateResidual8E6shared+2220];
	shr.s32 	%r85, %r83, %r84;
	shl.b32 	%r86, %r10, 2;
	add.s32 	%r87, %r50, %r86;
	st.volatile.shared.u32 	[%r87], %r85;
$L__BB10_10:
	bar.sync 	0;
	ld.volatile.shared.u32 	%r89, [_ZZ21cudaEstimateResidual8E6shared+3716];
	sub.s32 	%r90, %r89, %r6;
	min.s32 	%r11, %r90, %r45;
	setp.le.s32 	%p6, %r11, %r1;
	mov.b32 	%r441, 0;
	@%p6 bra 	$L__BB10_19;
	shl.b32 	%r93, %r2, 2;
	add.s32 	%r95, %r50, %r93;
	ld.shared.u32 	%r96, [%r95+2688];
	shl.b32 	%r97, %r96, 8;
	shr.s32 	%r12, %r97, 8;
	ld.shared.u32 	%r98, [%r95+2692];
	shl.b32 	%r99, %r98, 8;
	shr.s32 	%r13, %r99, 8;
	ld.shared.u32 	%r100, [%r95+2696];
	shl.b32 	%r101, %r100, 8;
	shr.s32 	%r14, %r101, 8;
	ld.shared.u32 	%r102, [%r95+2700];
	shl.b32 	%r103, %r102, 8;
	shr.s32 	%r15, %r103, 8;
	ld.shared.u32 	%r104, [%r95+2704];
	shl.b32 	%r105, %r104, 8;
	shr.s32 	%r16, %r105, 8;
	ld.shared.u32 	%r106, [%r95+2708];
	shl.b32 	%r107, %r106, 8;
	shr.s32 	%r17, %r107, 8;
	ld.shared.u32 	%r108, [%r95+2712];
	shl.b32 	%r109, %r108, 8;
	shr.s32 	%r18, %r109, 8;
	ld.shared.u32 	%r110, [%r95+2716];
	shl.b32 	%r111, %r110, 8;
	shr.s32 	%r19, %r111, 8;
	ld.shared.u32 	%r20, [%r5+8];
	not.b32 	%r112, %r1;
	add.s32 	%r21, %r11, %r112;
	shr.u32 	%r113, %r21, 5;
	add.s32 	%r22, %r113, 1;
	setp.lt.u32 	%p7, %r21, 96;
	mov.b32 	%r441, 0;
	mov.u32 	%r436, %r1;
	@%p7 bra 	$L__BB10_14;
	and.b32  	%r115, %r22, 268435452;
	neg.s32 	%r432, %r115;
	shl.b32 	%r116, %r1, 2;
	add.s32 	%r118, %r116, %r50;
	add.s32 	%r431, %r118, 256;
	shl.b32 	%r25, %r6, 2;
	mov.b32 	%r441, 0;
	mov.u32 	%r436, %r1;
$L__BB10_13:
	.pragma "nounroll";
	ld.volatile.shared.u32 	%r119, [%r431+-256];
	shl.b32 	%r120, %r119, 8;
	shr.s32 	%r121, %r120, 8;
	mul.lo.s32 	%r122, %r12, %r121;
	ld.volatile.shared.u32 	%r123, [%r431+-252];
	shl.b32 	%r124, %r123, 8;
	shr.s32 	%r125, %r124, 8;
	ld.volatile.shared.u32 	%r126, [%r431+-248];
	shl.b32 	%r127, %r126, 8;
	shr.s32 	%r128, %r127, 8;
	ld.volatile.shared.u32 	%r129, [%r431+-244];
	shl.b32 	%r130, %r129, 8;
	shr.s32 	%r131, %r130, 8;
	ld.volatile.shared.u32 	%r132, [%r431+-240];
	shl.b32 	%r133, %r132, 8;
	shr.s32 	%r134, %r133, 8;
	ld.volatile.shared.u32 	%r135, [%r431+-236];
	shl.b32 	%r136, %r135, 8;
	shr.s32 	%r137, %r136, 8;
	ld.volatile.shared.u32 	%r138, [%r431+-232];
	shl.b32 	%r139, %r138, 8;
	shr.s32 	%r140, %r139, 8;
	ld.volatile.shared.u32 	%r141, [%r431+-228];
	shl.b32 	%r142, %r141, 8;
	shr.s32 	%r143, %r142, 8;
	mad.lo.s32 	%r144, %r13, %r125, %r122;
	mad.lo.s32 	%r145, %r14, %r128, %r144;
	mad.lo.s32 	%r146, %r15, %r131, %r145;
	mad.lo.s32 	%r147, %r16, %r134, %r146;
	mad.lo.s32 	%r148, %r17, %r137, %r147;
	mad.lo.s32 	%r149, %r18, %r140, %r148;
	mad.lo.s32 	%r150, %r19, %r143, %r149;
	add.s32 	%r151, %r431, %r25;
	ld.volatile.shared.u32 	%r152, [%r151+-256];
	shr.s32 	%r153, %r150, %r20;
	sub.s32 	%r154, %r152, %r153;
	shl.b32 	%r155, %r154, 1;
	shr.s32 	%r156, %r154, 31;
	xor.b32  	%r157, %r155, %r156;
	min.s32 	%r158, %r157, 8388607;
	add.s32 	%r159, %r158, %r441;
	ld.volatile.shared.u32 	%r160, [%r431+-128];
	shl.b32 	%r161, %r160, 8;
	shr.s32 	%r162, %r161, 8;
	mul.lo.s32 	%r163, %r12, %r162;
	ld.volatile.shared.u32 	%r164, [%r431+-124];
	shl.b32 	%r165, %r164, 8;
	shr.s32 	%r166, %r165, 8;
	ld.volatile.shared.u32 	%r167, [%r431+-120];
	shl.b32 	%r168, %r167, 8;
	shr.s32 	%r169, %r168, 8;
	ld.volatile.shared.u32 	%r170, [%r431+-116];
	shl.b32 	%r171, %r170, 8;
	shr.s32 	%r172, %r171, 8;
	ld.volatile.shared.u32 	%r173, [%r431+-112];
	shl.b32 	%r174, %r173, 8;
	shr.s32 	%r175, %r174, 8;
	ld.volatile.shared.u32 	%r176, [%r431+-108];
	shl.b32 	%r177, %r176, 8;
	shr.s32 	%r178, %r177, 8;
	ld.volatile.shared.u32 	%r179, [%r431+-104];
	shl.b32 	%r180, %r179, 8;
	shr.s32 	%r181, %r180, 8;
	ld.volatile.shared.u32 	%r182, [%r431+-100];
	shl.b32 	%r183, %r182, 8;
	shr.s32 	%r184, %r183, 8;
	mad.lo.s32 	%r185, %r13, %r166, %r163;
	mad.lo.s32 	%r186, %r14, %r169, %r185;
	mad.lo.s32 	%r187, %r15, %r172, %r186;
	mad.lo.s32 	%r188, %r16, %r175, %r187;
	mad.lo.s32 	%r189, %r17, %r178, %r188;
	mad.lo.s32 	%r190, %r18, %r181, %r189;
	mad.lo.s32 	%r191, %r19, %r184, %r190;
	ld.volatile.shared.u32 	%r192, [%r151+-128];
	shr.s32 	%r193, %r191, %r20;
	sub.s32 	%r194, %r192, %r193;
	shl.b32 	%r195, %r194, 1;
	shr.s32 	%r196, %r194, 31;
	xor.b32  	%r197, %r195, %r196;
	min.s32 	%r198, %r197, 8388607;
	add.s32 	%r199, %r198, %r159;
	ld.volatile.shared.u32 	%r200, [%r431];
	shl.b32 	%r201, %r200, 8;
	shr.s32 	%r202, %r201, 8;
	mul.lo.s32 	%r203, %r12, %r202;
	ld.volatile.shared.u32 	%r204, [%r431+4];
	shl.b32 	%r205, %r204, 8;
	shr.s32 	%r206, %r205, 8;
	ld.volatile.shared.u32 	%r207, [%r431+8];
	shl.b32 	%r208, %r207, 8;
	shr.s32 	%r209, %r208, 8;
	ld.volatile.shared.u32 	%r210, [%r431+12];
	shl.b32 	%r211, %r210, 8;
	shr.s32 	%r212, %r211, 8;
	ld.volatile.shared.u32 	%r213, [%r431+16];
	shl.b32 	%r214, %r213, 8;
	shr.s32 	%r215, %r214, 8;
	ld.volatile.shared.u32 	%r216, [%r431+20];
	shl.b32 	%r217, %r216, 8;
	shr.s32 	%r218, %r217, 8;
	ld.volatile.shared.u32 	%r219, [%r431+24];
	shl.b32 	%r220, %r219, 8;
	shr.s32 	%r221, %r220, 8;
	ld.volatile.shared.u32 	%r222, [%r431+28];
	shl.b32 	%r223, %r222, 8;
	shr.s32 	%r224, %r223, 8;
	mad.lo.s32 	%r225, %r13, %r206, %r203;
	mad.lo.s32 	%r226, %r14, %r209, %r225;
	mad.lo.s32 	%r227, %r15, %r212, %r226;
	mad.lo.s32 	%r228, %r16, %r215, %r227;
	mad.lo.s32 	%r229, %r17, %r218, %r228;
	mad.lo.s32 	%r230, %r18, %r221, %r229;
	mad.lo.s32 	%r231, %r19, %r224, %r230;
	ld.volatile.shared.u32 	%r232, [%r151];
	shr.s32 	%r233, %r231, %r20;
	sub.s32 	%r234, %r232, %r233;
	shl.b32 	%r235, %r234, 1;
	shr.s32 	%r236, %r234, 31;
	xor.b32  	%r237, %r235, %r236;
	min.s32 	%r238, %r237, 8388607;
	add.s32 	%r239, %r238, %r199;
	ld.volatile.shared.u32 	%r240, [%r431+128];
	shl.b32 	%r241, %r240, 8;
	shr.s32 	%r242, %r241, 8;
	mul.lo.s32 	%r243, %r12, %r242;
	ld.volatile.shared.u32 	%r244, [%r431+132];
	shl.b32 	%r245, %r244, 8;
	shr.s32 	%r246, %r245, 8;
	ld.volatile.shared.u32 	%r247, [%r431+136];
	shl.b32 	%r248, %r247, 8;
	shr.s32 	%r249, %r248, 8;
	ld.volatile.shared.u32 	%r250, [%r431+140];
	shl.b32 	%r251, %r250, 8;
	shr.s32 	%r252, %r251, 8;
	ld.volatile.shared.u32 	%r253, [%r431+144];
	shl.b32 	%r254, %r253, 8;
	shr.s32 	%r255, %r254, 8;
	ld.volatile.shared.u32 	%r256, [%r431+148];
	shl.b32 	%r257, %r256, 8;
	shr.s32 	%r258, %r257, 8;
	ld.volatile.shared.u32 	%r259, [%r431+152];
	shl.b32 	%r260, %r259, 8;
	shr.s32 	%r261, %r260, 8;
	ld.volatile.shared.u32 	%r262, [%r431+156];
	shl.b32 	%r263, %r262, 8;
	shr.s32 	%r264, %r263, 8;
	mad.lo.s32 	%r265, %r13, %r246, %r243;
	mad.lo.s32 	%r266, %r14, %r249, %r265;
	mad.lo.s32 	%r267, %r15, %r252, %r266;
	mad.lo.s32 	%r268, %r16, %r255, %r267;
	mad.lo.s32 	%r269, %r17, %r258, %r268;
	mad.lo.s32 	%r270, %r18, %r261, %r269;
	mad.lo.s32 	%r271, %r19, %r264, %r270;
	ld.volatile.shared.u32 	%r272, [%r151+128];
	shr.s32 	%r273, %r271, %r20;
	sub.s32 	%r274, %r272, %r273;
	shl.b32 	%r275, %r274, 1;
	shr.s32 	%r276, %r274, 31;
	xor.b32  	%r277, %r275, %r276;
	min.s32 	%r278, %r277, 8388607;
	add.s32 	%r441, %r278, %r239;
	add.s32 	%r436, %r436, 128;
	add.s32 	%r432, %r432, 4;
	add.s32 	%r431, %r431, 512;
	setp.ne.s32 	%p8, %r432, 0;
	@%p8 bra 	$L__BB10_13;
$L__BB10_14:
	and.b32  	%r280, %r22, 3;
	setp.eq.s32 	%p9, %r280, 0;
	@%p9 bra 	$L__BB10_19;
	setp.eq.s32 	%p10, %r280, 1;
	@%p10 bra 	$L__BB10_17;
	shl.b32 	%r281, %r436, 2;
	mov.u32 	%r282, _ZZ21cudaEstimateResidual8E6shared;
	add.s32 	%r283, %r282, %r281;
	ld.volatile.shared.u32 	%r284, [%r283];
	shl.b32 	%r285, %r284, 8;
	shr.s32 	%r286, %r285, 8;
	mul.lo.s32 	%r287, %r12, %r286;
	ld.volatile.shared.u32 	%r288, [%r283+4];
	shl.b32 	%r289, %r288, 8;
	shr.s32 	%r290, %r289, 8;
	ld.volatile.shared.u32 	%r291, [%r283+8];
	shl.b32 	%r292, %r291, 8;
	shr.s32 	%r293, %r292, 8;
	ld.volatile.shared.u32 	%r294, [%r283+12];
	shl.b32 	%r295, %r294, 8;
	shr.s32 	%r296, %r295, 8;
	ld.volatile.shared.u32 	%r297, [%r283+16];
	shl.b32 	%r298, %r297, 8;
	shr.s32 	%r299, %r298, 8;
	ld.volatile.shared.u32 	%r300, [%r283+20];
	shl.b32 	%r301, %r300, 8;
	shr.s32 	%r302, %r301, 8;
	ld.volatile.shared.u32 	%r303, [%r283+24];
	shl.b32 	%r304, %r303, 8;
	shr.s32 	%r305, %r304, 8;
	ld.volatile.shared.u32 	%r306, [%r283+28];
	shl.b32 	%r307, %r306, 8;
	shr.s32 	%r308, %r307, 8;
	mad.lo.s32 	%r309, %r13, %r290, %r287;
	mad.lo.s32 	%r310, %r14, %r293, %r309;
	mad.lo.s32 	%r311, %r15, %r296, %r310;
	mad.lo.s32 	%r312, %r16, %r299, %r311;
	mad.lo.s32 	%r313, %r17, %r302, %r312;
	mad.lo.s32 	%r314, %r18, %r305, %r313;
	mad.lo.s32 	%r315, %r19, %r308, %r314;
	shl.b32 	%r316, %r6, 2;
	add.s32 	%r317, %r283, %r316;
	ld.volatile.shared.u32 	%r318, [%r317];
	shr.s32 	%r319, %r315, %r20;
	sub.s32 	%r320, %r318, %r319;
	shl.b32 	%r321, %r320, 1;
	shr.s32 	%r322, %r320, 31;
	xor.b32  	%r323, %r321, %r322;
	min.s32 	%r324, %r323, 8388607;
	add.s32 	%r325, %r324, %r441;
	ld.volatile.shared.u32 	%r326, [%r283+128];
	shl.b32 	%r327, %r326, 8;
	shr.s32 	%r328, %r327, 8;
	mul.lo.s32 	%r329, %r12, %r328;
	ld.volatile.shared.u32 	%r330, [%r283+132];
	shl.b32 	%r331, %r330, 8;
	shr.s32 	%r332, %r331, 8;
	ld.volatile.shared.u32 	%r333, [%r283+136];
	shl.b32 	%r334, %r333, 8;
	shr.s32 	%r335, %r334, 8;
	ld.volatile.shared.u32 	%r336, [%r283+140];
	shl.b32 	%r337, %r336, 8;
	shr.s32 	%r338, %r337, 8;
	ld.volatile.shared.u32 	%r339, [%r283+144];
	shl.b32 	%r340, %r339, 8;
	shr.s32 	%r341, %r340, 8;
	ld.volatile.shared.u32 	%r342, [%r283+148];
	shl.b32 	%r343, %r342, 8;
	shr.s32 	%r344, %r343, 8;
	ld.volatile.shared.u32 	%r345, [%r283+152];
	shl.b32 	%r346, %r345, 8;
	shr.s32 	%r347, %r346, 8;
	ld.volatile.shared.u32 	%r348, [%r283+156];
	shl.b32 	%r349, %r348, 8;
	shr.s32 	%r350, %r349, 8;
	mad.lo.s32 	%r351, %r13, %r332, %r329;
	mad.lo.s32 	%r352, %r14, %r335, %r351;
	mad.lo.s32 	%r353, %r15, %r338, %r352;
	mad.lo.s32 	%r354, %r16, %r341, %r353;
	mad.lo.s32 	%r355, %r17, %r344, %r354;
	mad.lo.s32 	%r356, %r18, %r347, %r355;
	mad.lo.s32 	%r357, %r19, %r350, %r356;
	ld.volatile.shared.u32 	%r358, [%r317+128];
	shr.s32 	%r359, %r357, %r20;
	sub.s32 	%r360, %r358, %r359;
	shl.b32 	%r361, %r360, 1;
	shr.s32 	%r362, %r360, 31;
	xor.b32  	%r363, %r361, %r362;
	min.s32 	%r364, %r363, 8388607;
	add.s32 	%r441, %r364, %r325;
	add.s32 	%r436, %r436, 64;
$L__BB10_17:
	and.b32  	%r365, %r21, 32;
	setp.ne.s32 	%p11, %r365, 0;
	@%p11 bra 	$L__BB10_19;
	shl.b32 	%r366, %r436, 2;
	mov.u32 	%r367, _ZZ21cudaEstimateResidual8E6shared;
	add.s32 	%r368, %r367, %r366;
	ld.volatile.shared.u32 	%r369, [%r368];
	shl.b32 	%r370, %r369, 8;
	shr.s32 	%r371, %r370, 8;
	mul.lo.s32 	%r372, %r12, %r371;
	ld.volatile.shared.u32 	%r373, [%r368+4];
	shl.b32 	%r374, %r373, 8;
	shr.s32 	%r375, %r374, 8;
	ld.volatile.shared.u32 	%r376, [%r368+8];
	shl.b32 	%r377, %r376, 8;
	shr.s32 	%r378, %r377, 8;
	ld.volatile.shared.u32 	%r379, [%r368+12];
	shl.b32 	%r380, %r379, 8;
	shr.s32 	%r381, %r380, 8;
	ld.volatile.shared.u32 	%r382, [%r368+16];
	shl.b32 	%r383, %r382, 8;
	shr.s32 	%r384, %r383, 8;
	ld.volatile.shared.u32 	%r385, [%r368+20];
	shl.b32 	%r386, %r385, 8;
	shr.s32 	%r387, %r386, 8;
	ld.volatile.shared.u32 	%r388, [%r368+24];
	shl.b32 	%r389, %r388, 8;
	shr.s32 	%r390, %r389, 8;
	ld.volatile.shared.u32 	%r391, [%r368+28];
	shl.b32 	%r392, %r391, 8;
	shr.s32 	%r393, %r392, 8;
	mad.lo.s32 	%r394, %r13, %r375, %r372;
	mad.lo.s32 	%r395, %r14, %r378, %r394;
	mad.lo.s32 	%r396, %r15, %r381, %r395;
	mad.lo.s32 	%r397, %r16, %r384, %r396;
	mad.lo.s32 	%r398, %r17, %r387, %r397;
	mad.lo.s32 	%r399, %r18, %r390, %r398;
	mad.lo.s32 	%r400, %r19, %r393, %r399;
	shl.b32 	%r401, %r6, 2;
	add.s32 	%r402, %r368, %r401;
	ld.volatile.shared.u32 	%r403, [%r402];
	shr.s32 	%r404, %r400, %r20;
	sub.s32 	%r405, %r403, %r404;
	shl.b32 	%r406, %r405, 1;
	shr.s32 	%r407, %r405, 31;
	xor.b32  	%r408, %r406, %r407;
	min.s32 	%r409, %r408, 8388607;
	add.s32 	%r441, %r409, %r441;
$L__BB10_19:
	st.volatile.shared.u32 	[%r9+-1536], %r441;
	ld.volatile.shared.u32 	%r410, [%r9+-1536];
	ld.volatile.shared.u32 	%r411, [%r9+-1504];
	add.s32 	%r412, %r411, %r410;
	ld.volatile.shared.u32 	%r413, [%r9+-1472];
	add.s32 	%r414, %r412, %r413;
	ld.volatile.shared.u32 	%r415, [%r9+-1440];
	add.s32 	%r416, %r414, %r415;
	st.volatile.shared.u32 	[%r9+-1536], %r416;
	ld.volatile.shared.u32 	%r417, [%r9+-1536];
	ld.volatile.shared.u32 	%r418, [%r9+-1528];
	add.s32 	%r419, %r418, %r417;
	ld.volatile.shared.u32 	%r420, [%r9+-1520];
	add.s32 	%r421, %r419, %r420;
	ld.volatile.shared.u32 	%r422, [%r9+-1512];
	add.s32 	%r423, %r421, %r422;
	st.volatile.shared.u32 	[%r9+-1536], %r423;
	setp.ne.s32 	%p12, %r1, 0;
	@%p12 bra 	$L__BB10_21;
	ld.volatile.shared.u32 	%r424, [%r9+-1536];
	ld.volatile.shared.u32 	%r425, [%r9+-1532];
	add.s32 	%r426, %r425, %r424;
	shl.b32 	%r427, %r4, 6;
	mov.u32 	%r428, %ctaid.x;
	add.s32 	%r429, %r427, %r428;
	cvta.to.global.u64 	%rd14, %rd3;
	mul.wide.u32 	%rd15, %r429, 4;
	add.s64 	%rd16, %rd14, %rd15;
	st.global.u32 	[%rd16], %r426;
$L__BB10_21:
	ret;

}
	// .globl	cudaEstimateResidual12
.visible .entry cudaEstimateResidual12(
	.param .u64 .ptr .align 1 cudaEstimateResidual12_param_0,
	.param .u64 .ptr .align 1 cudaEstimateResidual12_param_1,
	.param .u64 .ptr .align 1 cudaEstimateResidual12_param_2,
	.param .u32 cudaEstimateResidual12_param_3,
	.param .u32 cudaEstimateResidual12_param_4
)
{
	.reg .pred 	%p<13>;
	.reg .b32 	%r<580>;
	.reg .b64 	%rd<18>;
	// demoted variable
	.shared .align 4 .b8 _ZZ22cudaEstimateResidual12E6shared[3724];
	ld.param.u64 	%rd4, [cudaEstimateResidual12_param_1];
	ld.param.u64 	%rd5, [cudaEstimateResidual12_param_2];
	ld.param.u32 	%r47, [cudaEstimateResidual12_param_3];
	ld.param.u32 	%r48, [cudaEstimateResidual12_param_4];
	cvta.to.global.u64 	%rd1, %rd4;
	cvta.to.global.u64 	%rd6, %rd5;
	mov.u32 	%r574, %tid.x;
	mov.u32 	%r49, %tid.y;
	shl.b32 	%r2, %r49, 5;
	add.s32 	%r3, %r2, %r574;
	mov.u32 	%r50, %ctaid.y;
	mov.u32 	%r51, %ntid.y;
	mad.lo.s32 	%r52, %r50, %r51, %r49;
	setp.gt.u32 	%p1, %r574, 15;
	mul.wide.u32 	%rd7, %r52, 192;
	add.s64 	%rd8, %rd6, %rd7;
	mul.wide.u32 	%rd9, %r574, 4;
	add.s64 	%rd2, %rd8, %rd9;
	shl.b32 	%r53, %r49, 6;
	mov.u32 	%r54, _ZZ22cudaEstimateResidual12E6shared;
	add.s32 	%r55, %r54, %r53;
	add.s32 	%r4, %r55, 2176;
	@%p1 bra 	$L__BB11_2;
	ld.global.u32 	%r56, [%rd2];
	shl.b32 	%r57, %r574, 2;
	add.s32 	%r58, %r4, %r57;
	st.shared.u32 	[%r58], %r56;
$L__BB11_2:
	ld.shared.u32 	%r5, [%r4];
	setp.ge.u32 	%p2, %r574, %r5;
	mov.b32 	%r568, 0;
	@%p2 bra 	$L__BB11_4;
	ld.global.u32 	%r568, [%rd2+64];
$L__BB11_4:
	shl.b32 	%r60, %r3, 2;
	add.s32 	%r62, %r54, %r60;
	add.s32 	%r8, %r62, 2688;
	st.shared.u32 	[%r62+2688], %r568;
	setp.ne.s32 	%p3, %r3, 0;
	@%p3 bra 	$L__BB11_6;
	mov.u32 	%r63, %ctaid.x;
	shl.b32 	%r64, %r63, 8;
	shr.s32 	%r65, %r64, 8;
	shl.b32 	%r66, %r48, 8;
	shr.s32 	%r67, %r66, 8;
	mul.lo.s32 	%r68, %r67, %r65;
	st.volatile.shared.u32 	[_ZZ22cudaEstimateResidual12E6shared+3712], %r68;
	ld.shared.u32 	%r69, [_ZZ22cudaEstimateResidual12E6shared+2204];
	ld.volatile.shared.u32 	%r70, [_ZZ22cudaEstimateResidual12E6shared+3712];
	sub.s32 	%r71, %r69, %r70;
	add.s32 	%r72, %r48, %r47;
	min.s32 	%r73, %r71, %r72;
	st.volatile.shared.u32 	[_ZZ22cudaEstimateResidual12E6shared+3716], %r73;
	ld.shared.u32 	%r74, [_ZZ22cudaEstimateResidual12E6shared+2180];
	ld.volatile.shared.u32 	%r75, [_ZZ22cudaEstimateResidual12E6shared+3712];
	add.s32 	%r76, %r75, %r74;
	st.volatile.shared.u32 	[_ZZ22cudaEstimateResidual12E6shared+3720], %r76;
$L__BB11_6:
	bar.sync 	0;
	ld.volatile.shared.u32 	%r77, [_ZZ22cudaEstimateResidual12E6shared+3716];
	setp.ge.s32 	%p4, %r3, %r77;
	@%p4 bra 	$L__BB11_8;
	ld.volatile.shared.u32 	%r78, [_ZZ22cudaEstimateResidual12E6shared+3720];
	add.s32 	%r79, %r78, %r3;
	mul.wide.s32 	%rd10, %r79, 4;
	add.s64 	%rd11, %rd1, %rd10;
	ld.global.u32 	%r80, [%rd11];
	ld.shared.u32 	%r81, [_ZZ22cudaEstimateResidual12E6shared+2220];
	shr.s32 	%r82, %r80, %r81;
	st.volatile.shared.u32 	[%r8+-2688], %r82;
$L__BB11_8:
	add.s32 	%r9, %r48, %r3;
	ld.volatile.shared.u32 	%r83, [_ZZ22cudaEstimateResidual12E6shared+3716];
	setp.ge.s32 	%p5, %r9, %r83;
	@%p5 bra 	$L__BB11_10;
	ld.volatile.shared.u32 	%r85, [_ZZ22cudaEstimateResidual12E6shared+3720];
	add.s32 	%r86, %r9, %r85;
	mul.wide.s32 	%rd12, %r86, 4;
	add.s64 	%rd13, %rd1, %rd12;
	ld.global.u32 	%r87, [%rd13];
	ld.shared.u32 	%r88, [_ZZ22cudaEstimateResidual12E6shared+2220];
	shr.s32 	%r89, %r87, %r88;
	shl.b32 	%r90, %r9, 2;
	add.s32 	%r91, %r54, %r90;
	st.volatile.shared.u32 	[%r91], %r89;
$L__BB11_10:
	bar.sync 	0;
	ld.volatile.shared.u32 	%r93, [_ZZ22cudaEstimateResidual12E6shared+3716];
	sub.s32 	%r94, %r93, %r5;
	min.s32 	%r10, %r94, %r48;
	setp.le.s32 	%p6, %r10, %r574;
	mov.b32 	%r579, 0;
	@%p6 bra 	$L__BB11_19;
	shl.b32 	%r97, %r2, 2;
	add.s32 	%r99, %r54, %r97;
	ld.shared.u32 	%r100, [%r99+2688];
	shl.b32 	%r101, %r100, 8;
	shr.s32 	%r11, %r101, 8;
	ld.shared.u32 	%r102, [%r99+2692];
	shl.b32 	%r103, %r102, 8;
	shr.s32 	%r12, %r103, 8;
	ld.shared.u32 	%r104, [%r99+2696];
	shl.b32 	%r105, %r104, 8;
	shr.s32 	%r13, %r105, 8;
	ld.shared.u32 	%r106, [%r99+2700];
	shl.b32 	%r107, %r106, 8;
	shr.s32 	%r14, %r107, 8;
	ld.shared.u32 	%r108, [%r99+2704];
	shl.b32 	%r109, %r108, 8;
	shr.s32 	%r15, %r109, 8;
	ld.shared.u32 	%r110, [%r99+2708];
	shl.b32 	%r111, %r110, 8;
	shr.s32 	%r16, %r111, 8;
	ld.shared.u32 	%r112, [%r99+2712];
	shl.b32 	%r113, %r112, 8;
	shr.s32 	%r17, %r113, 8;
	ld.shared.u32 	%r114, [%r99+2716];
	shl.b32 	%r115, %r114, 8;
	shr.s32 	%r18, %r115, 8;
	ld.shared.u32 	%r116, [%r99+2720];
	shl.b32 	%r117, %r116, 8;
	shr.s32 	%r19, %r117, 8;
	ld.shared.u32 	%r118, [%r99+2724];
	shl.b32 	%r119, %r118, 8;
	shr.s32 	%r20, %r119, 8;
	ld.shared.u32 	%r120, [%r99+2728];
	shl.b32 	%r121, %r120, 8;
	shr.s32 	%r21, %r121, 8;
	ld.shared.u32 	%r122, [%r99+2732];
	shl.b32 	%r123, %r122, 8;
	shr.s32 	%r22, %r123, 8;
	ld.shared.u32 	%r23, [%r4+8];
	not.b32 	%r124, %r574;
	add.s32 	%r24, %r10, %r124;
	shr.u32 	%r125, %r24, 5;
	add.s32 	%r25, %r125, 1;
	setp.lt.u32 	%p7, %r24, 96;
	mov.b32 	%r579, 0;
	@%p7 bra 	$L__BB11_14;
	and.b32  	%r127, %r25, 268435452;
	neg.s32 	%r570, %r127;
	shl.b32 	%r128, %r574, 2;
	add.s32 	%r130, %r128, %r54;
	add.s32 	%r569, %r130, 256;
	mov.b32 	%r579, 0;
$L__BB11_13:
	.pragma "nounroll";
	ld.volatile.shared.u32 	%r131, [%r569+-256];
	shl.b32 	%r132, %r131, 8;
	shr.s32 	%r133, %r132, 8;
	mul.lo.s32 	%r134, %r11, %r133;
	ld.volatile.shared.u32 	%r135, [%r569+-252];
	shl.b32 	%r136, %r135, 8;
	shr.s32 	%r137, %r136, 8;
	ld.volatile.shared.u32 	%r138, [%r569+-248];
	shl.b32 	%r139, %r138, 8;
	shr.s32 	%r140, %r139, 8;
	ld.volatile.shared.u32 	%r141, [%r569+-244];
	shl.b32 	%r142, %r141, 8;
	shr.s32 	%r143, %r142, 8;
	ld.volatile.shared.u32 	%r144, [%r569+-240];
	shl.b32 	%r145, %r144, 8;
	shr.s32 	%r146, %r145, 8;
	ld.volatile.shared.u32 	%r147, [%r569+-236];
	shl.b32 	%r148, %r147, 8;
	shr.s32 	%r149, %r148, 8;
	ld.volatile.shared.u32 	%r150, [%r569+-232];
	shl.b32 	%r151, %r150, 8;
	shr.s32 	%r152, %r151, 8;
	ld.volatile.shared.u32 	%r153, [%r569+-228];
	shl.b32 	%r154, %r153, 8;
	shr.s32 	%r155, %r154, 8;
	ld.volatile.shared.u32 	%r156, [%r569+-224];
	shl.b32 	%r157, %r156, 8;
	shr.s32 	%r158, %r157, 8;
	ld.volatile.shared.u32 	%r159, [%r569+-220];
	shl.b32 	%r160, %r159, 8;
	shr.s32 	%r161, %r160, 8;
	ld.volatile.shared.u32 	%r162, [%r569+-216];
	shl.b32 	%r163, %r162, 8;
	shr.s32 	%r164, %r163, 8;
	ld.volatile.shared.u32 	%r165, [%r569+-212];
	shl.b32 	%r166, %r165, 8;
	shr.s32 	%r167, %r166, 8;
	mad.lo.s32 	%r168, %r12, %r137, %r134;
	mad.lo.s32 	%r169, %r13, %r140, %r168;
	mad.lo.s32 	%r170, %r14, %r143, %r169;
	mad.lo.s32 	%r171, %r15, %r146, %r170;
	mad.lo.s32 	%r172, %r16, %r149, %r171;
	mad.lo.s32 	%r173, %r17, %r152, %r172;
	mad.lo.s32 	%r174, %r18, %r155, %r173;
	mad.lo.s32 	%r175, %r19, %r158, %r174;
	mad.lo.s32 	%r176, %r20, %r161, %r175;
	mad.lo.s32 	%r177, %r21, %r164, %r176;
	mad.lo.s32 	%r178, %r22, %r167, %r177;
	shl.b32 	%r179, %r5, 2;
	add.s32 	%r180, %r569, %r179;
	ld.volatile.shared.u32 	%r181, [%r180+-256];
	shr.s32 	%r182, %r178, %r23;
	sub.s32 	%r183, %r181, %r182;
	shl.b32 	%r184, %r183, 1;
	shr.s32 	%r185, %r183, 31;
	xor.b32  	%r186, %r184, %r185;
	min.s32 	%r187, %r186, 8388607;
	add.s32 	%r188, %r187, %r579;
	ld.volatile.shared.u32 	%r189, [%r569+-128];
	shl.b32 	%r190, %r189, 8;
	shr.s32 	%r191, %r190, 8;
	mul.lo.s32 	%r192, %r11, %r191;
	ld.volatile.shared.u32 	%r193, [%r569+-124];
	shl.b32 	%r194, %r193, 8;
	shr.s32 	%r195, %r194, 8;
	ld.volatile.shared.u32 	%r196, [%r569+-120];
	shl.b32 	%r197, %r196, 8;
	shr.s32 	%r198, %r197, 8;
	ld.volatile.shared.u32 	%r199, [%r569+-116];
	shl.b32 	%r200, %r199, 8;
	shr.s32 	%r201, %r200, 8;
	ld.volatile.shared.u32 	%r202, [%r569+-112];
	shl.b32 	%r203, %r202, 8;
	shr.s32 	%r204, %r203, 8;
	ld.volatile.shared.u32 	%r205, [%r569+-108];
	shl.b32 	%r206, %r205, 8;
	shr.s32 	%r207, %r206, 8;
	ld.volatile.shared.u32 	%r208, [%r569+-104];
	shl.b32 	%r209, %r208, 8;
	shr.s32 	%r210, %r209, 8;
	ld.volatile.shared.u32 	%r211, [%r569+-100];
	shl.b32 	%r212, %r211, 8;
	shr.s32 	%r213, %r212, 8;
	ld.volatile.shared.u32 	%r214, [%r569+-96];
	shl.b32 	%r215, %r214, 8;
	shr.s32 	%r216, %r215, 8;
	ld.volatile.shared.u32 	%r217, [%r569+-92];
	shl.b32 	%r218, %r217, 8;
	shr.s32 	%r219, %r218, 8;
	ld.volatile.shared.u32 	%r220, [%r569+-88];
	shl.b32 	%r221, %r220, 8;
	shr.s32 	%r222, %r221, 8;
	ld.volatile.shared.u32 	%r223, [%r569+-84];
	shl.b32 	%r224, %r223, 8;
	shr.s32 	%r225, %r224, 8;
	mad.lo.s32 	%r226, %r12, %r195, %r192;
	mad.lo.s32 	%r227, %r13, %r198, %r226;
	mad.lo.s32 	%r228, %r14, %r201, %r227;
	mad.lo.s32 	%r229, %r15, %r204, %r228;
	mad.lo.s32 	%r230, %r16, %r207, %r229;
	mad.lo.s32 	%r231, %r17, %r210, %r230;
	mad.lo.s32 	%r232, %r18, %r213, %r231;
	mad.lo.s32 	%r233, %r19, %r216, %r232;
	mad.lo.s32 	%r234, %r20, %r219, %r233;
	mad.lo.s32 	%r235, %r21, %r222, %r234;
	mad.lo.s32 	%r236, %r22, %r225, %r235;
	ld.volatile.shared.u32 	%r237, [%r180+-128];
	shr.s32 	%r238, %r236, %r23;
	sub.s32 	%r239, %r237, %r238;
	shl.b32 	%r240, %r239, 1;
	shr.s32 	%r241, %r239, 31;
	xor.b32  	%r242, %r240, %r241;
	min.s32 	%r243, %r242, 8388607;
	add.s32 	%r244, %r243, %r188;
	ld.volatile.shared.u32 	%r245, [%r569];
	shl.b32 	%r246, %r245, 8;
	shr.s32 	%r247, %r246, 8;
	mul.lo.s32 	%r248, %r11, %r247;
	ld.volatile.shared.u32 	%r249, [%r569+4];
	shl.b32 	%r250, %r249, 8;
	shr.s32 	%r251, %r250, 8;
	ld.volatile.shared.u32 	%r252, [%r569+8];
	shl.b32 	%r253, %r252, 8;
	shr.s32 	%r254, %r253, 8;
	ld.volatile.shared.u32 	%r255, [%r569+12];
	shl.b32 	%r256, %r255, 8;
	shr.s32 	%r257, %r256, 8;
	ld.volatile.shared.u32 	%r258, [%r569+16];
	shl.b32 	%r259, %r258, 8;
	shr.s32 	%r260, %r259, 8;
	ld.volatile.shared.u32 	%r261, [%r569+20];
	shl.b32 	%r262, %r261, 8;
	shr.s32 	%r263, %r262, 8;
	ld.volatile.shared.u32 	%r264, [%r569+24];
	shl.b32 	%r265, %r264, 8;
	shr.s32 	%r266, %r265, 8;
	ld.volatile.shared.u32 	%r267, [%r569+28];
	shl.b32 	%r268, %r267, 8;
	shr.s32 	%r269, %r268, 8;
	ld.volatile.shared.u32 	%r270, [%r569+32];
	shl.b32 	%r271, %r270, 8;
	shr.s32 	%r272, %r271, 8;
	ld.volatile.shared.u32 	%r273, [%r569+36];
	shl.b32 	%r274, %r273, 8;
	shr.s32 	%r275, %r274, 8;
	ld.volatile.shared.u32 	%r276, [%r569+40];
	shl.b32 	%r277, %r276, 8;
	shr.s32 	%r278, %r277, 8;
	ld.volatile.shared.u32 	%r279, [%r569+44];
	shl.b32 	%r280, %r279, 8;
	shr.s32 	%r281, %r280, 8;
	mad.lo.s32 	%r282, %r12, %r251, %r248;
	mad.lo.s32 	%r283, %r13, %r254, %r282;
	mad.lo.s32 	%r284, %r14, %r257, %r283;
	mad.lo.s32 	%r285, %r15, %r260, %r284;
	mad.lo.s32 	%r286, %r16, %r263, %r285;
	mad.lo.s32 	%r287, %r17, %r266, %r286;
	mad.lo.s32 	%r288, %r18, %r269, %r287;
	mad.lo.s32 	%r289, %r19, %r272, %r288;
	mad.lo.s32 	%r290, %r20, %r275, %r289;
	mad.lo.s32 	%r291, %r21, %r278, %r290;
	mad.lo.s32 	%r292, %r22, %r281, %r291;
	ld.volatile.shared.u32 	%r293, [%r180];
	shr.s32 	%r294, %r292, %r23;
	sub.s32 	%r295, %r293, %r294;
	shl.b32 	%r296, %r295, 1;
	shr.s32 	%r297, %r295, 31;
	xor.b32  	%r298, %r296, %r297;
	min.s32 	%r299, %r298, 8388607;
	add.s32 	%r300, %r299, %r244;
	ld.volatile.shared.u32 	%r301, [%r569+128];
	shl.b32 	%r302, %r301, 8;
	shr.s32 	%r303, %r302, 8;
	mul.lo.s32 	%r304, %r11, %r303;
	ld.volatile.shared.u32 	%r305, [%r569+132];
	shl.b32 	%r306, %r305, 8;
	shr.s32 	%r307, %r306, 8;
	ld.volatile.shared.u32 	%r308, [%r569+136];
	shl.b32 	%r309, %r308, 8;
	shr.s32 	%r310, %r309, 8;
	ld.volatile.shared.u32 	%r311, [%r569+140];
	shl.b32 	%r312, %r311, 8;
	shr.s32 	%r313, %r312, 8;
	ld.volatile.shared.u32 	%r314, [%r569+144];
	shl.b32 	%r315, %r314, 8;
	shr.s32 	%r316, %r315, 8;
	ld.volatile.shared.u32 	%r317, [%r569+148];
	shl.b32 	%r318, %r317, 8;
	shr.s32 	%r319, %r318, 8;
	ld.volatile.shared.u32 	%r320, [%r569+152];
	shl.b32 	%r321, %r320, 8;
	shr.s32 	%r322, %r321, 8;
	ld.volatile.shared.u32 	%r323, [%r569+156];
	shl.b32 	%r324, %r323, 8;
	shr.s32 	%r325, %r324, 8;
	ld.volatile.shared.u32 	%r326, [%r569+160];
	shl.b32 	%r327, %r326, 8;
	shr.s32 	%r328, %r327, 8;
	ld.volatile.shared.u32 	%r329, [%r569+164];
	shl.b32 	%r330, %r329, 8;
	shr.s32 	%r331, %r330, 8;
	ld.volatile.shared.u32 	%r332, [%r569+168];
	shl.b32 	%r333, %r332, 8;
	shr.s32 	%r334, %r333, 8;
	ld.volatile.shared.u32 	%r335, [%r569+172];
	shl.b32 	%r336, %r335, 8;
	shr.s32 	%r337, %r336, 8;
	mad.lo.s32 	%r338, %r12, %r307, %r304;
	mad.lo.s32 	%r339, %r13, %r310, %r338;
	mad.lo.s32 	%r340, %r14, %r313, %r339;
	mad.lo.s32 	%r341, %r15, %r316, %r340;
	mad.lo.s32 	%r342, %r16, %r319, %r341;
	mad.lo.s32 	%r343, %r17, %r322, %r342;
	mad.lo.s32 	%r344, %r18, %r325, %r343;
	mad.lo.s32 	%r345, %r19, %r328, %r344;
	mad.lo.s32 	%r346, %r20, %r331, %r345;
	mad.lo.s32 	%r347, %r21, %r334, %r346;
	mad.lo.s32 	%r348, %r22, %r337, %r347;
	ld.volatile.shared.u32 	%r349, [%r180+128];
	shr.s32 	%r350, %r348, %r23;
	sub.s32 	%r351, %r349, %r350;
	shl.b32 	%r352, %r351, 1;
	shr.s32 	%r353, %r351, 31;
	xor.b32  	%r354, %r352, %r353;
	min.s32 	%r355, %r354, 8388607;
	add.s32 	%r579, %r355, %r300;
	add.s32 	%r574, %r574, 128;
	add.s32 	%r570, %r570, 4;
	add.s32 	%r569, %r569, 512;
	setp.ne.s32 	%p8, %r570, 0;
	@%p8 bra 	$L__BB11_13;
$L__BB11_14:
	shr.u32 	%r358, %r24, 5;
	add.s32 	%r359, %r358, 1;
	and.b32  	%r357, %r359, 3;
	setp.eq.s32 	%p9, %r357, 0;
	@%p9 bra 	$L__BB11_19;
	setp.eq.s32 	%p10, %r357, 1;
	@%p10 bra 	$L__BB11_17;
	shl.b32 	%r360, %r574, 2;
	mov.u32 	%r361, _ZZ22cudaEstimateResidual12E6shared;
	add.s32 	%r362, %r361, %r360;
	ld.volatile.shared.u32 	%r363, [%r362];
	shl.b32 	%r364, %r363, 8;
	shr.s32 	%r365, %r364, 8;
	mul.lo.s32 	%r366, %r11, %r365;
	ld.volatile.shared.u32 	%r367, [%r362+4];
	shl.b32 	%r368, %r367, 8;
	shr.s32 	%r369, %r368, 8;
	ld.volatile.shared.u32 	%r370, [%r362+8];
	shl.b32 	%r371, %r370, 8;
	shr.s32 	%r372, %r371, 8;
	ld.volatile.shared.u32 	%r373, [%r362+12];
	shl.b32 	%r374, %r373, 8;
	shr.s32 	%r375, %r374, 8;
	ld.volatile.shared.u32 	%r376, [%r362+16];
	shl.b32 	%r377, %r376, 8;
	shr.s32 	%r378, %r377, 8;
	ld.volatile.shared.u32 	%r379, [%r362+20];
	shl.b32 	%r380, %r379, 8;
	shr.s32 	%r381, %r380, 8;
	ld.volatile.shared.u32 	%r382, [%r362+24];
	shl.b32 	%r383, %r382, 8;
	shr.s32 	%r384, %r383, 8;
	ld.volatile.shared.u32 	%r385, [%r362+28];
	shl.b32 	%r386, %r385, 8;
	shr.s32 	%r387, %r386, 8;
	ld.volatile.shared.u32 	%r388, [%r362+32];
	shl.b32 	%r389, %r388, 8;
	shr.s32 	%r390, %r389, 8;
	ld.volatile.shared.u32 	%r391, [%r362+36];
	shl.b32 	%r392, %r391, 8;
	shr.s32 	%r393, %r392, 8;
	ld.volatile.shared.u32 	%r394, [%r362+40];
	shl.b32 	%r395, %r394, 8;
	shr.s32 	%r396, %r395, 8;
	ld.volatile.shared.u32 	%r397, [%r362+44];
	shl.b32 	%r398, %r397, 8;
	shr.s32 	%r399, %r398, 8;
	mad.lo.s32 	%r400, %r12, %r369, %r366;
	mad.lo.s32 	%r401, %r13, %r372, %r400;
	mad.lo.s32 	%r402, %r14, %r375, %r401;
	mad.lo.s32 	%r403, %r15, %r378, %r402;
	mad.lo.s32 	%r404, %r16, %r381, %r403;
	mad.lo.s32 	%r405, %r17, %r384, %r404;
	mad.lo.s32 	%r406, %r18, %r387, %r405;
	mad.lo.s32 	%r407, %r19, %r390, %r406;
	mad.lo.s32 	%r408, %r20, %r393, %r407;
	mad.lo.s32 	%r409, %r21, %r396, %r408;
	mad.lo.s32 	%r410, %r22, %r399, %r409;
	shl.b32 	%r411, %r5, 2;
	add.s32 	%r412, %r362, %r411;
	ld.volatile.shared.u32 	%r413, [%r412];
	shr.s32 	%r414, %r410, %r23;
	sub.s32 	%r415, %r413, %r414;
	shl.b32 	%r416, %r415, 1;
	shr.s32 	%r417, %r415, 31;
	xor.b32  	%r418, %r416, %r417;
	min.s32 	%r419, %r418, 8388607;
	add.s32 	%r420, %r419, %r579;
	ld.volatile.shared.u32 	%r421, [%r362+128];
	shl.b32 	%r422, %r421, 8;
	shr.s32 	%r423, %r422, 8;
	mul.lo.s32 	%r424, %r11, %r423;
	ld.volatile.shared.u32 	%r425, [%r362+132];
	shl.b32 	%r426, %r425, 8;
	shr.s32 	%r427, %r426, 8;
	ld.volatile.shared.u32 	%r428, [%r362+136];
	shl.b32 	%r429, %r428, 8;
	shr.s32 	%r430, %r429, 8;
	ld.volatile.shared.u32 	%r431, [%r362+140];
	shl.b32 	%r432, %r431, 8;
	shr.s32 	%r433, %r432, 8;
	ld.volatile.shared.u32 	%r434, [%r362+144];
	shl.b32 	%r435, %r434, 8;
	shr.s32 	%r436, %r435, 8;
	ld.volatile.shared.u32 	%r437, [%r362+148];
	shl.b32 	%r438, %r437, 8;
	shr.s32 	%r439, %r438, 8;
	ld.volatile.shared.u32 	%r440, [%r362+152];
	shl.b32 	%r441, %r440, 8;
	shr.s32 	%r442, %r441, 8;
	ld.volatile.shared.u32 	%r443, [%r362+156];
	shl.b32 	%r444, %r443, 8;
	shr.s32 	%r445, %r444, 8;
	ld.volatile.shared.u32 	%r446, [%r362+160];
	shl.b32 	%r447, %r446, 8;
	shr.s32 	%r448, %r447, 8;
	ld.volatile.shared.u32 	%r449, [%r362+164];
	shl.b32 	%r450, %r449, 8;
	shr.s32 	%r451, %r450, 8;
	ld.volatile.shared.u32 	%r452, [%r362+168];
	shl.b32 	%r453, %r452, 8;
	shr.s32 	%r454, %r453, 8;
	ld.volatile.shared.u32 	%r455, [%r362+172];
	shl.b32 	%r456, %r455, 8;
	shr.s32 	%r457, %r456, 8;
	mad.lo.s32 	%r458, %r12, %r427, %r424;
	mad.lo.s32 	%r459, %r13, %r430, %r458;
	mad.lo.s32 	%r460, %r14, %r433, %r459;
	mad.lo.s32 	%r461, %r15, %r436, %r460;
	mad.lo.s32 	%r462, %r16, %r439, %r461;
	mad.lo.s32 	%r463, %r17, %r442, %r462;
	mad.lo.s32 	%r464, %r18, %r445, %r463;
	mad.lo.s32 	%r465, %r19, %r448, %r464;
	mad.lo.s32 	%r466, %r20, %r451, %r465;
	mad.lo.s32 	%r467, %r21, %r454, %r466;
	mad.lo.s32 	%r468, %r22, %r457, %r467;
	ld.volatile.shared.u32 	%r469, [%r412+128];
	shr.s32 	%r470, %r468, %r23;
	sub.s32 	%r471, %r469, %r470;
	shl.b32 	%r472, %r471, 1;
	shr.s32 	%r473, %r471, 31;
	xor.b32  	%r474, %r472, %r473;
	min.s32 	%r475, %r474, 8388607;
	add.s32 	%r579, %r475, %r420;
	add.s32 	%r574, %r574, 64;
$L__BB11_17:
	and.b32  	%r476, %r24, 32;
	setp.ne.s32 	%p11, %r476, 0;
	@%p11 bra 	$L__BB11_19;
	shl.b32 	%r477, %r574, 2;
	mov.u32 	%r478, _ZZ22cudaEstimateResidual12E6shared;
	add.s32 	%r479, %r478, %r477;
	ld.volatile.shared.u32 	%r480, [%r479];
	shl.b32 	%r481, %r480, 8;
	shr.s32 	%r482, %r481, 8;
	mul.lo.s32 	%r483, %r11, %r482;
	ld.volatile.shared.u32 	%r484, [%r479+4];
	shl.b32 	%r485, %r484, 8;
	shr.s32 	%r486, %r485, 8;
	ld.volatile.shared.u32 	%r487, [%r479+8];
	shl.b32 	%r488, %r487, 8;
	shr.s32 	%r489, %r488, 8;
	ld.volatile.shared.u32 	%r490, [%r479+12];
	shl.b32 	%r491, %r490, 8;
	shr.s32 	%r492, %r491, 8;
	ld.volatile.shared.u32 	%r493, [%r479+16];
	shl.b32 	%r494, %r493, 8;
	shr.s32 	%r495, %r494, 8;
	ld.volatile.shared.u32 	%r496, [%r479+20];
	shl.b32 	%r497, %r496, 8;
	shr.s32 	%r498, %r497, 8;
	ld.volatile.shared.u32 	%r499, [%r479+24];
	shl.b32 	%r500, %r499, 8;
	shr.s32 	%r501, %r500, 8;
	ld.volatile.shared.u32 	%r502, [%r479+28];
	shl.b32 	%r503, %r502, 8;
	shr.s32 	%r504, %r503, 8;
	ld.volatile.shared.u32 	%r505, [%r479+32];
	shl.b32 	%r506, %r505, 8;
	shr.s32 	%r507, %r506, 8;
	ld.volatile.shared.u32 	%r508, [%r479+36];
	shl.b32 	%r509, %r508, 8;
	shr.s32 	%r510, %r509, 8;
	ld.volatile.shared.u32 	%r511, [%r479+40];
	shl.b32 	%r512, %r511, 8;
	shr.s32 	%r513, %r512, 8;
	ld.volatile.shared.u32 	%r514, [%r479+44];
	shl.b32 	%r515, %r514, 8;
	shr.s32 	%r516, %r515, 8;
	mad.lo.s32 	%r517, %r12, %r486, %r483;
	mad.lo.s32 	%r518, %r13, %r489, %r517;
	mad.lo.s32 	%r519, %r14, %r492, %r518;
	mad.lo.s32 	%r520, %r15, %r495, %r519;
	mad.lo.s32 	%r521, %r16, %r498, %r520;
	mad.lo.s32 	%r522, %r17, %r501, %r521;
	mad.lo.s32 	%r523, %r18, %r504, %r522;
	mad.lo.s32 	%r524, %r19, %r507, %r523;
	mad.lo.s32 	%r525, %r20, %r510, %r524;
	mad.lo.s32 	%r526, %r21, %r513, %r525;
	mad.lo.s32 	%r527, %r22, %r516, %r526;
	shl.b32 	%r528, %r5, 2;
	add.s32 	%r529, %r479, %r528;
	ld.volatile.shared.u32 	%r530, [%r529];
	shr.s32 	%r531, %r527, %r23;
	sub.s32 	%r532, %r530, %r531;
	shl.b32 	%r533, %r532, 1;
	shr.s32 	%r534, %r532, 31;
	xor.b32  	%r535, %r533, %r534;
	min.s32 	%r536, %r535, 8388607;
	add.s32 	%r579, %r536, %r579;
$L__BB11_19:
	mov.u32 	%r537, %tid.y;
	shl.b32 	%r538, %r537, 5;
	mov.u32 	%r539, %tid.x;
	add.s32 	%r540, %r538, %r539;
	shl.b32 	%r541, %r540, 2;
	mov.u32 	%r542, _ZZ22cudaEstimateResidual12E6shared;
	add.s32 	%r543, %r542, %r541;
	add.s32 	%r46, %r543, 2688;
	st.volatile.shared.u32 	[%r543+1152], %r579;
	ld.volatile.shared.u32 	%r544, [%r543+1152];
	ld.volatile.shared.u32 	%r545, [%r543+1184];
	add.s32 	%r546, %r545, %r544;
	ld.volatile.shared.u32 	%r547, [%r543+1216];
	add.s32 	%r548, %r546, %r547;
	ld.volatile.shared.u32 	%r549, [%r543+1248];
	add.s32 	%r550, %r548, %r549;
	st.volatile.shared.u32 	[%r543+1152], %r550;
	ld.volatile.shared.u32 	%r551, [%r543+1152];
	ld.volatile.shared.u32 	%r552, [%r543+1160];
	add.s32 	%r553, %r552, %r551;
	ld.volatile.shared.u32 	%r554, [%r543+1168];
	add.s32 	%r555, %r553, %r554;
	ld.volatile.shared.u32 	%r556, [%r543+1176];
	add.s32 	%r557, %r555, %r556;
	st.volatile.shared.u32 	[%r543+1152], %r557;
	setp.ne.s32 	%p12, %r539, 0;
	@%p12 bra 	$L__BB11_21;
	ld.param.u64 	%rd17, [cudaEstimateResidual12_param_0];
	ld.volatile.shared.u32 	%r558, [%r46+-1536];
	ld.volatile.shared.u32 	%r559, [%r46+-1532];
	add.s32 	%r560, %r559, %r558;
	mov.u32 	%r561, %ctaid.y;
	mov.u32 	%r562, %ntid.y;
	mad.lo.s32 	%r564, %r561, %r562, %r537;
	shl.b32 	%r565, %r564, 6;
	mov.u32 	%r566, %ctaid.x;
	add.s32 	%r567, %r565, %r566;
	cvta.to.global.u64 	%rd14, %rd17;
	mul.wide.u32 	%rd15, %r567, 4;
	add.s64 	%rd16, %rd14, %rd15;
	st.global.u32 	[%rd16], %r560;
$L__BB11_21:
	ret;

}
	// .globl	cudaChooseBestMethod
.visible .entry cudaChooseBestMethod(
	.param .u64 .ptr .align 1 cudaChooseBestMethod_param_0,
	.param .u64 .ptr .align 1 cudaChooseBestMethod_param_1,
	.param .u32 cudaChooseBestMethod_param_2,
	.param .u32 cudaChooseBestMethod_param_3,
	.param .u32 cudaChooseBestMethod_param_4
)
{
	.reg .pred 	%p<25>;
	.reg .b16 	%rs<2>;
	.reg .b32 	%r<171>;
	.reg .b32 	%f<8>;
	.reg .b64 	%rd<19>;
	// demoted variable
	.shared .align 4 .b8 _ZZ20cudaChooseBestMethodE6shared[4096];
	ld.param.u64 	%rd5, [cudaChooseBestMethod_param_0];
	ld.param.u64 	%rd4, [cudaChooseBestMethod_param_1];
	ld.param.u32 	%r34, [cudaChooseBestMethod_param_2];
	ld.param.u32 	%r35, [cudaChooseBestMethod_param_3];
	ld.param.u32 	%r36, [cudaChooseBestMethod_param_4];
	cvta.to.global.u64 	%rd1, %rd5;
	mov.u32 	%r1, %tid.x;
	mov.u32 	%r2, %tid.y;
	shl.b32 	%r37, %r2, 5;
	add.s32 	%r3, %r37, %r1;
	shl.b32 	%r38, %r3, 2;
	mov.u32 	%r39, _ZZ20cudaChooseBestMethodE6shared;
	add.s32 	%r40, %r39, %r38;
	add.s32 	%r4, %r40, 512;
	mov.b32 	%r41, 2147483647;
	st.volatile.shared.u32 	[%r40+512], %r41;
	setp.lt.s32 	%p1, %r36, 1;
	@%p1 bra 	$L__BB12_16;
	mov.u32 	%r43, %ctaid.y;
	mul.lo.s32 	%r5, %r36, %r43;
	mul.wide.u32 	%rd6, %r1, 4;
	add.s64 	%rd2, %rd1, %rd6;
	mad.lo.s32 	%r45, %r2, 192, %r39;
	add.s32 	%r6, %r45, 2560;
	shl.b32 	%r46, %r34, 8;
	shr.s32 	%r7, %r46, 8;
	mov.u32 	%r8, %ntid.x;
	shl.b32 	%r47, %r2, 7;
	add.s32 	%r48, %r47, %r39;
	add.s32 	%r9, %r48, 1536;
	shl.b32 	%r49, %r35, 1;
	add.s32 	%r10, %r49, 15;
	add.s32 	%r11, %r49, 6;
	mov.u32 	%r12, %ntid.y;
	cvta.to.global.u64 	%rd3, %rd4;
	mov.b32 	%r164, 0;
	cvt.u64.u32 	%rd8, %r5;
	cvt.u64.u32 	%rd9, %r2;
	add.s64 	%rd10, %rd8, %rd9;
$L__BB12_2:
	add.s32 	%r14, %r164, %r2;
	setp.ge.u32 	%p2, %r14, %r36;
	@%p2 bra 	$L__BB12_15;
	setp.ge.s32 	%p3, %r1, %r35;
	cvt.s64.s32 	%rd7, %r164;
	add.s64 	%rd11, %rd10, %rd7;
	mad.lo.s64 	%rd12, %rd11, 192, %rd2;
	ld.global.u32 	%r51, [%rd12];
	shl.b32 	%r52, %r1, 2;
	add.s32 	%r53, %r6, %r52;
	st.shared.u32 	[%r53], %r51;
	mov.b32 	%r167, 0;
	@%p3 bra 	$L__BB12_6;
	add.s32 	%r55, %r14, %r5;
	shl.b32 	%r15, %r55, 6;
	mov.b32 	%r167, 0;
	mov.u32 	%r165, %r1;
$L__BB12_5:
	add.s32 	%r56, %r165, %r15;
	mul.wide.u32 	%rd13, %r56, 4;
	add.s64 	%rd14, %rd3, %rd13;
	ld.global.u32 	%r57, [%rd14];
	ld.volatile.shared.u32 	%r59, [%r6+28];
	shl.b32 	%r60, %r165, 8;
	shr.s32 	%r61, %r60, 8;
	ld.volatile.shared.u32 	%r62, [%r6];
	mad.lo.s32 	%r63, %r61, %r7, %r62;
	sub.s32 	%r64, %r59, %r63;
	min.s32 	%r65, %r64, %r34;
	max.s32 	%r66, %r65, 0;
	ld.volatile.shared.u32 	%r67, [%r6+20];
	or.b32  	%r68, %r67, %r57;
	setp.ne.s32 	%p4, %r68, 0;
	shl.b32 	%r69, %r66, 8;
	shr.s32 	%r70, %r69, 8;
	selp.b32 	%r71, %r70, 0, %p4;
	cvt.rn.f32.s32 	%f1, %r57;
	add.f32 	%f2, %f1, 0f358637BD;
	cvt.rn.f32.s32 	%f3, %r71;
	add.f32 	%f4, %f3, 0f358637BD;
	div.rn.f32 	%f5, %f2, %f4;
	add.f32 	%f6, %f5, 0f3F000000;
	lg2.approx.f32 	%f7, %f6;
	cvt.rzi.s32.f32 	%r72, %f7;
	min.s32 	%r73, %r72, 14;
	max.s32 	%r74, %r73, 0;
	mad.lo.s32 	%r75, %r71, %r74, %r71;
	shr.s32 	%r76, %r57, %r74;
	add.s32 	%r77, %r76, %r167;
	add.s32 	%r167, %r77, %r75;
	add.s32 	%r165, %r165, %r8;
	setp.lt.s32 	%p5, %r165, %r35;
	@%p5 bra 	$L__BB12_5;
$L__BB12_6:
	setp.ne.s32 	%p6, %r1, 0;
	st.volatile.shared.u32 	[%r4+1024], %r167;
	ld.volatile.shared.u32 	%r78, [%r4+1088];
	ld.volatile.shared.u32 	%r79, [%r4+1024];
	add.s32 	%r80, %r79, %r78;
	st.volatile.shared.u32 	[%r4+1024], %r80;
	ld.volatile.shared.u32 	%r81, [%r4+1056];
	ld.volatile.shared.u32 	%r82, [%r4+1024];
	add.s32 	%r83, %r82, %r81;
	st.volatile.shared.u32 	[%r4+1024], %r83;
	ld.volatile.shared.u32 	%r84, [%r4+1040];
	ld.volatile.shared.u32 	%r85, [%r4+1024];
	add.s32 	%r86, %r85, %r84;
	st.volatile.shared.u32 	[%r4+1024], %r86;
	ld.volatile.shared.u32 	%r87, [%r4+1032];
	ld.volatile.shared.u32 	%r88, [%r4+1024];
	add.s32 	%r89, %r88, %r87;
	st.volatile.shared.u32 	[%r4+1024], %r89;
	ld.volatile.shared.u32 	%r90, [%r4+1028];
	ld.volatile.shared.u32 	%r91, [%r4+1024];
	add.s32 	%r92, %r91, %r90;
	st.volatile.shared.u32 	[%r4+1024], %r92;
	@%p6 bra 	$L__BB12_15;
	ld.volatile.shared.u32 	%r93, [%r6+24];
	ld.volatile.shared.u32 	%r94, [%r6+44];
	sub.s32 	%r21, %r93, %r94;
	ld.volatile.shared.u32 	%r22, [%r6+28];
	ld.volatile.shared.u32 	%r95, [%r6+20];
	setp.ne.s32 	%p7, %r95, 8;
	@%p7 bra 	$L__BB12_9;
	ld.volatile.shared.u32 	%r108, [%r6];
	ld.volatile.shared.u32 	%r109, [%r9];
	mad.lo.s32 	%r110, %r108, %r21, %r11;
	add.s32 	%r168, %r110, %r109;
	bra.uni 	$L__BB12_14;
$L__BB12_9:
	ld.volatile.shared.u32 	%r96, [%r6+20];
	setp.ne.s32 	%p8, %r96, 32;
	@%p8 bra 	$L__BB12_11;
	ld.volatile.shared.u32 	%r102, [%r6];
	ld.volatile.shared.u32 	%r103, [%r6];
	ld.volatile.shared.u32 	%r104, [%r6+12];
	ld.volatile.shared.u32 	%r105, [%r9];
	mad.lo.s32 	%r106, %r102, %r21, %r10;
	mad.lo.s32 	%r107, %r104, %r103, %r106;
	add.s32 	%r168, %r107, %r105;
	bra.uni 	$L__BB12_14;
$L__BB12_11:
	ld.volatile.shared.u32 	%r97, [%r6+20];
	setp.ne.s32 	%p9, %r97, 0;
	@%p9 bra 	$L__BB12_13;
	ld.volatile.shared.u32 	%r99, [%r6+28];
	ld.volatile.shared.u32 	%r100, [%r9];
	setp.eq.s32 	%p10, %r100, 0;
	mad.lo.s32 	%r101, %r21, %r99, %r21;
	selp.b32 	%r168, %r21, %r101, %p10;
	bra.uni 	$L__BB12_14;
$L__BB12_13:
	ld.volatile.shared.u32 	%r98, [%r6+28];
	mul.lo.s32 	%r168, %r98, %r21;
$L__BB12_14:
	mul.lo.s32 	%r111, %r21, %r22;
	min.s32 	%r112, %r111, %r168;
	shl.b32 	%r113, %r14, 2;
	mov.u32 	%r114, _ZZ20cudaChooseBestMethodE6shared;
	add.s32 	%r115, %r114, %r113;
	st.volatile.shared.u32 	[%r115+512], %r112;
$L__BB12_15:
	add.s32 	%r164, %r164, %r12;
	setp.lt.s32 	%p11, %r164, %r36;
	@%p11 bra 	$L__BB12_2;
$L__BB12_16:
	bar.sync 	0;
	setp.ge.s32 	%p12, %r3, %r36;
	@%p12 bra 	$L__BB12_18;
	ld.volatile.shared.u32 	%r116, [%r4];
	mov.u32 	%r117, %ctaid.y;
	mad.lo.s32 	%r118, %r36, %r117, %r3;
	mul.wide.u32 	%rd15, %r118, 192;
	add.s64 	%rd16, %rd1, %rd15;
	st.global.u32 	[%rd16+16], %r116;
$L__BB12_18:
	bar.sync 	0;
	ld.volatile.shared.u32 	%r170, [%r4];
	setp.gt.u32 	%p13, %r3, 127;
	@%p13 bra 	$L__BB12_20;
	ld.volatile.shared.u32 	%r119, [%r4+512];
	setp.lt.s32 	%p14, %r119, %r170;
	selp.b32 	%r120, 128, 0, %p14;
	add.s32 	%r121, %r120, %r3;
	st.volatile.shared.u32 	[%r4+-512], %r121;
	min.s32 	%r170, %r170, %r119;
	st.volatile.shared.u32 	[%r4], %r170;
$L__BB12_20:
	bar.sync 	0;
	setp.gt.u32 	%p15, %r3, 63;
	@%p15 bra 	$L__BB12_22;
	ld.volatile.shared.u32 	%r122, [%r4+256];
	setp.lt.s32 	%p16, %r122, %r170;
	selp.b32 	%r123, 64, 0, %p16;
	add.s32 	%r124, %r123, %r3;
	shl.b32 	%r125, %r124, 2;
	mov.u32 	%r126, _ZZ20cudaChooseBestMethodE6shared;
	add.s32 	%r127, %r126, %r125;
	ld.volatile.shared.u32 	%r128, [%r127];
	st.volatile.shared.u32 	[%r4+-512], %r128;
	min.s32 	%r170, %r170, %r122;
	st.volatile.shared.u32 	[%r4], %r170;
$L__BB12_22:
	bar.sync 	0;
	setp.gt.u32 	%p17, %r3, 31;
	@%p17 bra 	$L__BB12_25;
	add.s32 	%r129, %r4, -512;
	ld.volatile.shared.u32 	%r130, [%r4+128];
	setp.lt.s32 	%p18, %r130, %r170;
	selp.b32 	%r131, 128, 0, %p18;
	add.s32 	%r132, %r129, %r131;
	ld.volatile.shared.u32 	%r133, [%r132];
	st.volatile.shared.u32 	[%r4+-512], %r133;
	min.s32 	%r134, %r170, %r130;
	st.volatile.shared.u32 	[%r4], %r134;
	ld.volatile.shared.u32 	%r135, [%r4+64];
	setp.lt.s32 	%p19, %r135, %r134;
	selp.b32 	%r136, 64, 0, %p19;
	add.s32 	%r137, %r129, %r136;
	ld.volatile.shared.u32 	%r138, [%r137];
	st.volatile.shared.u32 	[%r4+-512], %r138;
	min.s32 	%r139, %r134, %r135;
	st.volatile.shared.u32 	[%r4], %r139;
	ld.volatile.shared.u32 	%r140, [%r4+32];
	setp.lt.s32 	%p20, %r140, %r139;
	selp.b32 	%r141, 32, 0, %p20;
	add.s32 	%r142, %r129, %r141;
	ld.volatile.shared.u32 	%r143, [%r142];
	st.volatile.shared.u32 	[%r4+-512], %r143;
	min.s32 	%r144, %r139, %r140;
	st.volatile.shared.u32 	[%r4], %r144;
	ld.volatile.shared.u32 	%r145, [%r4+16];
	setp.lt.s32 	%p21, %r145, %r144;
	selp.b32 	%r146, 16, 0, %p21;
	add.s32 	%r147, %r129, %r146;
	ld.volatile.shared.u32 	%r148, [%r147];
	st.volatile.shared.u32 	[%r4+-512], %r148;
	min.s32 	%r149, %r144, %r145;
	st.volatile.shared.u32 	[%r4], %r149;
	ld.volatile.shared.u32 	%r150, [%r4+8];
	setp.lt.s32 	%p22, %r150, %r149;
	selp.b32 	%r151, 8, 0, %p22;
	add.s32 	%r152, %r129, %r151;
	ld.volatile.shared.u32 	%r153, [%r152];
	st.volatile.shared.u32 	[%r4+-512], %r153;
	min.s32 	%r154, %r149, %r150;
	st.volatile.shared.u32 	[%r4], %r154;
	setp.ne.s32 	%p23, %r3, 0;
	@%p23 bra 	$L__BB12_25;
	mov.u32 	%r155, %ctaid.y;
	mul.lo.s32 	%r156, %r36, %r155;
	mov.u32 	%r157, _ZZ20cudaChooseBestMethodE6shared;
	ld.volatile.shared.u32 	%r158, [_ZZ20cudaChooseBestMethodE6shared+516];
	ld.volatile.shared.u32 	%r159, [_ZZ20cudaChooseBestMethodE6shared+512];
	setp.lt.s32 	%p24, %r158, %r159;
	selp.u16 	%rs1, 1, 0, %p24;
	mul.wide.u16 	%r160, %rs1, 4;
	add.s32 	%r161, %r157, %r160;
	ld.volatile.shared.u32 	%r162, [%r161];
	add.s32 	%r163, %r162, %r156;
	mul.wide.u32 	%rd17, %r156, 192;
	add.s64 	%rd18, %rd1, %rd17;
	st.global.u32 	[%rd18+32], %r163;
$L__BB12_25:
	ret;

}
	// .globl	cudaCopyBestMethod
.visible .entry cudaCopyBestMethod(
	.param .u64 .ptr .align 1 cudaCopyBestMethod_param_0,
	.param .u64 .ptr .align 1 cudaCopyBestMethod_param_1,
	.param .u32 cudaCopyBestMethod_param_2
)
{
	.reg .pred 	%p<3>;
	.reg .b32 	%r<9>;
	.reg .b64 	%rd<14>;
	// demoted variable
	.shared .align 4 .u32 _ZZ18cudaCopyBestMethodE6shared_$_0;
	ld.param.u64 	%rd2, [cudaCopyBestMethod_param_0];
	ld.param.u64 	%rd3, [cudaCopyBestMethod_param_1];
	ld.param.u32 	%r2, [cudaCopyBestMethod_param_2];
	cvta.to.global.u64 	%rd1, %rd3;
	mov.u32 	%r1, %tid.x;
	setp.ne.s32 	%p1, %r1, 0;
	@%p1 bra 	$L__BB13_2;
	mov.u32 	%r3, %ctaid.y;
	mul.lo.s32 	%r4, %r2, %r3;
	mul.wide.u32 	%rd4, %r4, 192;
	add.s64 	%rd5, %rd1, %rd4;
	ld.global.u32 	%r5, [%rd5+32];
	st.shared.u32 	[_ZZ18cudaCopyBestMethodE6shared_$_0], %r5;
$L__BB13_2:
	bar.sync 	0;
	setp.gt.u32 	%p2, %r1, 47;
	@%p2 bra 	$L__BB13_4;
	ld.shared.u32 	%r6, [_ZZ18cudaCopyBestMethodE6shared_$_0];
	mul.wide.s32 	%rd6, %r6, 192;
	add.s64 	%rd7, %rd1, %rd6;
	mul.wide.u32 	%rd8, %r1, 4;
	add.s64 	%rd9, %rd7, %rd8;
	ld.global.u32 	%r7, [%rd9];
	mov.u32 	%r8, %ctaid.y;
	cvta.to.global.u64 	%rd10, %rd2;
	mul.wide.u32 	%rd11, %r8, 192;
	add.s64 	%rd12, %rd10, %rd11;
	add.s64 	%rd13, %rd12, %rd8;
	st.global.u32 	[%rd13], %r7;
$L__BB13_4:
	ret;

}
	// .globl	cudaCopyBestMethodStereo
.visible .entry cudaCopyBestMethodStereo(
	.param .u64 .ptr .align 1 cudaCopyBestMethodStereo_param_0,
	.param .u64 .ptr .align 1 cudaCopyBestMethodStereo_param_1,
	.param .u32 cudaCopyBestMethodStereo_param_2
)
{
	.reg .pred 	%p<10>;
	.reg .b32 	%r<42>;
	.reg .b64 	%rd<24>;
	// demoted variable
	.shared .align 4 .b8 _ZZ24cudaCopyBestMethodStereoE6shared[40];
	ld.param.u64 	%rd4, [cudaCopyBestMethodStereo_param_0];
	ld.param.u64 	%rd5, [cudaCopyBestMethodStereo_param_1];
	ld.param.u32 	%r11, [cudaCopyBestMethodStereo_param_2];
	cvta.to.global.u64 	%rd1, %rd5;
	mov.u32 	%r1, %tid.x;
	setp.gt.u32 	%p1, %r1, 3;
	@%p1 bra 	$L__BB14_2;
	mov.u32 	%r12, %ctaid.y;
	shl.b32 	%r13, %r12, 2;
	add.s32 	%r14, %r13, %r1;
	mul.lo.s32 	%r15, %r11, %r14;
	mul.wide.u32 	%rd6, %r15, 192;
	add.s64 	%rd7, %rd1, %rd6;
	ld.global.u32 	%r16, [%rd7+32];
	shl.b32 	%r17, %r1, 2;
	mov.u32 	%r18, _ZZ24cudaCopyBestMethodStereoE6shared;
	add.s32 	%r19, %r18, %r17;
	st.shared.u32 	[%r19], %r16;
	mul.wide.s32 	%rd8, %r16, 192;
	add.s64 	%rd9, %rd1, %rd8;
	ld.global.u32 	%r20, [%rd9+16];
	st.shared.u32 	[%r19+16], %r20;
$L__BB14_2:
	bar.sync 	0;
	setp.ne.s32 	%p2, %r1, 0;
	@%p2 bra 	$L__BB14_11;
	ld.shared.u32 	%r2, [_ZZ24cudaCopyBestMethodStereoE6shared+24];
	ld.shared.u32 	%r3, [_ZZ24cudaCopyBestMethodStereoE6shared+28];
	add.s32 	%r41, %r3, %r2;
	setp.eq.s32 	%p3, %r41, 2147483647;
	@%p3 bra 	$L__BB14_5;
	ld.shared.u32 	%r21, [_ZZ24cudaCopyBestMethodStereoE6shared+8];
	st.shared.u32 	[_ZZ24cudaCopyBestMethodStereoE6shared+32], %r21;
	ld.shared.u32 	%r22, [_ZZ24cudaCopyBestMethodStereoE6shared+12];
	st.shared.u32 	[_ZZ24cudaCopyBestMethodStereoE6shared+36], %r22;
$L__BB14_5:
	ld.shared.u32 	%r5, [_ZZ24cudaCopyBestMethodStereoE6shared+20];
	setp.le.s32 	%p4, %r2, %r5;
	@%p4 bra 	$L__BB14_7;
	ld.shared.u32 	%r23, [_ZZ24cudaCopyBestMethodStereoE6shared+12];
	st.shared.u32 	[_ZZ24cudaCopyBestMethodStereoE6shared+32], %r23;
	ld.shared.u32 	%r24, [_ZZ24cudaCopyBestMethodStereoE6shared+4];
	st.shared.u32 	[_ZZ24cudaCopyBestMethodStereoE6shared+36], %r24;
	add.s32 	%r41, %r5, %r3;
$L__BB14_7:
	ld.shared.u32 	%r8, [_ZZ24cudaCopyBestMethodStereoE6shared+16];
	add.s32 	%r9, %r3, %r8;
	setp.le.s32 	%p5, %r41, %r9;
	@%p5 bra 	$L__BB14_9;
	ld.shared.u32 	%r25, [_ZZ24cudaCopyBestMethodStereoE6shared];
	st.shared.u32 	[_ZZ24cudaCopyBestMethodStereoE6shared+32], %r25;
	ld.shared.u32 	%r26, [_ZZ24cudaCopyBestMethodStereoE6shared+12];
	st.shared.u32 	[_ZZ24cudaCopyBestMethodStereoE6shared+36], %r26;
	mov.u32 	%r41, %r9;
$L__BB14_9:
	add.s32 	%r27, %r5, %r8;
	setp.le.s32 	%p6, %r41, %r27;
	@%p6 bra 	$L__BB14_11;
	ld.shared.u32 	%r28, [_ZZ24cudaCopyBestMethodStereoE6shared];
	st.shared.u32 	[_ZZ24cudaCopyBestMethodStereoE6shared+32], %r28;
	ld.shared.u32 	%r29, [_ZZ24cudaCopyBestMethodStereoE6shared+4];
	st.shared.u32 	[_ZZ24cudaCopyBestMethodStereoE6shared+36], %r29;
$L__BB14_11:
	bar.sync 	0;
	setp.gt.u32 	%p7, %r1, 47;
	@%p7 bra 	$L__BB14_16;
	setp.ne.s32 	%p8, %r1, 0;
	ld.shared.u32 	%r30, [_ZZ24cudaCopyBestMethodStereoE6shared+32];
	mul.wide.s32 	%rd10, %r30, 192;
	add.s64 	%rd11, %rd1, %rd10;
	mul.wide.u32 	%rd12, %r1, 4;
	add.s64 	%rd13, %rd11, %rd12;
	ld.global.u32 	%r31, [%rd13];
	mov.u32 	%r32, %ctaid.y;
	shl.b32 	%r33, %r32, 1;
	cvta.to.global.u64 	%rd14, %rd4;
	mul.wide.u32 	%rd15, %r33, 192;
	add.s64 	%rd2, %rd14, %rd15;
	add.s64 	%rd3, %rd2, %rd12;
	st.global.u32 	[%rd3], %r31;
	@%p8 bra 	$L__BB14_14;
	ld.shared.u32 	%r34, [_ZZ24cudaCopyBestMethodStereoE6shared];
	mul.wide.s32 	%rd16, %r34, 192;
	add.s64 	%rd17, %rd1, %rd16;
	ld.global.u32 	%r35, [%rd17+40];
	st.global.u32 	[%rd2+40], %r35;
$L__BB14_14:
	setp.ne.s32 	%p9, %r1, 0;
	ld.shared.u32 	%r36, [_ZZ24cudaCopyBestMethodStereoE6shared+36];
	mul.wide.s32 	%rd18, %r36, 192;
	add.s64 	%rd19, %rd1, %rd18;
	add.s64 	%rd21, %rd19, %rd12;
	ld.global.u32 	%r37, [%rd21];
	st.global.u32 	[%rd3+192], %r37;
	@%p9 bra 	$L__BB14_16;
	ld.shared.u32 	%r38, [_ZZ24cudaCopyBestMethodStereoE6shared+4];
	mul.wide.s32 	%rd22, %r38, 192;
	add.s64 	%rd23, %rd1, %rd22;
	ld.global.u32 	%r39, [%rd23+40];
	st.global.u32 	[%rd2+232], %r39;
$L__BB14_16:
	ret;

}
	// .globl	cudaEncodeResidual
.visible .entry cudaEncodeResidual(
	.param .u64 .ptr .align 1 cudaEncodeResidual_param_0,
	.param .u64 .ptr .align 1 cudaEncodeResidual_param_1,
	.param .u64 .ptr .align 1 cudaEncodeResidual_param_2
)
{
	.reg .pred 	%p<18>;
	.reg .b32 	%r<227>;
	.reg .b64 	%rd<19>;
	// demoted variable
	.shared .align 4 .b8 _ZZ18cudaEncodeResidualE6shared[1344];
	ld.param.u64 	%rd4, [cudaEncodeResidual_param_0];
	ld.param.u64 	%rd5, [cudaEncodeResidual_param_1];
	ld.param.u64 	%rd3, [cudaEncodeResidual_param_2];
	cvta.to.global.u64 	%rd1, %rd4;
	cvta.to.global.u64 	%rd2, %rd5;
	mov.u32 	%r1, %tid.x;
	setp.gt.u32 	%p1, %r1, 47;
	shl.b32 	%r42, %r1, 2;
	mov.u32 	%r215, _ZZ18cudaEncodeResidualE6shared;
	add.s32 	%r44, %r215, %r42;
	add.s32 	%r2, %r44, 1152;
	@%p1 bra 	$L__BB15_2;
	cvta.to.global.u64 	%rd6, %rd3;
	mov.u32 	%r45, %ctaid.y;
	mul.wide.u32 	%rd7, %r45, 192;
	add.s64 	%rd8, %rd6, %rd7;
	mul.wide.u32 	%rd9, %r1, 4;
	add.s64 	%rd10, %rd8, %rd9;
	ld.global.u32 	%r46, [%rd10];
	st.shared.u32 	[%r2], %r46;
$L__BB15_2:
	bar.sync 	0;
	mov.u32 	%r3, %ntid.x;
	mov.u32 	%r48, %ctaid.x;
	mul.lo.s32 	%r4, %r48, %r3;
	ld.shared.u32 	%r49, [_ZZ18cudaEncodeResidualE6shared+1180];
	sub.s32 	%r50, %r49, %r4;
	ld.shared.u32 	%r51, [_ZZ18cudaEncodeResidualE6shared+1152];
	add.s32 	%r52, %r51, %r3;
	min.s32 	%r5, %r50, %r52;
	setp.ge.s32 	%p2, %r1, %r5;
	mov.b32 	%r212, 0;
	@%p2 bra 	$L__BB15_4;
	ld.shared.u32 	%r53, [_ZZ18cudaEncodeResidualE6shared+1156];
	add.s32 	%r54, %r4, %r1;
	add.s32 	%r55, %r54, %r53;
	mul.wide.s32 	%rd11, %r55, 4;
	add.s64 	%rd12, %rd2, %rd11;
	ld.global.u32 	%r56, [%rd12];
	ld.shared.u32 	%r57, [_ZZ18cudaEncodeResidualE6shared+1196];
	shr.s32 	%r212, %r56, %r57;
$L__BB15_4:
	add.s32 	%r8, %r2, -1152;
	st.shared.u32 	[%r2+-1152], %r212;
	setp.gt.u32 	%p3, %r1, 31;
	@%p3 bra 	$L__BB15_8;
	add.s32 	%r9, %r1, %r3;
	setp.ge.s32 	%p4, %r9, %r5;
	mov.b32 	%r213, 0;
	@%p4 bra 	$L__BB15_7;
	ld.shared.u32 	%r59, [_ZZ18cudaEncodeResidualE6shared+1156];
	add.s32 	%r60, %r9, %r4;
	add.s32 	%r61, %r60, %r59;
	mul.wide.s32 	%rd13, %r61, 4;
	add.s64 	%rd14, %rd2, %rd13;
	ld.global.u32 	%r62, [%rd14];
	ld.shared.u32 	%r63, [_ZZ18cudaEncodeResidualE6shared+1196];
	shr.s32 	%r213, %r62, %r63;
$L__BB15_7:
	shl.b32 	%r64, %r3, 2;
	add.s32 	%r65, %r8, %r64;
	st.shared.u32 	[%r65], %r213;
$L__BB15_8:
	ld.shared.u32 	%r67, [_ZZ18cudaEncodeResidualE6shared+1180];
	ld.shared.u32 	%r68, [_ZZ18cudaEncodeResidualE6shared+1152];
	add.s32 	%r69, %r4, %r68;
	sub.s32 	%r70, %r67, %r69;
	min.s32 	%r12, %r70, %r3;
	bar.sync 	0;
	ld.shared.u32 	%r13, [_ZZ18cudaEncodeResidualE6shared+1152];
	setp.lt.s32 	%p5, %r13, 1;
	mov.b32 	%r226, 0;
	@%p5 bra 	$L__BB15_20;
	and.b32  	%r14, %r13, 7;
	setp.lt.u32 	%p6, %r13, 8;
	mov.b32 	%r221, 0;
	mov.u32 	%r226, %r221;
	@%p6 bra 	$L__BB15_12;
	and.b32  	%r221, %r13, 2147483640;
	neg.s32 	%r214, %r221;
	add.s32 	%r17, %r42, 16;
	mov.b32 	%r226, 0;
$L__BB15_11:
	.pragma "nounroll";
	add.s32 	%r76, %r215, %r17;
	ld.shared.u32 	%r77, [%r76+-16];
	ld.shared.u32 	%r78, [%r215+1216];
	shl.b32 	%r79, %r77, 8;
	shr.s32 	%r80, %r79, 8;
	shl.b32 	%r81, %r78, 8;
	shr.s32 	%r82, %r81, 8;
	mad.lo.s32 	%r83, %r82, %r80, %r226;
	ld.shared.u32 	%r84, [%r76+-12];
	ld.shared.u32 	%r85, [%r215+1220];
	shl.b32 	%r86, %r84, 8;
	shr.s32 	%r87, %r86, 8;
	shl.b32 	%r88, %r85, 8;
	shr.s32 	%r89, %r88, 8;
	mad.lo.s32 	%r90, %r89, %r87, %r83;
	ld.shared.u32 	%r91, [%r76+-8];
	ld.shared.u32 	%r92, [%r215+1224];
	shl.b32 	%r93, %r91, 8;
	shr.s32 	%r94, %r93, 8;
	shl.b32 	%r95, %r92, 8;
	shr.s32 	%r96, %r95, 8;
	mad.lo.s32 	%r97, %r96, %r94, %r90;
	ld.shared.u32 	%r98, [%r76+-4];
	ld.shared.u32 	%r99, [%r215+1228];
	shl.b32 	%r100, %r98, 8;
	shr.s32 	%r101, %r100, 8;
	shl.b32 	%r102, %r99, 8;
	shr.s32 	%r103, %r102, 8;
	mad.lo.s32 	%r104, %r103, %r101, %r97;
	ld.shared.u32 	%r105, [%r76];
	ld.shared.u32 	%r106, [%r215+1232];
	shl.b32 	%r107, %r105, 8;
	shr.s32 	%r108, %r107, 8;
	shl.b32 	%r109, %r106, 8;
	shr.s32 	%r110, %r109, 8;
	mad.lo.s32 	%r111, %r110, %r108, %r104;
	ld.shared.u32 	%r112, [%r76+4];
	ld.shared.u32 	%r113, [%r215+1236];
	shl.b32 	%r114, %r112, 8;
	shr.s32 	%r115, %r114, 8;
	shl.b32 	%r116, %r113, 8;
	shr.s32 	%r117, %r116, 8;
	mad.lo.s32 	%r118, %r117, %r115, %r111;
	ld.shared.u32 	%r119, [%r76+8];
	ld.shared.u32 	%r120, [%r215+1240];
	shl.b32 	%r121, %r119, 8;
	shr.s32 	%r122, %r121, 8;
	shl.b32 	%r123, %r120, 8;
	shr.s32 	%r124, %r123, 8;
	mad.lo.s32 	%r125, %r124, %r122, %r118;
	ld.shared.u32 	%r126, [%r76+12];
	ld.shared.u32 	%r127, [%r215+1244];
	shl.b32 	%r128, %r126, 8;
	shr.s32 	%r129, %r128, 8;
	shl.b32 	%r130, %r127, 8;
	shr.s32 	%r131, %r130, 8;
	mad.lo.s32 	%r226, %r131, %r129, %r125;
	add.s32 	%r215, %r215, 32;
	add.s32 	%r214, %r214, 8;
	setp.ne.s32 	%p7, %r214, 0;
	@%p7 bra 	$L__BB15_11;
$L__BB15_12:
	setp.eq.s32 	%p8, %r14, 0;
	@%p8 bra 	$L__BB15_20;
	and.b32  	%r27, %r13, 3;
	setp.lt.u32 	%p9, %r14, 4;
	@%p9 bra 	$L__BB15_15;
	shl.b32 	%r133, %r221, 2;
	add.s32 	%r134, %r8, %r133;
	ld.shared.u32 	%r135, [%r134];
	mov.u32 	%r136, _ZZ18cudaEncodeResidualE6shared;
	add.s32 	%r137, %r136, %r133;
	ld.shared.u32 	%r138, [%r137+1216];
	shl.b32 	%r139, %r135, 8;
	shr.s32 	%r140, %r139, 8;
	shl.b32 	%r141, %r138, 8;
	shr.s32 	%r142, %r141, 8;
	mad.lo.s32 	%r143, %r142, %r140, %r226;
	ld.shared.u32 	%r144, [%r134+4];
	ld.shared.u32 	%r145, [%r137+1220];
	shl.b32 	%r146, %r144, 8;
	shr.s32 	%r147, %r146, 8;
	shl.b32 	%r148, %r145, 8;
	shr.s32 	%r149, %r148, 8;
	mad.lo.s32 	%r150, %r149, %r147, %r143;
	ld.shared.u32 	%r151, [%r134+8];
	ld.shared.u32 	%r152, [%r137+1224];
	shl.b32 	%r153, %r151, 8;
	shr.s32 	%r154, %r153, 8;
	shl.b32 	%r155, %r152, 8;
	shr.s32 	%r156, %r155, 8;
	mad.lo.s32 	%r157, %r156, %r154, %r150;
	ld.shared.u32 	%r158, [%r134+12];
	ld.shared.u32 	%r159, [%r137+1228];
	shl.b32 	%r160, %r158, 8;
	shr.s32 	%r161, %r160, 8;
	shl.b32 	%r162, %r159, 8;
	shr.s32 	%r163, %r162, 8;
	mad.lo.s32 	%r226, %r163, %r161, %r157;
	add.s32 	%r221, %r221, 4;
$L__BB15_15:
	setp.eq.s32 	%p10, %r27, 0;
	@%p10 bra 	$L__BB15_20;
	setp.eq.s32 	%p11, %r27, 1;
	@%p11 bra 	$L__BB15_18;
	shl.b32 	%r165, %r221, 2;
	add.s32 	%r166, %r8, %r165;
	ld.shared.u32 	%r167, [%r166];
	mov.u32 	%r168, _ZZ18cudaEncodeResidualE6shared;
	add.s32 	%r169, %r168, %r165;
	ld.shared.u32 	%r170, [%r169+1216];
	shl.b32 	%r171, %r167, 8;
	shr.s32 	%r172, %r171, 8;
	shl.b32 	%r173, %r170, 8;
	shr.s32 	%r174, %r173, 8;
	mad.lo.s32 	%r175, %r174, %r172, %r226;
	ld.shared.u32 	%r176, [%r166+4];
	ld.shared.u32 	%r177, [%r169+1220];
	shl.b32 	%r178, %r176, 8;
	shr.s32 	%r179, %r178, 8;
	shl.b32 	%r180, %r177, 8;
	shr.s32 	%r181, %r180, 8;
	mad.lo.s32 	%r226, %r181, %r179, %r175;
	add.s32 	%r221, %r221, 2;
$L__BB15_18:
	and.b32  	%r182, %r13, 1;
	setp.eq.b32 	%p12, %r182, 1;
	not.pred 	%p13, %p12;
	@%p13 bra 	$L__BB15_20;
	shl.b32 	%r183, %r221, 2;
	add.s32 	%r184, %r8, %r183;
	ld.shared.u32 	%r185, [%r184];
	mov.u32 	%r186, _ZZ18cudaEncodeResidualE6shared;
	add.s32 	%r187, %r186, %r183;
	ld.shared.u32 	%r188, [%r187+1216];
	shl.b32 	%r189, %r185, 8;
	shr.s32 	%r190, %r189, 8;
	shl.b32 	%r191, %r188, 8;
	shr.s32 	%r192, %r191, 8;
	mad.lo.s32 	%r226, %r192, %r190, %r226;
$L__BB15_20:
	bar.sync 	0;
	ld.shared.u32 	%r193, [_ZZ18cudaEncodeResidualE6shared+1160];
	shr.s32 	%r194, %r226, %r193;
	ld.shared.u32 	%r195, [_ZZ18cudaEncodeResidualE6shared+1152];
	shl.b32 	%r196, %r195, 2;
	add.s32 	%r197, %r8, %r196;
	ld.shared.u32 	%r198, [%r197];
	sub.s32 	%r199, %r198, %r194;
	st.shared.u32 	[%r197], %r199;
	bar.sync 	0;
	ld.shared.u32 	%r200, [_ZZ18cudaEncodeResidualE6shared+1152];
	setp.lt.s32 	%p14, %r1, %r200;
	max.s32 	%r203, %r12, 0;
	add.s32 	%r40, %r200, %r203;
	setp.ge.s32 	%p15, %r1, %r40;
	or.pred  	%p16, %p14, %p15;
	@%p16 bra 	$L__BB15_22;
	ld.shared.u32 	%r204, [%r8];
	ld.shared.u32 	%r205, [_ZZ18cudaEncodeResidualE6shared+1192];
	add.s32 	%r206, %r4, %r1;
	add.s32 	%r207, %r206, %r205;
	mul.wide.s32 	%rd15, %r207, 4;
	add.s64 	%rd16, %rd1, %rd15;
	st.global.u32 	[%rd16], %r204;
$L__BB15_22:
	add.s32 	%r41, %r1, 256;
	setp.ge.s32 	%p17, %r41, %r40;
	@%p17 bra 	$L__BB15_24;
	ld.shared.u32 	%r208, [%r2+-128];
	ld.shared.u32 	%r209, [_ZZ18cudaEncodeResidualE6shared+1192];
	add.s32 	%r210, %r41, %r4;
	add.s32 	%r211, %r210, %r209;
	mul.wide.s32 	%rd17, %r211, 4;
	add.s64 	%rd18, %rd1, %rd17;
	st.global.u32 	[%rd18], %r208;
$L__BB15_24:
	ret;

}
	// .globl	cudaCalcPartition
.visible .entry cudaCalcPartition(
	.param .u64 .ptr .align 1 cudaCalcPartition_param_0,
	.param .u64 .ptr .align 1 cudaCalcPartition_param_1,
	.param .u64 .ptr .align 1 cudaCalcPartition_param_2,
	.param .u64 .ptr .align 1 cudaCalcPartition_param_3,
	.param .u32 cudaCalcPartition_param_4,
	.param .u32 cudaCalcPartition_param_5,
	.param .u32 cudaCalcPartition_param_6
)
{
	.reg .pred 	%p<30>;
	.reg .b32 	%r<354>;
	.reg .b64 	%rd<21>;
	// demoted variable
	.shared .align 4 .b8 _ZZ17cudaCalcPartitionE6shared[1344];
	ld.param.u64 	%rd2, [cudaCalcPartition_param_0];
	ld.param.u64 	%rd3, [cudaCalcPartition_param_1];
	ld.param.u64 	%rd5, [cudaCalcPartition_param_2];
	ld.param.u64 	%rd4, [cudaCalcPartition_param_3];
	ld.param.u32 	%r75, [cudaCalcPartition_param_4];
	ld.param.u32 	%r76, [cudaCalcPartition_param_5];
	ld.param.u32 	%r77, [cudaCalcPartition_param_6];
	cvta.to.global.u64 	%rd1, %rd5;
	mov.u32 	%r1, %tid.x;
	mov.u32 	%r2, %tid.y;
	shl.b32 	%r78, %r2, 4;
	add.s32 	%r3, %r78, %r1;
	setp.gt.u32 	%p1, %r3, 47;
	shl.b32 	%r79, %r3, 2;
	mov.u32 	%r80, _ZZ17cudaCalcPartitionE6shared;
	add.s32 	%r81, %r80, %r79;
	add.s32 	%r4, %r81, 1152;
	@%p1 bra 	$L__BB16_2;
	cvta.to.global.u64 	%rd6, %rd4;
	mov.u32 	%r82, %ctaid.y;
	mul.wide.u32 	%rd7, %r82, 192;
	add.s64 	%rd8, %rd6, %rd7;
	mul.wide.u32 	%rd9, %r3, 4;
	add.s64 	%rd10, %rd8, %rd9;
	ld.global.u32 	%r83, [%rd10];
	st.shared.u32 	[%r4], %r83;
$L__BB16_2:
	bar.sync 	0;
	mov.b32 	%r84, 1;
	shl.b32 	%r85, %r84, %r75;
	mov.u32 	%r5, %ctaid.x;
	mul.lo.s32 	%r6, %r77, %r5;
	sub.s32 	%r86, %r85, %r6;
	min.u32 	%r7, %r77, %r86;
	mad.lo.s32 	%r8, %r6, %r76, %r3;
	setp.gt.u32 	%p2, %r3, 31;
	@%p2 bra 	$L__BB16_6;
	ld.shared.u32 	%r88, [_ZZ17cudaCalcPartitionE6shared+1152];
	add.s32 	%r89, %r88, %r3;
	min.s32 	%r90, %r8, %r89;
	setp.lt.s32 	%p3, %r90, 32;
	mov.b32 	%r324, 0;
	@%p3 bra 	$L__BB16_5;
	ld.shared.u32 	%r91, [_ZZ17cudaCalcPartitionE6shared+1156];
	add.s32 	%r92, %r8, %r91;
	add.s32 	%r93, %r92, -32;
	mul.wide.s32 	%rd11, %r93, 4;
	add.s64 	%rd12, %rd1, %rd11;
	ld.global.u32 	%r94, [%rd12];
	ld.shared.u32 	%r95, [_ZZ17cudaCalcPartitionE6shared+1196];
	shr.s32 	%r324, %r94, %r95;
$L__BB16_5:
	st.shared.u32 	[%r4+-1152], %r324;
$L__BB16_6:
	mul.lo.s32 	%r11, %r7, %r76;
	setp.ge.s32 	%p4, %r3, %r11;
	mov.b32 	%r325, 0;
	@%p4 bra 	$L__BB16_8;
	ld.shared.u32 	%r97, [_ZZ17cudaCalcPartitionE6shared+1156];
	add.s32 	%r98, %r97, %r8;
	mul.wide.s32 	%rd13, %r98, 4;
	add.s64 	%rd14, %rd1, %rd13;
	ld.global.u32 	%r99, [%rd14];
	ld.shared.u32 	%r100, [_ZZ17cudaCalcPartitionE6shared+1196];
	shr.s32 	%r325, %r99, %r100;
$L__BB16_8:
	add.s32 	%r14, %r4, -1152;
	st.shared.u32 	[%r4+-1024], %r325;
	bar.sync 	0;
	ld.shared.u32 	%r15, [_ZZ17cudaCalcPartitionE6shared+1152];
	setp.lt.s32 	%p5, %r15, 1;
	mov.b32 	%r339, 0;
	@%p5 bra 	$L__BB16_20;
	neg.s32 	%r331, %r15;
	and.b32  	%r17, %r15, 7;
	setp.lt.u32 	%p6, %r15, 8;
	mov.b32 	%r339, 0;
	@%p6 bra 	$L__BB16_12;
	and.b32  	%r106, %r15, 2147483640;
	neg.s32 	%r326, %r106;
	shl.b32 	%r107, %r2, 6;
	shl.b32 	%r108, %r1, 2;
	add.s32 	%r109, %r107, %r108;
	shl.b32 	%r110, %r15, 2;
	sub.s32 	%r19, %r109, %r110;
	add.s32 	%r327, %r80, 1244;
	mov.b32 	%r339, 0;
$L__BB16_11:
	.pragma "nounroll";
	add.s32 	%r112, %r327, %r19;
	ld.shared.u32 	%r113, [%r112+-1116];
	ld.shared.u32 	%r114, [%r327+-28];
	shl.b32 	%r115, %r113, 8;
	shr.s32 	%r116, %r115, 8;
	shl.b32 	%r117, %r114, 8;
	shr.s32 	%r118, %r117, 8;
	mad.lo.s32 	%r119, %r118, %r116, %r339;
	ld.shared.u32 	%r120, [%r112+-1112];
	ld.shared.u32 	%r121, [%r327+-24];
	shl.b32 	%r122, %r120, 8;
	shr.s32 	%r123, %r122, 8;
	shl.b32 	%r124, %r121, 8;
	shr.s32 	%r125, %r124, 8;
	mad.lo.s32 	%r126, %r125, %r123, %r119;
	ld.shared.u32 	%r127, [%r112+-1108];
	ld.shared.u32 	%r128, [%r327+-20];
	shl.b32 	%r129, %r127, 8;
	shr.s32 	%r130, %r129, 8;
	shl.b32 	%r131, %r128, 8;
	shr.s32 	%r132, %r131, 8;
	mad.lo.s32 	%r133, %r132, %r130, %r126;
	ld.shared.u32 	%r134, [%r112+-1104];
	ld.shared.u32 	%r135, [%r327+-16];
	shl.b32 	%r136, %r134, 8;
	shr.s32 	%r137, %r136, 8;
	shl.b32 	%r138, %r135, 8;
	shr.s32 	%r139, %r138, 8;
	mad.lo.s32 	%r140, %r139, %r137, %r133;
	ld.shared.u32 	%r141, [%r112+-1100];
	ld.shared.u32 	%r142, [%r327+-12];
	shl.b32 	%r143, %r141, 8;
	shr.s32 	%r144, %r143, 8;
	shl.b32 	%r145, %r142, 8;
	shr.s32 	%r146, %r145, 8;
	mad.lo.s32 	%r147, %r146, %r144, %r140;
	ld.shared.u32 	%r148, [%r112+-1096];
	ld.shared.u32 	%r149, [%r327+-8];
	shl.b32 	%r150, %r148, 8;
	shr.s32 	%r151, %r150, 8;
	shl.b32 	%r152, %r149, 8;
	shr.s32 	%r153, %r152, 8;
	mad.lo.s32 	%r154, %r153, %r151, %r147;
	ld.shared.u32 	%r155, [%r112+-1092];
	ld.shared.u32 	%r156, [%r327+-4];
	shl.b32 	%r157, %r155, 8;
	shr.s32 	%r158, %r157, 8;
	shl.b32 	%r159, %r156, 8;
	shr.s32 	%r160, %r159, 8;
	mad.lo.s32 	%r161, %r160, %r158, %r154;
	ld.shared.u32 	%r162, [%r112+-1088];
	ld.shared.u32 	%r163, [%r327];
	shl.b32 	%r164, %r162, 8;
	shr.s32 	%r165, %r164, 8;
	shl.b32 	%r166, %r163, 8;
	shr.s32 	%r167, %r166, 8;
	mad.lo.s32 	%r339, %r167, %r165, %r161;
	add.s32 	%r331, %r331, 8;
	add.s32 	%r327, %r327, 32;
	add.s32 	%r326, %r326, 8;
	setp.ne.s32 	%p7, %r326, 0;
	@%p7 bra 	$L__BB16_11;
$L__BB16_12:
	setp.eq.s32 	%p8, %r17, 0;
	@%p8 bra 	$L__BB16_20;
	and.b32  	%r31, %r15, 3;
	setp.lt.u32 	%p9, %r17, 4;
	@%p9 bra 	$L__BB16_15;
	shl.b32 	%r169, %r331, 2;
	add.s32 	%r170, %r14, %r169;
	ld.shared.u32 	%r171, [%r170+128];
	add.s32 	%r172, %r15, %r331;
	shl.b32 	%r173, %r172, 2;
	add.s32 	%r175, %r80, %r173;
	ld.shared.u32 	%r176, [%r175+1216];
	shl.b32 	%r177, %r171, 8;
	shr.s32 	%r178, %r177, 8;
	shl.b32 	%r179, %r176, 8;
	shr.s32 	%r180, %r179, 8;
	mad.lo.s32 	%r181, %r180, %r178, %r339;
	ld.shared.u32 	%r182, [%r170+132];
	ld.shared.u32 	%r183, [%r175+1220];
	shl.b32 	%r184, %r182, 8;
	shr.s32 	%r185, %r184, 8;
	shl.b32 	%r186, %r183, 8;
	shr.s32 	%r187, %r186, 8;
	mad.lo.s32 	%r188, %r187, %r185, %r181;
	ld.shared.u32 	%r189, [%r170+136];
	ld.shared.u32 	%r190, [%r175+1224];
	shl.b32 	%r191, %r189, 8;
	shr.s32 	%r192, %r191, 8;
	shl.b32 	%r193, %r190, 8;
	shr.s32 	%r194, %r193, 8;
	mad.lo.s32 	%r195, %r194, %r192, %r188;
	ld.shared.u32 	%r196, [%r170+140];
	ld.shared.u32 	%r197, [%r175+1228];
	shl.b32 	%r198, %r196, 8;
	shr.s32 	%r199, %r198, 8;
	shl.b32 	%r200, %r197, 8;
	shr.s32 	%r201, %r200, 8;
	mad.lo.s32 	%r339, %r201, %r199, %r195;
	add.s32 	%r331, %r331, 4;
$L__BB16_15:
	setp.eq.s32 	%p10, %r31, 0;
	@%p10 bra 	$L__BB16_20;
	setp.eq.s32 	%p11, %r31, 1;
	@%p11 bra 	$L__BB16_18;
	shl.b32 	%r203, %r331, 2;
	add.s32 	%r204, %r14, %r203;
	ld.shared.u32 	%r205, [%r204+128];
	add.s32 	%r206, %r15, %r331;
	shl.b32 	%r207, %r206, 2;
	add.s32 	%r209, %r80, %r207;
	ld.shared.u32 	%r210, [%r209+1216];
	shl.b32 	%r211, %r205, 8;
	shr.s32 	%r212, %r211, 8;
	shl.b32 	%r213, %r210, 8;
	shr.s32 	%r214, %r213, 8;
	mad.lo.s32 	%r215, %r214, %r212, %r339;
	ld.shared.u32 	%r216, [%r204+132];
	ld.shared.u32 	%r217, [%r209+1220];
	shl.b32 	%r218, %r216, 8;
	shr.s32 	%r219, %r218, 8;
	shl.b32 	%r220, %r217, 8;
	shr.s32 	%r221, %r220, 8;
	mad.lo.s32 	%r339, %r221, %r219, %r215;
	add.s32 	%r331, %r331, 2;
$L__BB16_18:
	and.b32  	%r222, %r15, 1;
	setp.eq.b32 	%p12, %r222, 1;
	not.pred 	%p13, %p12;
	@%p13 bra 	$L__BB16_20;
	shl.b32 	%r223, %r331, 2;
	add.s32 	%r224, %r14, %r223;
	ld.shared.u32 	%r225, [%r224+128];
	add.s32 	%r226, %r15, %r331;
	shl.b32 	%r227, %r226, 2;
	add.s32 	%r229, %r80, %r227;
	ld.shared.u32 	%r230, [%r229+1216];
	shl.b32 	%r231, %r225, 8;
	shr.s32 	%r232, %r231, 8;
	shl.b32 	%r233, %r230, 8;
	shr.s32 	%r234, %r233, 8;
	mad.lo.s32 	%r339, %r234, %r232, %r339;
$L__BB16_20:
	setp.ge.s32 	%p14, %r3, %r11;
	ld.shared.u32 	%r236, [%r4+-1024];
	ld.shared.u32 	%r237, [_ZZ17cudaCalcPartitionE6shared+1160];
	shr.s32 	%r238, %r339, %r237;
	sub.s32 	%r44, %r236, %r238;
	setp.lt.s32 	%p15, %r8, %r15;
	mov.b32 	%r340, 0;
	or.pred  	%p16, %p14, %p15;
	@%p16 bra 	$L__BB16_22;
	ld.shared.u32 	%r239, [_ZZ17cudaCalcPartitionE6shared+1192];
	add.s32 	%r240, %r239, %r8;
	cvta.to.global.u64 	%rd15, %rd3;
	mul.wide.s32 	%rd16, %r240, 4;
	add.s64 	%rd17, %rd15, %rd16;
	st.global.u32 	[%rd17], %r44;
	mov.u32 	%r340, %r44;
$L__BB16_22:
	shl.b32 	%r241, %r340, 1;
	shr.s32 	%r242, %r340, 31;
	xor.b32  	%r243, %r241, %r242;
	min.s32 	%r244, %r243, 1048575;
	bar.sync 	0;
	div.s32 	%r245, %r3, %r76;
	shl.b32 	%r246, %r245, 2;
	add.s32 	%r247, %r14, %r246;
	st.shared.u32 	[%r247], %r244;
	bar.sync 	0;
	ld.shared.u32 	%r248, [_ZZ17cudaCalcPartitionE6shared+1152];
	or.b32  	%r249, %r1, %r5;
	setp.eq.s32 	%p17, %r249, 0;
	selp.b32 	%r250, %r248, 0, %p17;
	sub.s32 	%r251, %r76, %r250;
	mad.lo.s32 	%r353, %r251, %r2, %r251;
	shl.b32 	%r252, %r76, 8;
	add.s32 	%r253, %r252, 256;
	shr.s32 	%r254, %r253, 8;
	mul.lo.s32 	%r47, %r254, %r1;
	setp.lt.s32 	%p18, %r76, 1;
	@%p18 bra 	$L__BB16_34;
	and.b32  	%r48, %r76, 7;
	setp.lt.u32 	%p19, %r76, 8;
	mov.b32 	%r348, 0;
	@%p19 bra 	$L__BB16_26;
	and.b32  	%r348, %r76, 2147483640;
	neg.s32 	%r342, %r348;
	shl.b32 	%r257, %r47, 2;
	add.s32 	%r259, %r257, %r80;
	add.s32 	%r341, %r259, 16;
$L__BB16_25:
	.pragma "nounroll";
	ld.shared.u32 	%r260, [%r341+-16];
	shr.s32 	%r261, %r260, %r2;
	add.s32 	%r262, %r261, %r353;
	ld.shared.u32 	%r263, [%r341+-12];
	shr.s32 	%r264, %r263, %r2;
	add.s32 	%r265, %r264, %r262;
	ld.shared.u32 	%r266, [%r341+-8];
	shr.s32 	%r267, %r266, %r2;
	add.s32 	%r268, %r267, %r265;
	ld.shared.u32 	%r269, [%r341+-4];
	shr.s32 	%r270, %r269, %r2;
	add.s32 	%r271, %r270, %r268;
	ld.shared.u32 	%r272, [%r341];
	shr.s32 	%r273, %r272, %r2;
	add.s32 	%r274, %r273, %r271;
	ld.shared.u32 	%r275, [%r341+4];
	shr.s32 	%r276, %r275, %r2;
	add.s32 	%r277, %r276, %r274;
	ld.shared.u32 	%r278, [%r341+8];
	shr.s32 	%r279, %r278, %r2;
	add.s32 	%r280, %r279, %r277;
	ld.shared.u32 	%r281, [%r341+12];
	shr.s32 	%r282, %r281, %r2;
	add.s32 	%r353, %r282, %r280;
	add.s32 	%r342, %r342, 8;
	add.s32 	%r341, %r341, 32;
	setp.ne.s32 	%p20, %r342, 0;
	@%p20 bra 	$L__BB16_25;
$L__BB16_26:
	setp.eq.s32 	%p21, %r48, 0;
	@%p21 bra 	$L__BB16_34;
	and.b32  	%r61, %r76, 3;
	setp.lt.u32 	%p22, %r48, 4;
	@%p22 bra 	$L__BB16_29;
	add.s32 	%r284, %r348, %r47;
	shl.b32 	%r285, %r284, 2;
	add.s32 	%r287, %r80, %r285;
	ld.shared.u32 	%r288, [%r287];
	shr.s32 	%r289, %r288, %r2;
	add.s32 	%r290, %r289, %r353;
	ld.shared.u32 	%r291, [%r287+4];
	shr.s32 	%r292, %r291, %r2;
	add.s32 	%r293, %r292, %r290;
	ld.shared.u32 	%r294, [%r287+8];
	shr.s32 	%r295, %r294, %r2;
	add.s32 	%r296, %r295, %r293;
	ld.shared.u32 	%r297, [%r287+12];
	shr.s32 	%r298, %r297, %r2;
	add.s32 	%r353, %r298, %r296;
	add.s32 	%r348, %r348, 4;
$L__BB16_29:
	setp.eq.s32 	%p23, %r61, 0;
	@%p23 bra 	$L__BB16_34;
	setp.eq.s32 	%p24, %r61, 1;
	@%p24 bra 	$L__BB16_32;
	add.s32 	%r300, %r348, %r47;
	shl.b32 	%r301, %r300, 2;
	add.s32 	%r303, %r80, %r301;
	ld.shared.u32 	%r304, [%r303];
	shr.s32 	%r305, %r304, %r2;
	add.s32 	%r306, %r305, %r353;
	ld.shared.u32 	%r307, [%r303+4];
	shr.s32 	%r308, %r307, %r2;
	add.s32 	%r353, %r308, %r306;
	add.s32 	%r348, %r348, 2;
$L__BB16_32:
	and.b32  	%r309, %r76, 1;
	setp.eq.b32 	%p25, %r309, 1;
	not.pred 	%p26, %p25;
	@%p26 bra 	$L__BB16_34;
	add.s32 	%r310, %r348, %r47;
	shl.b32 	%r311, %r310, 2;
	add.s32 	%r313, %r80, %r311;
	ld.shared.u32 	%r314, [%r313];
	shr.s32 	%r315, %r314, %r2;
	add.s32 	%r353, %r315, %r353;
$L__BB16_34:
	add.s32 	%r74, %r75, 1;
	setp.gt.u32 	%p27, %r2, 14;
	setp.ge.u32 	%p28, %r1, %r7;
	or.pred  	%p29, %p27, %p28;
	@%p29 bra 	$L__BB16_36;
	shl.b32 	%r317, %r2, %r74;
	add.s32 	%r318, %r317, %r1;
	mov.u32 	%r319, %ctaid.y;
	mov.b32 	%r320, 15;
	shl.b32 	%r321, %r320, %r74;
	mad.lo.s32 	%r322, %r321, %r319, %r318;
	add.s32 	%r323, %r322, %r6;
	cvta.to.global.u64 	%rd18, %rd2;
	mul.wide.u32 	%rd19, %r323, 4;
	add.s64 	%rd20, %rd18, %rd19;
	st.global.u32 	[%rd20], %r353;
$L__BB16_36:
	ret;

}
	// .globl	cudaCalcPartition16
.visible .entry cudaCalcPartition16(
	.param .u64 .ptr .align 1 cudaCalcPartition16_param_0,
	.param .u64 .ptr .align 1 cudaCalcPartition16_param_1,
	.param .u64 .ptr .align 1 cudaCalcPartition16_param_2,
	.param .u64 .ptr .align 1 cudaCalcPartition16_param_3,
	.param .u32 cudaCalcPartition16_param_4,
	.param .u32 cudaCalcPartition16_param_5,
	.param .u32 cudaCalcPartition16_param_6
)
{
	.reg .pred 	%p<18>;
	.reg .b32 	%r<287>;
	.reg .b64 	%rd<21>;
	// demoted variable
	.shared .align 4 .b8 _ZZ19cudaCalcPartition16E6shared[1344];
	ld.param.u64 	%rd2, [cudaCalcPartition16_param_0];
	ld.param.u64 	%rd3, [cudaCalcPartition16_param_1];
	ld.param.u64 	%rd5, [cudaCalcPartition16_param_2];
	ld.param.u64 	%rd4, [cudaCalcPartition16_param_3];
	ld.param.u32 	%r42, [cudaCalcPartition16_param_4];
	cvta.to.global.u64 	%rd1, %rd5;
	mov.u32 	%r1, %tid.x;
	mov.u32 	%r2, %tid.y;
	shl.b32 	%r43, %r2, 4;
	add.s32 	%r3, %r43, %r1;
	setp.gt.u32 	%p1, %r3, 47;
	shl.b32 	%r44, %r3, 2;
	mov.u32 	%r45, _ZZ19cudaCalcPartition16E6shared;
	add.s32 	%r46, %r45, %r44;
	add.s32 	%r4, %r46, 1152;
	@%p1 bra 	$L__BB17_2;
	cvta.to.global.u64 	%rd6, %rd4;
	mov.u32 	%r47, %ctaid.y;
	mul.wide.u32 	%rd7, %r47, 192;
	add.s64 	%rd8, %rd6, %rd7;
	mul.wide.u32 	%rd9, %r3, 4;
	add.s64 	%rd10, %rd8, %rd9;
	ld.global.u32 	%r48, [%rd10];
	st.shared.u32 	[%r4], %r48;
$L__BB17_2:
	bar.sync 	0;
	mov.u32 	%r5, %ctaid.x;
	shl.b32 	%r49, %r5, 8;
	add.s32 	%r6, %r3, %r49;
	setp.gt.u32 	%p2, %r3, 31;
	@%p2 bra 	$L__BB17_6;
	ld.shared.u32 	%r51, [_ZZ19cudaCalcPartition16E6shared+1152];
	add.s32 	%r52, %r51, %r3;
	min.s32 	%r53, %r6, %r52;
	setp.lt.s32 	%p3, %r53, 32;
	mov.b32 	%r271, 0;
	@%p3 bra 	$L__BB17_5;
	ld.shared.u32 	%r54, [_ZZ19cudaCalcPartition16E6shared+1156];
	add.s32 	%r55, %r6, %r54;
	add.s32 	%r56, %r55, -32;
	mul.wide.s32 	%rd11, %r56, 4;
	add.s64 	%rd12, %rd1, %rd11;
	ld.global.u32 	%r57, [%rd12];
	ld.shared.u32 	%r58, [_ZZ19cudaCalcPartition16E6shared+1196];
	shr.s32 	%r271, %r57, %r58;
$L__BB17_5:
	st.shared.u32 	[%r4+-1152], %r271;
$L__BB17_6:
	ld.shared.u32 	%r60, [_ZZ19cudaCalcPartition16E6shared+1156];
	add.s32 	%r61, %r60, %r6;
	mul.wide.s32 	%rd13, %r61, 4;
	add.s64 	%rd14, %rd1, %rd13;
	ld.global.u32 	%r62, [%rd14];
	ld.shared.u32 	%r63, [_ZZ19cudaCalcPartition16E6shared+1196];
	shr.s32 	%r64, %r62, %r63;
	add.s32 	%r9, %r4, -1152;
	st.shared.u32 	[%r4+-1024], %r64;
	bar.sync 	0;
	ld.shared.u32 	%r10, [_ZZ19cudaCalcPartition16E6shared+1152];
	setp.lt.s32 	%p4, %r10, 1;
	mov.b32 	%r285, 0;
	@%p4 bra 	$L__BB17_18;
	neg.s32 	%r277, %r10;
	and.b32  	%r12, %r10, 7;
	setp.lt.u32 	%p5, %r10, 8;
	mov.b32 	%r285, 0;
	@%p5 bra 	$L__BB17_10;
	and.b32  	%r69, %r10, 2147483640;
	neg.s32 	%r272, %r69;
	shl.b32 	%r70, %r2, 6;
	shl.b32 	%r71, %r1, 2;
	add.s32 	%r72, %r70, %r71;
	shl.b32 	%r73, %r10, 2;
	sub.s32 	%r14, %r72, %r73;
	add.s32 	%r273, %r45, 1244;
	mov.b32 	%r285, 0;
$L__BB17_9:
	.pragma "nounroll";
	add.s32 	%r75, %r273, %r14;
	ld.shared.u32 	%r76, [%r75+-1116];
	ld.shared.u32 	%r77, [%r273+-28];
	shl.b32 	%r78, %r76, 8;
	shr.s32 	%r79, %r78, 8;
	shl.b32 	%r80, %r77, 8;
	shr.s32 	%r81, %r80, 8;
	mad.lo.s32 	%r82, %r81, %r79, %r285;
	ld.shared.u32 	%r83, [%r75+-1112];
	ld.shared.u32 	%r84, [%r273+-24];
	shl.b32 	%r85, %r83, 8;
	shr.s32 	%r86, %r85, 8;
	shl.b32 	%r87, %r84, 8;
	shr.s32 	%r88, %r87, 8;
	mad.lo.s32 	%r89, %r88, %r86, %r82;
	ld.shared.u32 	%r90, [%r75+-1108];
	ld.shared.u32 	%r91, [%r273+-20];
	shl.b32 	%r92, %r90, 8;
	shr.s32 	%r93, %r92, 8;
	shl.b32 	%r94, %r91, 8;
	shr.s32 	%r95, %r94, 8;
	mad.lo.s32 	%r96, %r95, %r93, %r89;
	ld.shared.u32 	%r97, [%r75+-1104];
	ld.shared.u32 	%r98, [%r273+-16];
	shl.b32 	%r99, %r97, 8;
	shr.s32 	%r100, %r99, 8;
	shl.b32 	%r101, %r98, 8;
	shr.s32 	%r102, %r101, 8;
	mad.lo.s32 	%r103, %r102, %r100, %r96;
	ld.shared.u32 	%r104, [%r75+-1100];
	ld.shared.u32 	%r105, [%r273+-12];
	shl.b32 	%r106, %r104, 8;
	shr.s32 	%r107, %r106, 8;
	shl.b32 	%r108, %r105, 8;
	shr.s32 	%r109, %r108, 8;
	mad.lo.s32 	%r110, %r109, %r107, %r103;
	ld.shared.u32 	%r111, [%r75+-1096];
	ld.shared.u32 	%r112, [%r273+-8];
	shl.b32 	%r113, %r111, 8;
	shr.s32 	%r114, %r113, 8;
	shl.b32 	%r115, %r112, 8;
	shr.s32 	%r116, %r115, 8;
	mad.lo.s32 	%r117, %r116, %r114, %r110;
	ld.shared.u32 	%r118, [%r75+-1092];
	ld.shared.u32 	%r119, [%r273+-4];
	shl.b32 	%r120, %r118, 8;
	shr.s32 	%r121, %r120, 8;
	shl.b32 	%r122, %r119, 8;
	shr.s32 	%r123, %r122, 8;
	mad.lo.s32 	%r124, %r123, %r121, %r117;
	ld.shared.u32 	%r125, [%r75+-1088];
	ld.shared.u32 	%r126, [%r273];
	shl.b32 	%r127, %r125, 8;
	shr.s32 	%r128, %r127, 8;
	shl.b32 	%r129, %r126, 8;
	shr.s32 	%r130, %r129, 8;
	mad.lo.s32 	%r285, %r130, %r128, %r124;
	add.s32 	%r277, %r277, 8;
	add.s32 	%r273, %r273, 32;
	add.s32 	%r272, %r272, 8;
	setp.ne.s32 	%p6, %r272, 0;
	@%p6 bra 	$L__BB17_9;
$L__BB17_10:
	setp.eq.s32 	%p7, %r12, 0;
	@%p7 bra 	$L__BB17_18;
	and.b32  	%r26, %r10, 3;
	setp.lt.u32 	%p8, %r12, 4;
	@%p8 bra 	$L__BB17_13;
	shl.b32 	%r132, %r277, 2;
	add.s32 	%r133, %r9, %r132;
	ld.shared.u32 	%r134, [%r133+128];
	add.s32 	%r135, %r10, %r277;
	shl.b32 	%r136, %r135, 2;
	add.s32 	%r138, %r45, %r136;
	ld.shared.u32 	%r139, [%r138+1216];
	shl.b32 	%r140, %r134, 8;
	shr.s32 	%r141, %r140, 8;
	shl.b32 	%r142, %r139, 8;
	shr.s32 	%r143, %r142, 8;
	mad.lo.s32 	%r144, %r143, %r141, %r285;
	ld.shared.u32 	%r145, [%r133+132];
	ld.shared.u32 	%r146, [%r138+1220];
	shl.b32 	%r147, %r145, 8;
	shr.s32 	%r148, %r147, 8;
	shl.b32 	%r149, %r146, 8;
	shr.s32 	%r150, %r149, 8;
	mad.lo.s32 	%r151, %r150, %r148, %r144;
	ld.shared.u32 	%r152, [%r133+136];
	ld.shared.u32 	%r153, [%r138+1224];
	shl.b32 	%r154, %r152, 8;
	shr.s32 	%r155, %r154, 8;
	shl.b32 	%r156, %r153, 8;
	shr.s32 	%r157, %r156, 8;
	mad.lo.s32 	%r158, %r157, %r155, %r151;
	ld.shared.u32 	%r159, [%r133+140];
	ld.shared.u32 	%r160, [%r138+1228];
	shl.b32 	%r161, %r159, 8;
	shr.s32 	%r162, %r161, 8;
	shl.b32 	%r163, %r160, 8;
	shr.s32 	%r164, %r163, 8;
	mad.lo.s32 	%r285, %r164, %r162, %r158;
	add.s32 	%r277, %r277, 4;
$L__BB17_13:
	setp.eq.s32 	%p9, %r26, 0;
	@%p9 bra 	$L__BB17_18;
	setp.eq.s32 	%p10, %r26, 1;
	@%p10 bra 	$L__BB17_16;
	shl.b32 	%r166, %r277, 2;
	add.s32 	%r167, %r9, %r166;
	ld.shared.u32 	%r168, [%r167+128];
	add.s32 	%r169, %r10, %r277;
	shl.b32 	%r170, %r169, 2;
	add.s32 	%r172, %r45, %r170;
	ld.shared.u32 	%r173, [%r172+1216];
	shl.b32 	%r174, %r168, 8;
	shr.s32 	%r175, %r174, 8;
	shl.b32 	%r176, %r173, 8;
	shr.s32 	%r177, %r176, 8;
	mad.lo.s32 	%r178, %r177, %r175, %r285;
	ld.shared.u32 	%r179, [%r167+132];
	ld.shared.u32 	%r180, [%r172+1220];
	shl.b32 	%r181, %r179, 8;
	shr.s32 	%r182, %r181, 8;
	shl.b32 	%r183, %r180, 8;
	shr.s32 	%r184, %r183, 8;
	mad.lo.s32 	%r285, %r184, %r182, %r178;
	add.s32 	%r277, %r277, 2;
$L__BB17_16:
	and.b32  	%r185, %r10, 1;
	setp.eq.b32 	%p11, %r185, 1;
	not.pred 	%p12, %p11;
	@%p12 bra 	$L__BB17_18;
	shl.b32 	%r186, %r277, 2;
	add.s32 	%r187, %r9, %r186;
	ld.shared.u32 	%r188, [%r187+128];
	add.s32 	%r189, %r10, %r277;
	shl.b32 	%r190, %r189, 2;
	add.s32 	%r192, %r45, %r190;
	ld.shared.u32 	%r193, [%r192+1216];
	shl.b32 	%r194, %r188, 8;
	shr.s32 	%r195, %r194, 8;
	shl.b32 	%r196, %r193, 8;
	shr.s32 	%r197, %r196, 8;
	mad.lo.s32 	%r285, %r197, %r195, %r285;
$L__BB17_18:
	ld.shared.u32 	%r199, [%r4+-1024];
	ld.shared.u32 	%r200, [_ZZ19cudaCalcPartition16E6shared+1160];
	shr.s32 	%r201, %r285, %r200;
	sub.s32 	%r39, %r199, %r201;
	setp.eq.s32 	%p13, %r5, 0;
	setp.lt.s32 	%p14, %r3, %r10;
	mov.b32 	%r286, 0;
	and.pred  	%p15, %p13, %p14;
	@%p15 bra 	$L__BB17_20;
	ld.shared.u32 	%r202, [_ZZ19cudaCalcPartition16E6shared+1192];
	add.s32 	%r203, %r6, %r202;
	cvta.to.global.u64 	%rd15, %rd3;
	mul.wide.u32 	%rd16, %r203, 4;
	add.s64 	%rd17, %rd15, %rd16;
	st.global.u32 	[%rd17], %r39;
	mov.u32 	%r286, %r39;
$L__BB17_20:
	shl.b32 	%r204, %r286, 1;
	shr.s32 	%r205, %r286, 31;
	xor.b32  	%r206, %r204, %r205;
	min.s32 	%r207, %r206, 1048575;
	bar.sync 	0;
	shl.b32 	%r208, %r2, 2;
	add.s32 	%r209, %r9, %r208;
	st.shared.u32 	[%r209], %r207;
	bar.sync 	0;
	mov.u32 	%r210, %ctaid.y;
	mad.lo.s32 	%r211, %r210, 15, %r2;
	add.s32 	%r212, %r42, 1;
	shl.b32 	%r41, %r211, %r212;
	setp.gt.u32 	%p16, %r2, 14;
	@%p16 bra 	$L__BB17_22;
	mad.lo.s32 	%r214, %r1, 68, %r45;
	ld.shared.u32 	%r215, [%r214];
	ld.shared.u32 	%r216, [%r214+4];
	ld.shared.u32 	%r217, [%r214+8];
	ld.shared.u32 	%r218, [%r214+12];
	ld.shared.u32 	%r219, [%r214+16];
	ld.shared.u32 	%r220, [%r214+20];
	ld.shared.u32 	%r221, [%r214+24];
	ld.shared.u32 	%r222, [%r214+28];
	ld.shared.u32 	%r223, [%r214+32];
	ld.shared.u32 	%r224, [%r214+36];
	ld.shared.u32 	%r225, [%r214+40];
	ld.shared.u32 	%r226, [%r214+44];
	ld.shared.u32 	%r227, [%r214+48];
	ld.shared.u32 	%r228, [%r214+52];
	ld.shared.u32 	%r229, [%r214+56];
	ld.shared.u32 	%r230, [%r214+60];
	ld.shared.u32 	%r231, [_ZZ19cudaCalcPartition16E6shared+1152];
	or.b32  	%r232, %r1, %r5;
	setp.eq.s32 	%p17, %r232, 0;
	sub.s32 	%r233, 16, %r231;
	selp.b32 	%r234, %r233, 16, %p17;
	mad.lo.s32 	%r235, %r234, %r2, %r234;
	shr.s32 	%r236, %r230, %r2;
	shr.s32 	%r237, %r229, %r2;
	shr.s32 	%r238, %r228, %r2;
	shr.s32 	%r239, %r227, %r2;
	shr.s32 	%r240, %r226, %r2;
	shr.s32 	%r241, %r225, %r2;
	shr.s32 	%r242, %r224, %r2;
	shr.s32 	%r243, %r223, %r2;
	shr.s32 	%r244, %r222, %r2;
	shr.s32 	%r245, %r221, %r2;
	shr.s32 	%r246, %r220, %r2;
	shr.s32 	%r247, %r219, %r2;
	shr.s32 	%r248, %r218, %r2;
	shr.s32 	%r249, %r217, %r2;
	shr.s32 	%r250, %r216, %r2;
	shr.s32 	%r251, %r215, %r2;
	add.s32 	%r252, %r250, %r251;
	add.s32 	%r253, %r252, %r249;
	add.s32 	%r254, %r253, %r248;
	add.s32 	%r255, %r254, %r247;
	add.s32 	%r256, %r255, %r246;
	add.s32 	%r257, %r256, %r245;
	add.s32 	%r258, %r257, %r244;
	add.s32 	%r259, %r258, %r243;
	add.s32 	%r260, %r259, %r242;
	add.s32 	%r261, %r260, %r241;
	add.s32 	%r262, %r261, %r240;
	add.s32 	%r263, %r262, %r239;
	add.s32 	%r264, %r263, %r238;
	add.s32 	%r265, %r264, %r237;
	add.s32 	%r266, %r265, %r236;
	add.s32 	%r267, %r266, %r235;
	shl.b32 	%r268, %r5, 4;
	add.s32 	%r269, %r268, %r1;
	add.s32 	%r270, %r269, %r41;
	cvta.to.global.u64 	%rd18, %rd2;
	mul.wide.s32 	%rd19, %r270, 4;
	add.s64 	%rd20, %rd18, %rd19;
	st.global.u32 	[%rd20], %r267;
$L__BB17_22:
	ret;

}
	// .globl	cudaCalcLargePartition
.visible .entry cudaCalcLargePartition(
	.param .u64 .ptr .align 1 cudaCalcLargePartition_param_0,
	.param .u64 .ptr .align 1 cudaCalcLargePartition_param_1,
	.param .u64 .ptr .align 1 cudaCalcLargePartition_param_2,
	.param .u64 .ptr .align 1 cudaCalcLargePartition_param_3,
	.param .u32 cudaCalcLargePartition_param_4,
	.param .u32 cudaCalcLargePartition_param_5,
	.param .u32 cudaCalcLargePartition_param_6
)
{
	.reg .pred 	%p<27>;
	.reg .b32 	%r<139>;
	.reg .b64 	%rd<15>;
	// demoted variable
	.shared .align 4 .b8 _ZZ22cudaCalcLargePartitionE6shared[2240];
	ld.param.u64 	%rd2, [cudaCalcLargePartition_param_0];
	ld.param.u64 	%rd3, [cudaCalcLargePartition_param_1];
	ld.param.u64 	%rd4, [cudaCalcLargePartition_param_3];
	ld.param.u32 	%r51, [cudaCalcLargePartition_param_4];
	ld.param.u32 	%r52, [cudaCalcLargePartition_param_5];
	mov.u32 	%r1, %tid.x;
	mov.u32 	%r2, %tid.y;
	shl.b32 	%r3, %r2, 4;
	add.s32 	%r133, %r3, %r1;
	setp.gt.u32 	%p1, %r133, 47;
	shl.b32 	%r53, %r133, 2;
	mov.u32 	%r54, _ZZ22cudaCalcLargePartitionE6shared;
	add.s32 	%r55, %r54, %r53;
	add.s32 	%r5, %r55, 2048;
	@%p1 bra 	$L__BB18_2;
	cvta.to.global.u64 	%rd5, %rd4;
	mov.u32 	%r56, %ctaid.y;
	mul.wide.u32 	%rd6, %r56, 192;
	add.s64 	%rd7, %rd5, %rd6;
	mul.wide.u32 	%rd8, %r133, 4;
	add.s64 	%rd9, %rd7, %rd8;
	ld.global.u32 	%r57, [%rd9];
	st.shared.u32 	[%r5], %r57;
$L__BB18_2:
	bar.sync 	0;
	setp.lt.s32 	%p2, %r52, 1;
	mov.b32 	%r137, 0;
	@%p2 bra 	$L__BB18_24;
	mov.u32 	%r60, %ctaid.x;
	min.u32 	%r6, %r52, 256;
	shl.b32 	%r61, %r1, 2;
	add.s32 	%r7, %r54, %r61;
	add.s32 	%r8, %r1, 32;
	add.s32 	%r9, %r1, 48;
	add.s32 	%r10, %r1, 80;
	add.s32 	%r11, %r1, 96;
	add.s32 	%r12, %r1, 112;
	add.s32 	%r13, %r1, 128;
	add.s32 	%r14, %r1, 144;
	add.s32 	%r15, %r1, 160;
	add.s32 	%r16, %r1, 176;
	add.s32 	%r17, %r1, 192;
	add.s32 	%r18, %r1, 208;
	add.s32 	%r19, %r1, 224;
	add.s32 	%r20, %r1, 240;
	mad.lo.s32 	%r63, %r52, %r60, %r1;
	add.s32 	%r132, %r63, %r3;
	cvta.to.global.u64 	%rd1, %rd3;
	mov.b32 	%r134, 0;
	mov.u32 	%r137, %r134;
$L__BB18_4:
	ld.shared.u32 	%r65, [_ZZ22cudaCalcLargePartitionE6shared+2048];
	setp.lt.s32 	%p3, %r132, %r65;
	setp.ge.s32 	%p4, %r133, %r52;
	mov.b32 	%r136, 0;
	or.pred  	%p5, %p3, %p4;
	@%p5 bra 	$L__BB18_6;
	ld.shared.u32 	%r66, [_ZZ22cudaCalcLargePartitionE6shared+2088];
	add.s32 	%r67, %r66, %r132;
	mul.wide.s32 	%rd10, %r67, 4;
	add.s64 	%rd11, %rd1, %rd10;
	ld.global.u32 	%r136, [%rd11];
$L__BB18_6:
	setp.ge.u32 	%p6, %r1, %r6;
	shl.b32 	%r68, %r136, 1;
	shr.s32 	%r69, %r136, 31;
	xor.b32  	%r70, %r68, %r69;
	min.s32 	%r71, %r70, 1048575;
	st.shared.u32 	[%r5+-2048], %r71;
	bar.sync 	0;
	@%p6 bra 	$L__BB18_23;
	add.s32 	%r72, %r1, 16;
	setp.ge.u32 	%p7, %r72, %r6;
	ld.shared.u32 	%r73, [%r7];
	shr.s32 	%r74, %r73, %r2;
	add.s32 	%r137, %r74, %r137;
	@%p7 bra 	$L__BB18_23;
	setp.ge.u32 	%p8, %r8, %r6;
	ld.shared.u32 	%r75, [%r7+64];
	shr.s32 	%r76, %r75, %r2;
	add.s32 	%r137, %r76, %r137;
	@%p8 bra 	$L__BB18_23;
	setp.ge.u32 	%p9, %r9, %r6;
	ld.shared.u32 	%r77, [%r7+128];
	shr.s32 	%r78, %r77, %r2;
	add.s32 	%r137, %r78, %r137;
	@%p9 bra 	$L__BB18_23;
	add.s32 	%r79, %r1, 64;
	setp.ge.u32 	%p10, %r79, %r6;
	ld.shared.u32 	%r80, [%r7+192];
	shr.s32 	%r81, %r80, %r2;
	add.s32 	%r137, %r81, %r137;
	@%p10 bra 	$L__BB18_23;
	setp.ge.u32 	%p11, %r10, %r6;
	ld.shared.u32 	%r82, [%r7+256];
	shr.s32 	%r83, %r82, %r2;
	add.s32 	%r137, %r83, %r137;
	@%p11 bra 	$L__BB18_23;
	setp.ge.u32 	%p12, %r11, %r6;
	ld.shared.u32 	%r84, [%r7+320];
	shr.s32 	%r85, %r84, %r2;
	add.s32 	%r137, %r85, %r137;
	@%p12 bra 	$L__BB18_23;
	setp.ge.u32 	%p13, %r12, %r6;
	ld.shared.u32 	%r86, [%r7+384];
	shr.s32 	%r87, %r86, %r2;
	add.s32 	%r137, %r87, %r137;
	@%p13 bra 	$L__BB18_23;
	setp.ge.u32 	%p14, %r13, %r6;
	ld.shared.u32 	%r88, [%r7+448];
	shr.s32 	%r89, %r88, %r2;
	add.s32 	%r137, %r89, %r137;
	@%p14 bra 	$L__BB18_23;
	setp.ge.u32 	%p15, %r14, %r6;
	ld.shared.u32 	%r90, [%r7+512];
	shr.s32 	%r91, %r90, %r2;
	add.s32 	%r137, %r91, %r137;
	@%p15 bra 	$L__BB18_23;
	setp.ge.u32 	%p16, %r15, %r6;
	ld.shared.u32 	%r92, [%r7+576];
	shr.s32 	%r93, %r92, %r2;
	add.s32 	%r137, %r93, %r137;
	@%p16 bra 	$L__BB18_23;
	setp.ge.u32 	%p17, %r16, %r6;
	ld.shared.u32 	%r94, [%r7+640];
	shr.s32 	%r95, %r94, %r2;
	add.s32 	%r137, %r95, %r137;
	@%p17 bra 	$L__BB18_23;
	setp.ge.u32 	%p18, %r17, %r6;
	ld.shared.u32 	%r96, [%r7+704];
	shr.s32 	%r97, %r96, %r2;
	add.s32 	%r137, %r97, %r137;
	@%p18 bra 	$L__BB18_23;
	setp.ge.u32 	%p19, %r18, %r6;
	ld.shared.u32 	%r98, [%r7+768];
	shr.s32 	%r99, %r98, %r2;
	add.s32 	%r137, %r99, %r137;
	@%p19 bra 	$L__BB18_23;
	setp.ge.u32 	%p20, %r19, %r6;
	ld.shared.u32 	%r100, [%r7+832];
	shr.s32 	%r101, %r100, %r2;
	add.s32 	%r137, %r101, %r137;
	@%p20 bra 	$L__BB18_23;
	setp.ge.u32 	%p21, %r20, %r6;
	ld.shared.u32 	%r102, [%r7+896];
	shr.s32 	%r103, %r102, %r2;
	add.s32 	%r137, %r103, %r137;
	@%p21 bra 	$L__BB18_23;
	ld.shared.u32 	%r104, [%r7+960];
	shr.s32 	%r105, %r104, %r2;
	add.s32 	%r137, %r105, %r137;
$L__BB18_23:
	bar.sync 	0;
	add.s32 	%r134, %r134, 256;
	add.s32 	%r133, %r133, 256;
	add.s32 	%r132, %r132, 256;
	setp.lt.s32 	%p22, %r134, %r52;
	@%p22 bra 	$L__BB18_4;
$L__BB18_24:
	min.s32 	%r106, %r137, 1048575;
	st.volatile.shared.u32 	[%r5+-1024], %r106;
	ld.volatile.shared.u32 	%r107, [%r5+-992];
	ld.volatile.shared.u32 	%r108, [%r5+-1024];
	add.s32 	%r109, %r108, %r107;
	st.volatile.shared.u32 	[%r5+-1024], %r109;
	ld.volatile.shared.u32 	%r110, [%r5+-1008];
	ld.volatile.shared.u32 	%r111, [%r5+-1024];
	add.s32 	%r112, %r111, %r110;
	st.volatile.shared.u32 	[%r5+-1024], %r112;
	ld.volatile.shared.u32 	%r113, [%r5+-1016];
	ld.volatile.shared.u32 	%r114, [%r5+-1024];
	add.s32 	%r115, %r114, %r113;
	st.volatile.shared.u32 	[%r5+-1024], %r115;
	ld.volatile.shared.u32 	%r116, [%r5+-1020];
	ld.volatile.shared.u32 	%r117, [%r5+-1024];
	add.s32 	%r118, %r117, %r116;
	st.volatile.shared.u32 	[%r5+-1024], %r118;
	add.s32 	%r49, %r51, 1;
	mov.b32 	%r119, 15;
	shl.b32 	%r50, %r119, %r49;
	setp.gt.u32 	%p23, %r2, 14;
	setp.ne.s32 	%p24, %r1, 0;
	or.pred  	%p25, %p23, %p24;
	@%p25 bra 	$L__BB18_26;
	ld.volatile.shared.u32 	%r120, [%r5+-1024];
	min.s32 	%r121, %r120, 1048575;
	ld.shared.u32 	%r122, [_ZZ22cudaCalcLargePartitionE6shared+2048];
	mov.u32 	%r123, %ctaid.x;
	setp.eq.s32 	%p26, %r123, 0;
	selp.b32 	%r124, %r122, 0, %p26;
	sub.s32 	%r125, %r52, %r124;
	mad.lo.s32 	%r126, %r125, %r2, %r125;
	add.s32 	%r127, %r126, %r121;
	shl.b32 	%r128, %r2, %r49;
	add.s32 	%r129, %r128, %r123;
	mov.u32 	%r130, %ctaid.y;
	mad.lo.s32 	%r131, %r50, %r130, %r129;
	cvta.to.global.u64 	%rd12, %rd2;
	mul.wide.u32 	%rd13, %r131, 4;
	add.s64 	%rd14, %rd12, %rd13;
	st.global.u32 	[%rd14], %r127;
$L__BB18_26:
	ret;

}
	// .globl	cudaSumPartition
.visible .entry cudaSumPartition(
	.param .u64 .ptr .align 1 cudaSumPartition_param_0,
	.param .u32 cudaSumPartition_param_1
)
{
	.reg .pred 	%p<12>;
	.reg .b32 	%r<88>;
	.reg .b64 	%rd<11>;
	// demoted variable
	.shared .align 4 .b8 _ZZ16cudaSumPartitionE6shared[2176];
	ld.param.u64 	%rd2, [cudaSumPartition_param_0];
	ld.param.u32 	%r31, [cudaSumPartition_param_1];
	cvta.to.global.u64 	%rd1, %rd2;
	add.s32 	%r33, %r31, 1;
	mov.b32 	%r34, 15;
	shl.b32 	%r35, %r34, %r33;
	mov.u32 	%r36, %ctaid.y;
	mov.u32 	%r37, %ctaid.x;
	shl.b32 	%r38, %r37, %r33;
	mad.lo.s32 	%r1, %r35, %r36, %r38;
	mov.u32 	%r2, %tid.x;
	shr.u32 	%r3, %r2, %r31;
	setp.ne.s32 	%p1, %r3, 0;
	mov.b32 	%r77, 0;
	@%p1 bra 	$L__BB19_2;
	add.s32 	%r39, %r1, %r2;
	mul.wide.u32 	%rd3, %r39, 4;
	add.s64 	%rd4, %rd1, %rd3;
	ld.global.u32 	%r77, [%rd4];
$L__BB19_2:
	shl.b32 	%r41, %r2, 2;
	mov.u32 	%r42, _ZZ16cudaSumPartitionE6shared;
	add.s32 	%r6, %r42, %r41;
	st.volatile.shared.u32 	[%r6], %r77;
	mov.u32 	%r7, %ntid.x;
	add.s32 	%r8, %r7, %r2;
	shr.u32 	%r9, %r8, %r31;
	setp.ne.s32 	%p2, %r9, 0;
	mov.b32 	%r78, 0;
	@%p2 bra 	$L__BB19_4;
	add.s32 	%r43, %r8, %r1;
	mul.wide.u32 	%rd5, %r43, 4;
	add.s64 	%rd6, %rd1, %rd5;
	ld.global.u32 	%r78, [%rd6];
$L__BB19_4:
	shl.b32 	%r44, %r7, 2;
	add.s32 	%r12, %r6, %r44;
	st.volatile.shared.u32 	[%r12], %r78;
	bar.sync 	0;
	shl.b32 	%r82, %r2, 1;
	mov.b32 	%r45, 1;
	shl.b32 	%r46, %r45, %r31;
	add.s32 	%r14, %r46, %r2;
	add.s32 	%r47, %r31, -1;
	shl.b32 	%r85, %r45, %r47;
	setp.lt.s32 	%p3, %r85, 33;
	mov.u32 	%r83, %r14;
	@%p3 bra 	$L__BB19_9;
	mov.u32 	%r79, %r85;
	mov.u32 	%r83, %r14;
$L__BB19_6:
	setp.ge.u32 	%p4, %r2, %r79;
	@%p4 bra 	$L__BB19_8;
	shl.b32 	%r48, %r82, 2;
	add.s32 	%r50, %r42, %r48;
	ld.volatile.shared.u32 	%r51, [%r50];
	ld.volatile.shared.u32 	%r52, [%r50+4];
	add.s32 	%r53, %r52, %r51;
	shl.b32 	%r54, %r83, 2;
	add.s32 	%r55, %r42, %r54;
	st.volatile.shared.u32 	[%r55], %r53;
$L__BB19_8:
	shl.b32 	%r56, %r79, 1;
	add.s32 	%r82, %r56, %r82;
	add.s32 	%r83, %r79, %r83;
	bar.sync 	0;
	shr.u32 	%r85, %r79, 1;
	setp.gt.u32 	%p5, %r79, 65;
	mov.u32 	%r79, %r85;
	@%p5 bra 	$L__BB19_6;
$L__BB19_9:
	setp.gt.u32 	%p6, %r2, 31;
	setp.lt.s32 	%p7, %r85, 1;
	or.pred  	%p8, %p6, %p7;
	@%p8 bra 	$L__BB19_11;
$L__BB19_10:
	shl.b32 	%r57, %r82, 2;
	add.s32 	%r59, %r42, %r57;
	ld.volatile.shared.u32 	%r60, [%r59];
	ld.volatile.shared.u32 	%r61, [%r59+4];
	add.s32 	%r62, %r61, %r60;
	shl.b32 	%r63, %r83, 2;
	add.s32 	%r64, %r42, %r63;
	st.volatile.shared.u32 	[%r64], %r62;
	shl.b32 	%r65, %r85, 1;
	add.s32 	%r82, %r65, %r82;
	add.s32 	%r83, %r85, %r83;
	shr.u32 	%r30, %r85, 1;
	setp.gt.u32 	%p9, %r85, 1;
	mov.u32 	%r85, %r30;
	@%p9 bra 	$L__BB19_10;
$L__BB19_11:
	setp.ne.s32 	%p10, %r3, 0;
	bar.sync 	0;
	@%p10 bra 	$L__BB19_13;
	mov.b32 	%r66, 4;
	shl.b32 	%r67, %r66, %r31;
	add.s32 	%r68, %r6, %r67;
	ld.volatile.shared.u32 	%r69, [%r68];
	add.s32 	%r70, %r14, %r1;
	mul.wide.u32 	%rd7, %r70, 4;
	add.s64 	%rd8, %rd1, %rd7;
	st.global.u32 	[%rd8], %r69;
$L__BB19_13:
	setp.ne.s32 	%p11, %r9, 0;
	@%p11 bra 	$L__BB19_15;
	add.s32 	%r71, %r14, %r7;
	mov.b32 	%r72, 4;
	shl.b32 	%r73, %r72, %r31;
	add.s32 	%r74, %r12, %r73;
	ld.volatile.shared.u32 	%r75, [%r74];
	add.s32 	%r76, %r71, %r1;
	mul.wide.u32 	%rd9, %r76, 4;
	add.s64 	%rd10, %rd1, %rd9;
	st.global.u32 	[%rd10], %r75;
$L__BB19_15:
	ret;

}
	// .globl	cudaFindRiceParameter
.visible .entry cudaFindRiceParameter(
	.param .u64 .ptr .align 1 cudaFindRiceParameter_param_0,
	.param .u64 .ptr .align 1 cudaFindRiceParameter_param_1,
	.param .u32 cudaFindRiceParameter_param_2
)
{
	.reg .pred 	%p<13>;
	.reg .b32 	%r<71>;
	.reg .b64 	%rd<13>;
	// demoted variable
	.shared .align 4 .b8 _ZZ21cudaFindRiceParameterE6shared[2048];
	ld.param.u64 	%rd2, [cudaFindRiceParameter_param_0];
	ld.param.u64 	%rd3, [cudaFindRiceParameter_param_1];
	ld.param.u32 	%r18, [cudaFindRiceParameter_param_2];
	cvta.to.global.u64 	%rd1, %rd3;
	mov.u32 	%r1, %tid.x;
	mov.u32 	%r2, %tid.y;
	shl.b32 	%r20, %r2, 5;
	add.s32 	%r3, %r20, %r1;
	mov.b32 	%r21, 2;
	shl.b32 	%r22, %r21, %r18;
	min.s32 	%r4, %r22, 32;
	add.s32 	%r5, %r18, 1;
	mov.b32 	%r23, 15;
	shl.b32 	%r24, %r23, %r5;
	mov.u32 	%r6, %ctaid.y;
	mul.lo.s32 	%r7, %r24, %r6;
	setp.ge.u32 	%p1, %r1, %r4;
	mov.b32 	%r67, 16777215;
	@%p1 bra 	$L__BB20_2;
	mov.u32 	%r25, %ctaid.x;
	shl.b32 	%r26, %r25, 5;
	add.s32 	%r27, %r26, %r1;
	shl.b32 	%r28, %r2, %r5;
	add.s32 	%r29, %r27, %r28;
	add.s32 	%r30, %r29, %r7;
	mul.wide.u32 	%rd4, %r30, 4;
	add.s64 	%rd5, %rd1, %rd4;
	ld.global.u32 	%r67, [%rd5];
$L__BB20_2:
	setp.ge.u32 	%p2, %r1, %r4;
	setp.gt.u32 	%p3, %r2, 6;
	mov.b32 	%r68, 16777215;
	or.pred  	%p4, %p3, %p2;
	@%p4 bra 	$L__BB20_4;
	add.s32 	%r32, %r2, 8;
	shl.b32 	%r33, %r32, %r5;
	mov.u32 	%r34, %ctaid.x;
	shl.b32 	%r35, %r34, 5;
	add.s32 	%r36, %r35, %r1;
	add.s32 	%r37, %r36, %r33;
	add.s32 	%r38, %r37, %r7;
	mul.wide.u32 	%rd6, %r38, 4;
	add.s64 	%rd7, %rd1, %rd6;
	ld.global.u32 	%r68, [%rd7];
$L__BB20_4:
	setp.lt.s32 	%p5, %r68, %r67;
	selp.b32 	%r39, 8, 0, %p5;
	add.s32 	%r40, %r39, %r2;
	shl.b32 	%r41, %r3, 2;
	mov.u32 	%r42, _ZZ21cudaFindRiceParameterE6shared;
	add.s32 	%r43, %r42, %r41;
	add.s32 	%r12, %r43, 1024;
	st.volatile.shared.u32 	[%r43+1024], %r40;
	min.s32 	%r70, %r67, %r68;
	st.volatile.shared.u32 	[%r43], %r70;
	bar.sync 	0;
	setp.gt.u32 	%p6, %r3, 127;
	@%p6 bra 	$L__BB20_6;
	ld.volatile.shared.u32 	%r44, [%r12+-512];
	setp.lt.s32 	%p7, %r44, %r70;
	selp.b32 	%r45, 512, 0, %p7;
	add.s32 	%r46, %r12, %r45;
	ld.volatile.shared.u32 	%r47, [%r46];
	st.volatile.shared.u32 	[%r12], %r47;
	min.s32 	%r70, %r70, %r44;
	st.volatile.shared.u32 	[%r12+-1024], %r70;
$L__BB20_6:
	bar.sync 	0;
	setp.gt.u32 	%p8, %r3, 63;
	@%p8 bra 	$L__BB20_8;
	ld.volatile.shared.u32 	%r48, [%r12+-768];
	setp.lt.s32 	%p9, %r48, %r70;
	selp.b32 	%r49, 256, 0, %p9;
	add.s32 	%r50, %r12, %r49;
	ld.volatile.shared.u32 	%r51, [%r50];
	st.volatile.shared.u32 	[%r12], %r51;
	min.s32 	%r70, %r70, %r48;
	st.volatile.shared.u32 	[%r12+-1024], %r70;
$L__BB20_8:
	bar.sync 	0;
	setp.gt.u32 	%p10, %r3, 31;
	@%p10 bra 	$L__BB20_10;
	ld.volatile.shared.u32 	%r52, [%r12+-896];
	setp.lt.s32 	%p11, %r52, %r70;
	selp.b32 	%r53, 128, 0, %p11;
	add.s32 	%r54, %r12, %r53;
	ld.volatile.shared.u32 	%r55, [%r54];
	st.volatile.shared.u32 	[%r12], %r55;
	min.s32 	%r56, %r70, %r52;
	st.volatile.shared.u32 	[%r12+-1024], %r56;
$L__BB20_10:
	bar.sync 	0;
	setp.ge.s32 	%p12, %r3, %r4;
	@%p12 bra 	$L__BB20_12;
	cvta.to.global.u64 	%rd8, %rd2;
	ld.volatile.shared.u32 	%r57, [%r12];
	add.s32 	%r58, %r18, 2;
	shl.b32 	%r59, %r6, %r58;
	mov.u32 	%r60, %ctaid.x;
	add.s32 	%r61, %r59, %r3;
	mad.lo.s32 	%r62, %r4, %r60, %r61;
	mul.wide.u32 	%rd9, %r62, 4;
	add.s64 	%rd10, %rd8, %rd9;
	st.global.u32 	[%rd10], %r57;
	ld.volatile.shared.u32 	%r63, [%r12+-1024];
	mov.b32 	%r64, 1;
	shl.b32 	%r65, %r64, %r5;
	add.s32 	%r66, %r62, %r65;
	mul.wide.u32 	%rd11, %r66, 4;
	add.s64 	%rd12, %rd8, %rd11;
	st.global.u32 	[%rd12], %r63;
$L__BB20_12:
	ret;

}
	// .globl	cudaFindPartitionOrder
.visible .entry cudaFindPartitionOrder(
	.param .u64 .ptr .align 1 cudaFindPartitionOrder_param_0,
	.param .u64 .ptr .align 1 cudaFindPartitionOrder_param_1,
	.param .u64 .ptr .align 1 cudaFindPartitionOrder_param_2,
	.param .u32 cudaFindPartitionOrder_param_3
)
{
	.reg .pred 	%p<37>;
	.reg .b32 	%r<209>;
	.reg .b64 	%rd<19>;
	// demoted variable
	.shared .align 4 .b8 _ZZ22cudaFindPartitionOrderE6shared[3520];
	ld.param.u64 	%rd3, [cudaFindPartitionOrder_param_0];
	ld.param.u64 	%rd4, [cudaFindPartitionOrder_param_1];
	ld.param.u64 	%rd5, [cudaFindPartitionOrder_param_2];
	ld.param.u32 	%r32, [cudaFindPartitionOrder_param_3];
	cvta.to.global.u64 	%rd1, %rd5;
	cvta.to.global.u64 	%rd6, %rd4;
	mov.u32 	%r1, %ctaid.y;
	add.s32 	%r33, %r32, 2;
	shl.b32 	%r34, %r1, %r33;
	mov.b32 	%r35, 2;
	shl.b32 	%r2, %r35, %r32;
	add.s32 	%r3, %r34, %r2;
	mov.u32 	%r4, %tid.x;
	setp.gt.u32 	%p1, %r4, 47;
	mul.wide.u32 	%rd7, %r1, 192;
	add.s64 	%rd2, %rd6, %rd7;
	shl.b32 	%r36, %r4, 2;
	mov.u32 	%r37, _ZZ22cudaFindPartitionOrderE6shared;
	add.s32 	%r38, %r37, %r36;
	add.s32 	%r5, %r38, 3328;
	@%p1 bra 	$L__BB21_2;
	mul.wide.u32 	%rd8, %r4, 4;
	add.s64 	%rd9, %rd2, %rd8;
	ld.global.u32 	%r39, [%rd9];
	st.shared.u32 	[%r5], %r39;
$L__BB21_2:
	setp.ge.u32 	%p2, %r4, %r2;
	mov.b32 	%r202, 0;
	@%p2 bra 	$L__BB21_4;
	add.s32 	%r41, %r3, %r4;
	mul.wide.u32 	%rd10, %r41, 4;
	add.s64 	%rd11, %rd1, %rd10;
	ld.global.u32 	%r202, [%rd11];
$L__BB21_4:
	st.shared.u32 	[%r5+-3328], %r202;
	add.s32 	%r8, %r4, 256;
	setp.ge.u32 	%p3, %r8, %r2;
	mov.b32 	%r203, 0;
	@%p3 bra 	$L__BB21_6;
	add.s32 	%r43, %r8, %r3;
	mul.wide.u32 	%rd12, %r43, 4;
	add.s64 	%rd13, %rd1, %rd12;
	ld.global.u32 	%r203, [%rd13];
$L__BB21_6:
	st.shared.u32 	[%r5+-2304], %r203;
	bar.sync 	0;
	setp.lt.s32 	%p4, %r32, 0;
	@%p4 bra 	$L__BB21_39;
	add.s32 	%r11, %r2, %r4;
	and.b32  	%r44, %r32, 1;
	setp.eq.b32 	%p5, %r44, 1;
	mov.u32 	%r204, %r32;
	@%p5 bra 	$L__BB21_18;
	setp.gt.u32 	%p6, %r4, 127;
	shr.u32 	%r45, %r4, %r32;
	setp.eq.s32 	%p7, %r45, 0;
	mov.b32 	%r46, -2;
	shl.b32 	%r47, %r46, %r32;
	add.s32 	%r48, %r11, %r47;
	shl.b32 	%r49, %r48, 2;
	add.s32 	%r51, %r37, %r49;
	ld.shared.u32 	%r52, [%r51];
	selp.b32 	%r53, %r52, 0, %p7;
	st.volatile.shared.u32 	[%r5+-1280], %r53;
	bar.sync 	0;
	@%p6 bra 	$L__BB21_10;
	ld.volatile.shared.u32 	%r54, [%r5+-768];
	ld.volatile.shared.u32 	%r55, [%r5+-1280];
	add.s32 	%r56, %r55, %r54;
	st.volatile.shared.u32 	[%r5+-1280], %r56;
$L__BB21_10:
	setp.gt.u32 	%p8, %r4, 63;
	bar.sync 	0;
	@%p8 bra 	$L__BB21_12;
	ld.volatile.shared.u32 	%r57, [%r5+-1024];
	ld.volatile.shared.u32 	%r58, [%r5+-1280];
	add.s32 	%r59, %r58, %r57;
	st.volatile.shared.u32 	[%r5+-1280], %r59;
$L__BB21_12:
	setp.gt.u32 	%p9, %r4, 31;
	bar.sync 	0;
	@%p9 bra 	$L__BB21_14;
	ld.volatile.shared.u32 	%r60, [%r5+-1152];
	ld.volatile.shared.u32 	%r61, [%r5+-1280];
	add.s32 	%r62, %r61, %r60;
	st.volatile.shared.u32 	[%r5+-1280], %r62;
$L__BB21_14:
	setp.gt.u32 	%p10, %r4, 31;
	bar.sync 	0;
	@%p10 bra 	$L__BB21_17;
	setp.ne.s32 	%p11, %r4, 0;
	ld.volatile.shared.u32 	%r63, [%r5+-1216];
	ld.volatile.shared.u32 	%r64, [%r5+-1280];
	add.s32 	%r65, %r64, %r63;
	st.volatile.shared.u32 	[%r5+-1280], %r65;
	ld.volatile.shared.u32 	%r66, [%r5+-1248];
	ld.volatile.shared.u32 	%r67, [%r5+-1280];
	add.s32 	%r68, %r67, %r66;
	st.volatile.shared.u32 	[%r5+-1280], %r68;
	ld.volatile.shared.u32 	%r69, [%r5+-1264];
	ld.volatile.shared.u32 	%r70, [%r5+-1280];
	add.s32 	%r71, %r70, %r69;
	st.volatile.shared.u32 	[%r5+-1280], %r71;
	ld.volatile.shared.u32 	%r72, [%r5+-1272];
	ld.volatile.shared.u32 	%r73, [%r5+-1280];
	add.s32 	%r74, %r73, %r72;
	st.volatile.shared.u32 	[%r5+-1280], %r74;
	ld.volatile.shared.u32 	%r75, [%r5+-1276];
	ld.volatile.shared.u32 	%r76, [%r5+-1280];
	add.s32 	%r77, %r76, %r75;
	st.volatile.shared.u32 	[%r5+-1280], %r77;
	@%p11 bra 	$L__BB21_17;
	ld.volatile.shared.u32 	%r79, [_ZZ22cudaFindPartitionOrderE6shared+2048];
	mov.b32 	%r80, 4;
	shl.b32 	%r81, %r80, %r32;
	add.s32 	%r82, %r79, %r81;
	shl.b32 	%r83, %r32, 2;
	add.s32 	%r84, %r37, %r83;
	st.shared.u32 	[%r84+3072], %r82;
$L__BB21_17:
	bar.sync 	0;
	add.s32 	%r204, %r32, -1;
$L__BB21_18:
	setp.eq.s32 	%p12, %r32, 0;
	@%p12 bra 	$L__BB21_39;
	add.s32 	%r206, %r204, -1;
	shl.b32 	%r85, %r204, 2;
	add.s32 	%r87, %r85, %r37;
	add.s32 	%r205, %r87, 3072;
$L__BB21_20:
	setp.gt.u32 	%p13, %r4, 127;
	add.s32 	%r18, %r206, 1;
	shr.u32 	%r88, %r4, %r18;
	setp.eq.s32 	%p14, %r88, 0;
	mov.b32 	%r89, -2;
	shl.b32 	%r90, %r89, %r18;
	add.s32 	%r91, %r11, %r90;
	shl.b32 	%r92, %r91, 2;
	add.s32 	%r94, %r37, %r92;
	ld.shared.u32 	%r95, [%r94];
	selp.b32 	%r96, %r95, 0, %p14;
	st.volatile.shared.u32 	[%r5+-1280], %r96;
	bar.sync 	0;
	@%p13 bra 	$L__BB21_22;
	ld.volatile.shared.u32 	%r97, [%r5+-768];
	ld.volatile.shared.u32 	%r98, [%r5+-1280];
	add.s32 	%r99, %r98, %r97;
	st.volatile.shared.u32 	[%r5+-1280], %r99;
$L__BB21_22:
	setp.gt.u32 	%p15, %r4, 63;
	bar.sync 	0;
	@%p15 bra 	$L__BB21_24;
	ld.volatile.shared.u32 	%r100, [%r5+-1024];
	ld.volatile.shared.u32 	%r101, [%r5+-1280];
	add.s32 	%r102, %r101, %r100;
	st.volatile.shared.u32 	[%r5+-1280], %r102;
$L__BB21_24:
	setp.gt.u32 	%p16, %r4, 31;
	bar.sync 	0;
	@%p16 bra 	$L__BB21_26;
	ld.volatile.shared.u32 	%r103, [%r5+-1152];
	ld.volatile.shared.u32 	%r104, [%r5+-1280];
	add.s32 	%r105, %r104, %r103;
	st.volatile.shared.u32 	[%r5+-1280], %r105;
$L__BB21_26:
	setp.gt.u32 	%p17, %r4, 31;
	bar.sync 	0;
	@%p17 bra 	$L__BB21_29;
	setp.ne.s32 	%p18, %r4, 0;
	ld.volatile.shared.u32 	%r106, [%r5+-1216];
	ld.volatile.shared.u32 	%r107, [%r5+-1280];
	add.s32 	%r108, %r107, %r106;
	st.volatile.shared.u32 	[%r5+-1280], %r108;
	ld.volatile.shared.u32 	%r109, [%r5+-1248];
	ld.volatile.shared.u32 	%r110, [%r5+-1280];
	add.s32 	%r111, %r110, %r109;
	st.volatile.shared.u32 	[%r5+-1280], %r111;
	ld.volatile.shared.u32 	%r112, [%r5+-1264];
	ld.volatile.shared.u32 	%r113, [%r5+-1280];
	add.s32 	%r114, %r113, %r112;
	st.volatile.shared.u32 	[%r5+-1280], %r114;
	ld.volatile.shared.u32 	%r115, [%r5+-1272];
	ld.volatile.shared.u32 	%r116, [%r5+-1280];
	add.s32 	%r117, %r116, %r115;
	st.volatile.shared.u32 	[%r5+-1280], %r117;
	ld.volatile.shared.u32 	%r118, [%r5+-1276];
	ld.volatile.shared.u32 	%r119, [%r5+-1280];
	add.s32 	%r120, %r119, %r118;
	st.volatile.shared.u32 	[%r5+-1280], %r120;
	@%p18 bra 	$L__BB21_29;
	ld.volatile.shared.u32 	%r121, [_ZZ22cudaFindPartitionOrderE6shared+2048];
	mov.b32 	%r122, 4;
	shl.b32 	%r123, %r122, %r18;
	add.s32 	%r124, %r121, %r123;
	st.shared.u32 	[%r205], %r124;
$L__BB21_29:
	setp.gt.u32 	%p19, %r4, 127;
	bar.sync 	0;
	shr.u32 	%r125, %r4, %r206;
	setp.eq.s32 	%p20, %r125, 0;
	mov.b32 	%r126, -2;
	shl.b32 	%r127, %r126, %r206;
	add.s32 	%r128, %r11, %r127;
	shl.b32 	%r129, %r128, 2;
	add.s32 	%r131, %r37, %r129;
	ld.shared.u32 	%r132, [%r131];
	selp.b32 	%r133, %r132, 0, %p20;
	st.volatile.shared.u32 	[%r5+-1280], %r133;
	bar.sync 	0;
	@%p19 bra 	$L__BB21_31;
	ld.volatile.shared.u32 	%r134, [%r5+-768];
	ld.volatile.shared.u32 	%r135, [%r5+-1280];
	add.s32 	%r136, %r135, %r134;
	st.volatile.shared.u32 	[%r5+-1280], %r136;
$L__BB21_31:
	setp.gt.u32 	%p21, %r4, 63;
	bar.sync 	0;
	@%p21 bra 	$L__BB21_33;
	ld.volatile.shared.u32 	%r137, [%r5+-1024];
	ld.volatile.shared.u32 	%r138, [%r5+-1280];
	add.s32 	%r139, %r138, %r137;
	st.volatile.shared.u32 	[%r5+-1280], %r139;
$L__BB21_33:
	setp.gt.u32 	%p22, %r4, 31;
	bar.sync 	0;
	@%p22 bra 	$L__BB21_35;
	ld.volatile.shared.u32 	%r140, [%r5+-1152];
	ld.volatile.shared.u32 	%r141, [%r5+-1280];
	add.s32 	%r142, %r141, %r140;
	st.volatile.shared.u32 	[%r5+-1280], %r142;
$L__BB21_35:
	setp.gt.u32 	%p23, %r4, 31;
	bar.sync 	0;
	@%p23 bra 	$L__BB21_38;
	setp.ne.s32 	%p24, %r4, 0;
	ld.volatile.shared.u32 	%r143, [%r5+-1216];
	ld.volatile.shared.u32 	%r144, [%r5+-1280];
	add.s32 	%r145, %r144, %r143;
	st.volatile.shared.u32 	[%r5+-1280], %r145;
	ld.volatile.shared.u32 	%r146, [%r5+-1248];
	ld.volatile.shared.u32 	%r147, [%r5+-1280];
	add.s32 	%r148, %r147, %r146;
	st.volatile.shared.u32 	[%r5+-1280], %r148;
	ld.volatile.shared.u32 	%r149, [%r5+-1264];
	ld.volatile.shared.u32 	%r150, [%r5+-1280];
	add.s32 	%r151, %r150, %r149;
	st.volatile.shared.u32 	[%r5+-1280], %r151;
	ld.volatile.shared.u32 	%r152, [%r5+-1272];
	ld.volatile.shared.u32 	%r153, [%r5+-1280];
	add.s32 	%r154, %r153, %r152;
	st.volatile.shared.u32 	[%r5+-1280], %r154;
	ld.volatile.shared.u32 	%r155, [%r5+-1276];
	ld.volatile.shared.u32 	%r156, [%r5+-1280];
	add.s32 	%r157, %r156, %r155;
	st.volatile.shared.u32 	[%r5+-1280], %r157;
	@%p24 bra 	$L__BB21_38;
	ld.volatile.shared.u32 	%r158, [_ZZ22cudaFindPartitionOrderE6shared+2048];
	mov.b32 	%r159, 4;
	shl.b32 	%r160, %r159, %r206;
	add.s32 	%r161, %r158, %r160;
	st.shared.u32 	[%r205+-4], %r161;
$L__BB21_38:
	bar.sync 	0;
	add.s32 	%r206, %r206, -2;
	add.s32 	%r205, %r205, -8;
	setp.gt.s32 	%p25, %r18, 1;
	@%p25 bra 	$L__BB21_20;
$L__BB21_39:
	setp.gt.u32 	%p26, %r4, 31;
	@%p26 bra 	$L__BB21_50;
	add.s32 	%r21, %r5, -128;
	st.shared.u32 	[%r5+-128], %r4;
	setp.gt.u32 	%p27, %r4, %r32;
	@%p27 bra 	$L__BB21_42;
	ld.shared.u32 	%r207, [%r5+-256];
	bra.uni 	$L__BB21_43;
$L__BB21_42:
	mov.b32 	%r207, 268435455;
	st.shared.u32 	[%r5+-256], %r207;
$L__BB21_43:
	ld.shared.u32 	%r164, [%r5+-224];
	setp.lt.s32 	%p28, %r164, %r207;
	selp.b32 	%r165, 32, 0, %p28;
	add.s32 	%r166, %r21, %r165;
	ld.shared.u32 	%r167, [%r166];
	st.shared.u32 	[%r5+-128], %r167;
	min.s32 	%r168, %r207, %r164;
	st.shared.u32 	[%r5+-256], %r168;
	ld.shared.u32 	%r169, [%r5+-240];
	setp.lt.s32 	%p29, %r169, %r168;
	selp.b32 	%r170, 16, 0, %p29;
	add.s32 	%r171, %r21, %r170;
	ld.shared.u32 	%r172, [%r171];
	st.shared.u32 	[%r5+-128], %r172;
	min.s32 	%r173, %r168, %r169;
	st.shared.u32 	[%r5+-256], %r173;
	ld.shared.u32 	%r174, [%r5+-248];
	setp.lt.s32 	%p30, %r174, %r173;
	selp.b32 	%r175, 8, 0, %p30;
	add.s32 	%r176, %r21, %r175;
	ld.shared.u32 	%r177, [%r176];
	st.shared.u32 	[%r5+-128], %r177;
	min.s32 	%r178, %r173, %r174;
	st.shared.u32 	[%r5+-256], %r178;
	ld.shared.u32 	%r179, [%r5+-252];
	setp.lt.s32 	%p31, %r179, %r178;
	selp.b32 	%r180, 4, 0, %p31;
	add.s32 	%r181, %r21, %r180;
	ld.shared.u32 	%r182, [%r181];
	st.shared.u32 	[%r5+-128], %r182;
	min.s32 	%r24, %r178, %r179;
	st.shared.u32 	[%r5+-256], %r24;
	setp.ne.s32 	%p32, %r4, 0;
	@%p32 bra 	$L__BB21_50;
	ld.shared.u32 	%r183, [_ZZ22cudaFindPartitionOrderE6shared+3200];
	st.global.u32 	[%rd2+52], %r183;
	ld.shared.u32 	%r184, [_ZZ22cudaFindPartitionOrderE6shared+3352];
	ld.shared.u32 	%r185, [_ZZ22cudaFindPartitionOrderE6shared+3372];
	sub.s32 	%r25, %r184, %r185;
	ld.shared.u32 	%r26, [_ZZ22cudaFindPartitionOrderE6shared+3348];
	setp.eq.s32 	%p33, %r26, 32;
	@%p33 bra 	$L__BB21_47;
	setp.ne.s32 	%p34, %r26, 8;
	@%p34 bra 	$L__BB21_48;
	ld.shared.u32 	%r190, [_ZZ22cudaFindPartitionOrderE6shared+3328];
	mad.lo.s32 	%r191, %r190, %r25, %r24;
	add.s32 	%r208, %r191, 6;
	bra.uni 	$L__BB21_49;
$L__BB21_47:
	ld.shared.u32 	%r186, [_ZZ22cudaFindPartitionOrderE6shared+3328];
	ld.shared.u32 	%r187, [_ZZ22cudaFindPartitionOrderE6shared+3340];
	add.s32 	%r188, %r187, %r25;
	mad.lo.s32 	%r189, %r188, %r186, %r24;
	add.s32 	%r208, %r189, 15;
	bra.uni 	$L__BB21_49;
$L__BB21_48:
	setp.eq.s32 	%p35, %r26, 0;
	ld.shared.u32 	%r192, [_ZZ22cudaFindPartitionOrderE6shared+3356];
	selp.b32 	%r193, 1, %r192, %p35;
	mul.lo.s32 	%r208, %r193, %r25;
$L__BB21_49:
	st.global.u32 	[%rd2+16], %r208;
$L__BB21_50:
	bar.sync 	0;
	ld.shared.u32 	%r31, [_ZZ22cudaFindPartitionOrderE6shared+3200];
	shr.u32 	%r194, %r4, %r31;
	setp.ne.s32 	%p36, %r194, 0;
	@%p36 bra 	$L__BB21_52;
	mov.b32 	%r195, -2;
	shl.b32 	%r196, %r195, %r31;
	add.s32 	%r197, %r3, %r4;
	add.s32 	%r198, %r197, %r196;
	mul.wide.u32 	%rd14, %r198, 4;
	add.s64 	%rd15, %rd1, %rd14;
	ld.global.u32 	%r199, [%rd15];
	shl.b32 	%r200, %r1, %r32;
	add.s32 	%r201, %r200, %r4;
	cvta.to.global.u64 	%rd16, %rd3;
	mul.wide.u32 	%rd17, %r201, 4;
	add.s64 	%rd18, %rd16, %rd17;
	st.global.u32 	[%rd18], %r199;
$L__BB21_52:
	ret;

}


// ===== COMPILED SASS (sm_100) =====

	.target	sm_100

	.elftype	@"ET_EXEC"


//--------------------- .note.nv.tkinfo           --------------------------
	.section	.note.nv.tkinfo,"",@"SHT_NOTE"
	.sectionflags	@"SHF_NOTE_NV_TKINFO"
	.tkinfo
        /*0018*/ 	.word	0x00000002
        /*0030*/ 	.string	""
        /*0030*/ 	.string	"ptxas"
        /*0030*/ 	.string	"Cuda compilation tools, release 13.0, V13.0.88"
        /*0030*/ 	.string	"Build cuda_13.0.r13.0/compiler.36424714_0"
        /*0030*/ 	.string	"-arch sm_100 -m 64 "



//--------------------- .note.nv.cuinfo           --------------------------
	.section	.note.nv.cuinfo,"",@"SHT_NOTE"
	.sectionflags	@"SHF_NOTE_NV_CUINFO"
        /*0018*/ 	.short	0x0002
        /*001a*/ 	.short	0x0064
        /*001c*/ 	.short	0x0082
	.zero		2


//--------------------- .nv.info                  --------------------------
	.section	.nv.info,"",@"SHT_CUDA_INFO"
	.align	4


	//----- nvinfo : EIATTR_REGCOUNT
	.align		4
        /*0000*/ 	.byte	0x04, 0x2f
        /*0002*/ 	.short	(.L_1 - .L_0)
	.align		4
.L_0:
        /*0004*/ 	.word	index@(cudaStereoDecorr)
        /*0008*/ 	.word	0x00000012


	//----- nvinfo : EIATTR_FRAME_SIZE
	.align		4
.L_1:
        /*000c*/ 	.byte	0x04, 0x11
        /*000e*/ 	.short	(.L_3 - .L_2)
	.align		4
.L_2:
        /*0010*/ 	.word	index@(cudaStereoDecorr)
        /*0014*/ 	.word	0x00000000


	//----- nvinfo : EIATTR_REGCOUNT
	.align		4
.L_3:
        /*0018*/ 	.byte	0x04, 0x2f
        /*001a*/ 	.short	(.L_5 - .L_4)
	.align		4
.L_4:
        /*001c*/ 	.word	index@(cudaChannelDecorr2)
        /*0020*/ 	.word	0x0000000e


	//----- nvinfo : EIATTR_FRAME_SIZE
	.align		4
.L_5:
        /*0024*/ 	.byte	0x04, 0x11
        /*0026*/ 	.short	(.L_7 - .L_6)
	.align		4
.L_6:
        /*0028*/ 	.word	index@(cudaChannelDecorr2)
        /*002c*/ 	.word	0x00000000


	//----- nvinfo : EIATTR_REGCOUNT
	.align		4
.L_7:
        /*0030*/ 	.byte	0x04, 0x2f
        /*0032*/ 	.short	(.L_9 - .L_8)
	.align		4
.L_8:
        /*0034*/ 	.word	index@(cudaChannelDecorr)
        /*0038*/ 	.word	0x0000000a


	//----- nvinfo : EIATTR_FRAME_SIZE
	.align		4
.L_9:
        /*003c*/ 	.byte	0x04, 0x11
        /*003e*/ 	.short	(.L_11 - .L_10)
	.align		4
.L_10:
        /*0040*/ 	.word	index@(cudaChannelDecorr)
        /*0044*/ 	.word	0x00000000


	//----- nvinfo : EIATTR_REGCOUNT
	.align		4
.L_11:
        /*0048*/ 	.byte	0x04, 0x2f
        /*004a*/ 	.short	(.L_13 - .L_12)
	.align		4
.L_12:
        /*004c*/ 	.word	index@(cudaFindWastedBits)
        /*0050*/ 	.word	0x0000000e


	//----- nvinfo : EIATTR_FRAME_SIZE
	.align		4
.L_13:
        /*0054*/ 	.byte	0x04, 0x11
        /*0056*/ 	.short	(.L_15 - .L_14)
	.align		4
.L_14:
        /*0058*/ 	.word	index@(cudaFindWastedBits)
        /*005c*/ 	.word	0x00000000


	//----- nvinfo : EIATTR_REGCOUNT
	.align		4
.L_15:
        /*0060*/ 	.byte	0x04, 0x2f
        /*0062*/ 	.short	(.L_17 - .L_16)
	.align		4
.L_16:
        /*0064*/ 	.word	index@(cudaComputeAutocor)
        /*0068*/ 	.word	0x0000001e


	//----- nvinfo : EIATTR_FRAME_SIZE
	.align		4
.L_17:
        /*006c*/ 	.byte	0x04, 0x11
        /*006e*/ 	.short	(.L_19 - .L_18)
	.align		4
.L_18:
        /*0070*/ 	.word	index@(cudaComputeAutocor)
        /*0074*/ 	.word	0x00000000


	//----- nvinfo : EIATTR_REGCOUNT
	.align		4
.L_19:
        /*0078*/ 	.byte	0x04, 0x2f
        /*007a*/ 	.short	(.L_21 - .L_20)
	.align		4
.L_20:
        /*007c*/ 	.word	index@(cudaComputeLPC)
        /*0080*/ 	.word	0x0000001c


	//----- nvinfo : EIATTR_FRAME_SIZE
	.align		4
.L_21:
        /*0084*/ 	.byte	0x04, 0x11
        /*0086*/ 	.short	(.L_23 - .L_22)
	.align		4
.L_22:
        /*0088*/ 	.word	index@($__internal_2_$__cuda_sm3x_div_rn_noftz_f32_slowpath)
        /*008c*/ 	.word	0x00000000


	//----- nvinfo : EIATTR_FRAME_SIZE
	.align		4
.L_23:
        /*0090*/ 	.byte	0x04, 0x11
        /*0092*/ 	.short	(.L_25 - .L_24)
	.align		4
.L_24:
        /*0094*/ 	.word	index@(cudaComputeLPC)
        /*0098*/ 	.word	0x00000000


	//----- nvinfo : EIATTR_REGCOUNT
	.align		4
.L_25:
        /*009c*/ 	.byte	0x04, 0x2f
        /*009e*/ 	.short	(.L_27 - .L_26)
	.align		4
.L_26:
        /*00a0*/ 	.word	index@(cudaComputeLPCLattice)
        /*00a4*/ 	.word	0x0000001a


	//----- nvinfo : EIATTR_FRAME_SIZE
	.align		4
.L_27:
        /*00a8*/ 	.byte	0x04, 0x11
        /*00aa*/ 	.short	(.L_29 - .L_28)
	.align		4
.L_28:
        /*00ac*/ 	.word	index@($__internal_1_$__cuda_sm3x_div_rn_noftz_f32_slowpath)
        /*00b0*/ 	.word	0x00000000


	//----- nvinfo : EIATTR_FRAME_SIZE
	.align		4
.L_29:
        /*00b4*/ 	.byte	0x04, 0x11
        /*00b6*/ 	.short	(.L_31 - .L_30)
	.align		4
.L_30:
        /*00b8*/ 	.word	index@(cudaComputeLPCLattice)
        /*00bc*/ 	.word	0x00000000


	//----- nvinfo : EIATTR_REGCOUNT
	.align		4
.L_31:
        /*00c0*/ 	.byte	0x04, 0x2f
        /*00c2*/ 	.short	(.L_33 - .L_32)
	.align		4
.L_32:
        /*00c4*/ 	.word	index@(cudaQuantizeLPC)
        /*00c8*/ 	.word	0x0000001a


	//----- nvinfo : EIATTR_FRAME_SIZE
	.align		4
.L_33:
        /*00cc*/ 	.byte	0x04, 0x11
        /*00ce*/ 	.short	(.L_35 - .L_34)
	.align		4
.L_34:
        /*00d0*/ 	.word	index@(cudaQuantizeLPC)
        /*00d4*/ 	.word	0x00000000


	//----- nvinfo : EIATTR_REGCOUNT
	.align		4
.L_35:
        /*00d8*/ 	.byte	0x04, 0x2f
        /*00da*/ 	.short	(.L_37 - .L_36)
	.align		4
.L_36:
        /*00dc*/ 	.word	index@(cudaEstimateResidual)
        /*00e0*/ 	.word	0x0000001e


	//----- nvinfo : EIATTR_FRAME_SIZE
	.align		4
.L_37:
        /*00e4*/ 	.byte	0x04, 0x11
        /*00e6*/ 	.short	(.L_39 - .L_38)
	.align		4
.L_38:
        /*00e8*/ 	.word	index@(cudaEstimateResidual)
        /*00ec*/ 	.word	0x00000000


	//----- nvinfo : EIATTR_REGCOUNT
	.align		4
.L_39:
        /*00f0*/ 	.byte	0x04, 0x2f
        /*00f2*/ 	.short	(.L_41 - .L_40)
	.align		4
.L_40:
        /*00f4*/ 	.word	index@(cudaEstimateResidual1)
        /*00f8*/ 	.word	0x0000001d


	//----- nvinfo : EIATTR_FRAME_SIZE
	.align		4
.L_41:
        /*00fc*/ 	.byte	0x04, 0x11
        /*00fe*/ 	.short	(.L_43 - .L_42)
	.align		4
.L_42:
        /*0100*/ 	.word	index@(cudaEstimateResidual1)
        /*0104*/ 	.word	0x00000000


	//----- nvinfo : EIATTR_REGCOUNT
	.align		4
.L_43:
        /*0108*/ 	.byte	0x04, 0x2f
        /*010a*/ 	.short	(.L_45 - .L_44)
	.align		4
.L_44:
        /*010c*/ 	.word	index@(cudaEstimateResidual8)
        /*0110*/ 	.word	0x0000001f


	//----- nvinfo : EIATTR_FRAME_SIZE
	.align		4
.L_45:
        /*0114*/ 	.byte	0x04, 0x11
        /*0116*/ 	.short	(.L_47 - .L_46)
	.align		4
.L_46:
        /*0118*/ 	.word	index@(cudaEstimateResidual8)
        /*011c*/ 	.word	0x00000000


	//----- nvinfo : EIATTR_REGCOUNT
	.align		4
.L_47:
        /*0120*/ 	.byte	0x04, 0x2f
        /*0122*/ 	.short	(.L_49 - .L_48)
	.align		4
.L_48:
        /*0124*/ 	.word	index@(cudaEstimateResidual12)
        /*0128*/ 	.word	0x00000020


	//----- nvinfo : EIATTR_FRAME_SIZE
	.align		4
.L_49:
        /*012c*/ 	.byte	0x04, 0x11
        /*012e*/ 	.short	(.L_51 - .L_50)
	.align		4
.L_50:
        /*0130*/ 	.word	index@(cudaEstimateResidual12)
        /*0134*/ 	.word	0x00000000


	//----- nvinfo : EIATTR_REGCOUNT
	.align		4
.L_51:
        /*0138*/ 	.byte	0x04, 0x2f
        /*013a*/ 	.short	(.L_53 - .L_52)
	.align		4
.L_52:
        /*013c*/ 	.word	index@(cudaChooseBestMethod)
        /*0140*/ 	.word	0x00000020


	//----- nvinfo : EIATTR_FRAME_SIZE
	.align		4
.L_53:
        /*0144*/ 	.byte	0x04, 0x11
        /*0146*/ 	.short	(.L_55 - .L_54)
	.align		4
.L_54:
        /*0148*/ 	.word	index@($__internal_0_$__cuda_sm3x_div_rn_noftz_f32_slowpath)
        /*014c*/ 	.word	0x00000000


	//----- nvinfo : EIATTR_FRAME_SIZE
	.align		4
.L_55:
        /*0150*/ 	.byte	0x04, 0x11
        /*0152*/ 	.short	(.L_57 - .L_56)
	.align		4
.L_56:
        /*0154*/ 	.word	index@(cudaChooseBestMethod)
        /*0158*/ 	.word	0x00000000


	//----- nvinfo : EIATTR_REGCOUNT
	.align		4
.L_57:
        /*015c*/ 	.byte	0x04, 0x2f
        /*015e*/ 	.short	(.L_59 - .L_58)
	.align		4
.L_58:
        /*0160*/ 	.word	index@(cudaCopyBestMethod)
        /*0164*/ 	.word	0x0000000c


	//----- nvinfo : EIATTR_FRAME_SIZE
	.align		4
.L_59:
        /*0168*/ 	.byte	0x04, 0x11
        /*016a*/ 	.short	(.L_61 - .L_60)
	.align		4
.L_60:
        /*016c*/ 	.word	index@(cudaCopyBestMethod)
        /*0170*/ 	.word	0x00000000


	//----- nvinfo : EIATTR_REGCOUNT
	.align		4
.L_61:
        /*0174*/ 	.byte	0x04, 0x2f
        /*0176*/ 	.short	(.L_63 - .L_62)
	.align		4
.L_62:
        /*0178*/ 	.word	index@(cudaCopyBestMethodStereo)
        /*017c*/ 	.word	0x00000010


	//----- nvinfo : EIATTR_FRAME_SIZE
	.align		4
.L_63:
        /*0180*/ 	.byte	0x04, 0x11
        /*0182*/ 	.short	(.L_65 - .L_64)
	.align		4
.L_64:
        /*0184*/ 	.word	index@(cudaCopyBestMethodStereo)
        /*0188*/ 	.word	0x00000000


	//----- nvinfo : EIATTR_REGCOUNT
	.align		4
.L_65:
        /*018c*/ 	.byte	0x04, 0x2f
        /*018e*/ 	.short	(.L_67 - .L_66)
	.align		4
.L_66:
        /*0190*/ 	.word	index@(cudaEncodeResidual)
        /*0194*/ 	.word	0x0000001d


	//----- nvinfo : EIATTR_FRAME_SIZE
	.align		4
.L_67:
        /*0198*/ 	.byte	0x04, 0x11
        /*019a*/ 	.short	(.L_69 - .L_68)
	.align		4
.L_68:
        /*019c*/ 	.word	index@(cudaEncodeResidual)
        /*01a0*/ 	.word	0x00000000


	//----- nvinfo : EIATTR_REGCOUNT
	.align		4
.L_69:
        /*01a4*/ 	.byte	0x04, 0x2f
        /*01a6*/ 	.short	(.L_71 - .L_70)
	.align		4
.L_70:
        /*01a8*/ 	.word	index@(cudaCalcPartition)
        /*01ac*/ 	.word	0x0000001e


	//----- nvinfo : EIATTR_FRAME_SIZE
	.align		4
.L_71:
        /*01b0*/ 	.byte	0x04, 0x11
        /*01b2*/ 	.short	(.L_73 - .L_72)
	.align		4
.L_72:
        /*01b4*/ 	.word	index@(cudaCalcPartition)
        /*01b8*/ 	.word	0x00000000


	//----- nvinfo : EIATTR_REGCOUNT
	.align		4
.L_73:
        /*01bc*/ 	.byte	0x04, 0x2f
        /*01be*/ 	.short	(.L_75 - .L_74)
	.align		4
.L_74:
        /*01c0*/ 	.word	index@(cudaCalcPartition16)
        /*01c4*/ 	.word	0x0000001f


	//----- nvinfo : EIATTR_FRAME_SIZE
	.align		4
.L_75:
        /*01c8*/ 	.byte	0x04, 0x11
        /*01ca*/ 	.short	(.L_77 - .L_76)
	.align		4
.L_76:
        /*01cc*/ 	.word	index@(cudaCalcPartition16)
        /*01d0*/ 	.word	0x00000000


	//----- nvinfo : EIATTR_REGCOUNT
	.align		4
.L_77:
        /*01d4*/ 	.byte	0x04, 0x2f
        /*01d6*/ 	.short	(.L_79 - .L_78)
	.align		4
.L_78:
        /*01d8*/ 	.word	index@(cudaCalcLargePartition)
        /*01dc*/ 	.word	0x00000019


	//----- nvinfo : EIATTR_FRAME_SIZE
	.align		4
.L_79:
        /*01e0*/ 	.byte	0x04, 0x11
        /*01e2*/ 	.short	(.L_81 - .L_80)
	.align		4
.L_80:
        /*01e4*/ 	.word	index@(cudaCalcLargePartition)
        /*01e8*/ 	.word	0x00000000


	//----- nvinfo : EIATTR_REGCOUNT
	.align		4
.L_81:
        /*01ec*/ 	.byte	0x04, 0x2f
        /*01ee*/ 	.short	(.L_83 - .L_82)
	.align		4
.L_82:
        /*01f0*/ 	.word	index@(cudaSumPartition)
        /*01f4*/ 	.word	0x00000011


	//----- nvinfo : EIATTR_FRAME_SIZE
	.align		4
.L_83:
        /*01f8*/ 	.byte	0x04, 0x11
        /*01fa*/ 	.short	(.L_85 - .L_84)
	.align		4
.L_84:
        /*01fc*/ 	.word	index@(cudaSumPartition)
        /*0200*/ 	.word	0x00000000


	//----- nvinfo : EIATTR_REGCOUNT
	.align		4
.L_85:
        /*0204*/ 	.byte	0x04, 0x2f
        /*0206*/ 	.short	(.L_87 - .L_86)
	.align		4
.L_86:
        /*0208*/ 	.word	index@(cudaFindRiceParameter)
        /*020c*/ 	.word	0x00000010


	//----- nvinfo : EIATTR_FRAME_SIZE
	.align		4
.L_87:
        /*0210*/ 	.byte	0x04, 0x11
        /*0212*/ 	.short	(.L_89 - .L_88)
	.align		4
.L_88:
        /*0214*/ 	.word	index@(cudaFindRiceParameter)
        /*0218*/ 	.word	0x00000000


	//----- nvinfo : EIATTR_REGCOUNT
	.align		4
.L_89:
        /*021c*/ 	.byte	0x04, 0x2f
        /*021e*/ 	.short	(.L_91 - .L_90)
	.align		4
.L_90:
        /*0220*/ 	.word	index@(cudaFindPartitionOrder)
        /*0224*/ 	.word	0x00000015


	//----- nvinfo : EIATTR_FRAME_SIZE
	.align		4
.L_91:
        /*0228*/ 	.byte	0x04, 0x11
        /*022a*/ 	.short	(.L_93 - .L_92)
	.align		4
.L_92:
        /*022c*/ 	.word	index@(cudaFindPartitionOrder)
        /*0230*/ 	.word	0x00000000


	//----- nvinfo : EIATTR_MIN_STACK_SIZE
	.align		4
.L_93:
        /*0234*/ 	.byte	0x04, 0x12
        /*0236*/ 	.short	(.L_95 - .L_94)
	.align		4
.L_94:
        /*0238*/ 	.word	index@(cudaFindPartitionOrder)
        /*023c*/ 	.word	0x00000000


	//----- nvinfo : EIATTR_MIN_STACK_SIZE
	.align		4
.L_95:
        /*0240*/ 	.byte	0x04, 0x12
        /*0242*/ 	.short	(.L_97 - .L_96)
	.align		4
.L_96:
        /*0244*/ 	.word	index@(cudaFindRiceParameter)
        /*0248*/ 	.word	0x00000000


	//----- nvinfo : EIATTR_MIN_STACK_SIZE
	.align		4
.L_97:
        /*024c*/ 	.byte	0x04, 0x12
        /*024e*/ 	.short	(.L_99 - .L_98)
	.align		4
.L_98:
        /*0250*/ 	.word	index@(cudaSumPartition)
        /*0254*/ 	.word	0x00000000


	//----- nvinfo : EIATTR_MIN_STACK_SIZE
	.align		4
.L_99:
        /*0258*/ 	.byte	0x04, 0x12
        /*025a*/ 	.short	(.L_101 - .L_100)
	.align		4
.L_100:
        /*025c*/ 	.word	index@(cudaCalcLargePartition)
        /*0260*/ 	.word	0x00000000


	//----- nvinfo : EIATTR_MIN_STACK_SIZE
	.align		4
.L_101:
        /*0264*/ 	.byte	0x04, 0x12
        /*0266*/ 	.short	(.L_103 - .L_102)
	.align		4
.L_102:
        /*0268*/ 	.word	index@(cudaCalcPartition16)
        /*026c*/ 	.word	0x00000000


	//----- nvinfo : EIATTR_MIN_STACK_SIZE
	.align		4
.L_103:
        /*0270*/ 	.byte	0x04, 0x12
        /*0272*/ 	.short	(.L_105 - .L_104)
	.align		4
.L_104:
        /*0274*/ 	.word	index@(cudaCalcPartition)
        /*0278*/ 	.word	0x00000000


	//----- nvinfo : EIATTR_MIN_STACK_SIZE
	.align		4
.L_105:
        /*027c*/ 	.byte	0x04, 0x12
        /*027e*/ 	.short	(.L_107 - .L_106)
	.align		4
.L_106:
        /*0280*/ 	.word	index@(cudaEncodeResidual)
        /*0284*/ 	.word	0x00000000


	//----- nvinfo : EIATTR_MIN_STACK_SIZE
	.align		4
.L_107:
        /*0288*/ 	.byte	0x04, 0x12
        /*028a*/ 	.short	(.L_109 - .L_108)
	.align		4
.L_108:
        /*028c*/ 	.word	index@(cudaCopyBestMethodStereo)
        /*0290*/ 	.word	0x00000000


	//----- nvinfo : EIATTR_MIN_STACK_SIZE
	.align		4
.L_109:
        /*0294*/ 	.byte	0x04, 0x12
        /*0296*/ 	.short	(.L_111 - .L_110)
	.align		4
.L_110:
        /*0298*/ 	.word	index@(cudaCopyBestMethod)
        /*029c*/ 	.word	0x00000000


	//----- nvinfo : EIATTR_MIN_STACK_SIZE
	.align		4
.L_111:
        /*02a0*/ 	.byte	0x04, 0x12
        /*02a2*/ 	.short	(.L_113 - .L_112)
	.align		4
.L_112:
        /*02a4*/ 	.word	index@(cudaChooseBestMethod)
        /*02a8*/ 	.word	0x00000000


	//----- nvinfo : EIATTR_MIN_STACK_SIZE
	.align		4
.L_113:
        /*02ac*/ 	.byte	0x04, 0x12
        /*02ae*/ 	.short	(.L_115 - .L_114)
	.align		4
.L_114:
        /*02b0*/ 	.word	index@(cudaEstimateResidual12)
        /*02b4*/ 	.word	0x00000000


	//----- nvinfo : EIATTR_MIN_STACK_SIZE
	.align		4
.L_115:
        /*02b8*/ 	.byte	0x04, 0x12
        /*02ba*/ 	.short	(.L_117 - .L_116)
	.align		4
.L_116:
        /*02bc*/ 	.word	index@(cudaEstimateResidual8)
        /*02c0*/ 	.word	0x00000000


	//----- nvinfo : EIATTR_MIN_STACK_SIZE
	.align		4
.L_117:
        /*02c4*/ 	.byte	0x04, 0x12
        /*02c6*/ 	.short	(.L_119 - .L_118)
	.align		4
.L_118:
        /*02c8*/ 	.word	index@(cudaEstimateResidual1)
        /*02cc*/ 	.word	0x00000000


	//----- nvinfo : EIATTR_MIN_STACK_SIZE
	.align		4
.L_119:
        /*02d0*/ 	.byte	0x04, 0x12
        /*02d2*/ 	.short	(.L_121 - .L_120)
	.align		4
.L_120:
        /*02d4*/ 	.word	index@(cudaEstimateResidual)
        /*02d8*/ 	.word	0x00000000


	//----- nvinfo : EIATTR_MIN_STACK_SIZE
	.align		4
.L_121:
        /*02dc*/ 	.byte	0x04, 0x12
        /*02de*/ 	.short	(.L_123 - .L_122)
	.align		4
.L_122:
        /*02e0*/ 	.word	index@(cudaQuantizeLPC)
        /*02e4*/ 	.word	0x00000000


	//----- nvinfo : EIATTR_MIN_STACK_SIZE
	.align		4
.L_123:
        /*02e8*/ 	.byte	0x04, 0x12
        /*02ea*/ 	.short	(.L_125 - .L_124)
	.align		4
.L_124:
        /*02ec*/ 	.word	index@(cudaComputeLPCLattice)
        /*02f0*/ 	.word	0x00000000


	//----- nvinfo : EIATTR_MIN_STACK_SIZE
	.align		4
.L_125:
        /*02f4*/ 	.byte	0x04, 0x12
        /*02f6*/ 	.short	(.L_127 - .L_126)
	.align		4
.L_126:
        /*02f8*/ 	.word	index@(cudaComputeLPC)
        /*02fc*/ 	.word	0x00000000


	//----- nvinfo : EIATTR_MIN_STACK_SIZE
	.align		4
.L_127:
        /*0300*/ 	.byte	0x04, 0x12
        /*0302*/ 	.short	(.L_129 - .L_128)
	.align		4
.L_128:
        /*0304*/ 	.word	index@(cudaComputeAutocor)
        /*0308*/ 	.word	0x00000000


	//----- nvinfo : EIATTR_MIN_STACK_SIZE
	.align		4
.L_129:
        /*030c*/ 	.byte	0x04, 0x12
        /*030e*/ 	.short	(.L_131 - .L_130)
	.align		4
.L_130:
        /*0310*/ 	.word	index@(cudaFindWastedBits)
        /*0314*/ 	.word	0x00000000


	//----- nvinfo : EIATTR_MIN_STACK_SIZE
	.align		4
.L_131:
        /*0318*/ 	.byte	0x04, 0x12
        /*031a*/ 	.short	(.L_133 - .L_132)
	.align		4
.L_132:
        /*031c*/ 	.word	index@(cudaChannelDecorr)
        /*0320*/ 	.word	0x00000000


	//----- nvinfo : EIATTR_MIN_STACK_SIZE
	.align		4
.L_133:
        /*0324*/ 	.byte	0x04, 0x12
        /*0326*/ 	.short	(.L_135 - .L_134)
	.align		4
.L_134:
        /*0328*/ 	.word	index@(cudaChannelDecorr2)
        /*032c*/ 	.word	0x00000000


	//----- nvinfo : EIATTR_MIN_STACK_SIZE
	.align		4
.L_135:
        /*0330*/ 	.byte	0x04, 0x12
        /*0332*/ 	.short	(.L_137 - .L_136)
	.align		4
.L_136:
        /*0334*/ 	.word	index@(cudaStereoDecorr)
        /*0338*/ 	.word	0x00000000
.L_137:


//--------------------- .nv.compat                --------------------------
	.section	.nv.compat,"",@"SHT_CUDA_COMPAT_INFO"
	.align	4
        /*0000*/ 	.byte	0x02, 0x09, 0x00, 0x00, 0x02, 0x02, 0x01, 0x00, 0x02, 0x05, 0x05, 0x00, 0x03, 0x07, 0x01, 0x01
        /*0010*/ 	.byte	0x02, 0x03, 0x00, 0x00, 0x02, 0x06, 0x01, 0x00, 0x04, 0x0b, 0x08, 0x00, 0x01, 0x00, 0x00, 0x00
        /*0020*/ 	.byte	0x00, 0x00, 0x00, 0x00


//--------------------- .nv.info.cudaFindPartitionOrder --------------------------
	.section	.nv.info.cudaFindPartitionOrder,"",@"SHT_CUDA_INFO"
	.sectionflags	@""
	.align	4


	//----- nvinfo : EIATTR_CUDA_API_VERSION
	.align		4
        /*0000*/ 	.byte	0x04, 0x37
        /*0002*/ 	.short	(.L_139 - .L_138)
.L_138:
        /*0004*/ 	.word	0x00000082


	//----- nvinfo : EIATTR_KPARAM_INFO
	.align		4
.L_139:
        /*0008*/ 	.byte	0x04, 0x17
        /*000a*/ 	.short	(.L_141 - .L_140)
.L_140:
        /*000c*/ 	.word	0x00000000
        /*0010*/ 	.short	0x0003
        /*0012*/ 	.short	0x0018
        /*0014*/ 	.byte	0x00, 0xf0, 0x11, 0x00


	//----- nvinfo : EIATTR_KPARAM_INFO
	.align		4
.L_141:
        /*0018*/ 	.byte	0x04, 0x17
        /*001a*/ 	.short	(.L_143 - .L_142)
.L_142:
        /*001c*/ 	.word	0x00000000
        /*0020*/ 	.short	0x0002
        /*0022*/ 	.short	0x0010
        /*0024*/ 	.byte	0x00, 0xf5, 0x21, 0x00


	//----- nvinfo : EIATTR_KPARAM_INFO
	.align		4
.L_143:
        /*0028*/ 	.byte	0x04, 0x17
        /*002a*/ 	.short	(.L_145 - .L_144)
.L_144:
        /*002c*/ 	.word	0x00000000
        /*0030*/ 	.short	0x0001
        /*0032*/ 	.short	0x0008
        /*0034*/ 	.byte	0x00, 0xf5, 0x21, 0x00


	//----- nvinfo : EIATTR_KPARAM_INFO
	.align		4
.L_145:
        /*0038*/ 	.byte	0x04, 0x17
        /*003a*/ 	.short	(.L_147 - .L_146)
.L_146:
        /*003c*/ 	.word	0x00000000
        /*0040*/ 	.short	0x0000
        /*0042*/ 	.short	0x0000
        /*0044*/ 	.byte	0x00, 0xf5, 0x21, 0x00


	//----- nvinfo : EIATTR_SPARSE_MMA_MASK
	.align		4
.L_147:
        /*0048*/ 	.byte	0x03, 0x50
        /*004a*/ 	.short	0x0000


	//----- nvinfo : EIATTR_MAXREG_COUNT
	.align		4
        /*004c*/ 	.byte	0x03, 0x1b
        /*004e*/ 	.short	0x00ff


	//----- nvinfo : EIATTR_NUM_BARRIERS
	.align		4
        /*0050*/ 	.byte	0x02, 0x4c
        /*0052*/ 	.byte	0x01
	.zero		1


	//----- nvinfo : EIATTR_MERCURY_ISA_VERSION
	.align		4
        /*0054*/ 	.byte	0x03, 0x5f
        /*0056*/ 	.short	0x0101


	//----- nvinfo : EIATTR_UNUSED_LOAD_BYTE_OFFSET
	.align		4
        /*0058*/ 	.byte	0x04, 0x44
        /*005a*/ 	.short	(.L_149 - .L_148)


	//   ....[0]....
.L_148:
        /*005c*/ 	.word	0x000011b0
        /*0060*/ 	.word	0x0000fff0


	//----- nvinfo : EIATTR_VRC_CTA_INIT_COUNT
	.align		4
.L_149:
        /*0064*/ 	.byte	0x02, 0x4a
	.zero		1
	.zero		1


	//----- nvinfo : EIATTR_EXIT_INSTR_OFFSETS
	.align		4
        /*0068*/ 	.byte	0x04, 0x1c
        /*006a*/ 	.short	(.L_151 - .L_150)


	//   ....[0]....
.L_150:
        /*006c*/ 	.word	0x00001370


	//   ....[1]....
        /*0070*/ 	.word	0x00001440


	//----- nvinfo : EIATTR_CRS_STACK_SIZE
	.align		4
.L_151:
        /*0074*/ 	.byte	0x04, 0x1e
        /*0076*/ 	.short	(.L_153 - .L_152)
.L_152:
        /*0078*/ 	.word	0x00000000


	//----- nvinfo : EIATTR_CBANK_PARAM_SIZE
	.align		4
.L_153:
        /*007c*/ 	.byte	0x03, 0x19
        /*007e*/ 	.short	0x001c


	//----- nvinfo : EIATTR_PARAM_CBANK
	.align		4
        /*0080*/ 	.byte	0x04, 0x0a
        /*0082*/ 	.short	(.L_155 - .L_154)
	.align		4
.L_154:
        /*0084*/ 	.word	index@(.nv.constant0.cudaFindPartitionOrder)
        /*0088*/ 	.short	0x0380
        /*008a*/ 	.short	0x001c


	//----- nvinfo : EIATTR_SW_WAR
	.align		4
.L_155:
        /*008c*/ 	.byte	0x04, 0x36
        /*008e*/ 	.short	(.L_157 - .L_156)
.L_156:
        /*0090*/ 	.word	0x00000008
.L_157:


//--------------------- .nv.info.cudaFindRiceParameter --------------------------
	.section	.nv.info.cudaFindRiceParameter,"",@"SHT_CUDA_INFO"
	.sectionflags	@""
	.align	4


	//----- nvinfo : EIATTR_CUDA_API_VERSION
	.align		4
        /*0000*/ 	.byte	0x04, 0x37
        /*0002*/ 	.short	(.L_159 - .L_158)
.L_158:
        /*0004*/ 	.word	0x00000082


	//----- nvinfo : EIATTR_KPARAM_INFO
	.align		4
.L_159:
        /*0008*/ 	.byte	0x04, 0x17
        /*000a*/ 	.short	(.L_161 - .L_160)
.L_160:
        /*000c*/ 	.word	0x00000000
        /*0010*/ 	.short	0x0002
        /*0012*/ 	.short	0x0010
        /*0014*/ 	.byte	0x00, 0xf0, 0x11, 0x00


	//----- nvinfo : EIATTR_KPARAM_INFO
	.align		4
.L_161:
        /*0018*/ 	.byte	0x04, 0x17
        /*001a*/ 	.short	(.L_163 - .L_162)
.L_162:
        /*001c*/ 	.word	0x00000000
        /*0020*/ 	.short	0x0001
        /*0022*/ 	.short	0x0008
        /*0024*/ 	.byte	0x00, 0xf5, 0x21, 0x00


	//----- nvinfo : EIATTR_KPARAM_INFO
	.align		4
.L_163:
        /*0028*/ 	.byte	0x04, 0x17
        /*002a*/ 	.short	(.L_165 - .L_164)
.L_164:
        /*002c*/ 	.word	0x00000000
        /*0030*/ 	.short	0x0000
        /*0032*/ 	.short	0x0000
        /*0034*/ 	.byte	0x00, 0xf5, 0x21, 0x00


	//----- nvinfo : EIATTR_SPARSE_MMA_MASK
	.align		4
.L_165:
        /*0038*/ 	.byte	0x03, 0x50
        /*003a*/ 	.short	0x0000


	//----- nvinfo : EIATTR_MAXREG_COUNT
	.align		4
        /*003c*/ 	.byte	0x03, 0x1b
        /*003e*/ 	.short	0x00ff


	//----- nvinfo : EIATTR_NUM_BARRIERS
	.align		4
        /*0040*/ 	.byte	0x02, 0x4c
        /*0042*/ 	.byte	0x01
	.zero		1


	//----- nvinfo : EIATTR_MERCURY_ISA_VERSION
	.align		4
        /*0044*/ 	.byte	0x03, 0x5f
        /*0046*/ 	.short	0x0101


	//----- nvinfo : EIATTR_VRC_CTA_INIT_COUNT
	.align		4
        /*0048*/ 	.byte	0x02, 0x4a
	.zero		1
	.zero		1


	//----- nvinfo : EIATTR_EXIT_INSTR_OFFSETS
	.align		4
        /*004c*/ 	.byte	0x04, 0x1c
        /*004e*/ 	.short	(.L_167 - .L_166)


	//   ....[0]....
.L_166:
        /*0050*/ 	.word	0x00000550


	//   ....[1]....
        /*0054*/ 	.word	0x00000650


	//----- nvinfo : EIATTR_CRS_STACK_SIZE
	.align		4
.L_167:
        /*0058*/ 	.byte	0x04, 0x1e
        /*005a*/ 	.short	(.L_169 - .L_168)
.L_168:
        /*005c*/ 	.word	0x00000000


	//----- nvinfo : EIATTR_CBANK_PARAM_SIZE
	.align		4
.L_169:
        /*0060*/ 	.byte	0x03, 0x19
        /*0062*/ 	.short	0x0014


	//----- nvinfo : EIATTR_PARAM_CBANK
	.align		4
        /*0064*/ 	.byte	0x04, 0x0a
        /*0066*/ 	.short	(.L_171 - .L_170)
	.align		4
.L_170:
        /*0068*/ 	.word	index@(.nv.constant0.cudaFindRiceParameter)
        /*006c*/ 	.short	0x0380
        /*006e*/ 	.short	0x0014


	//----- nvinfo : EIATTR_SW_WAR
	.align		4
.L_171:
        /*0070*/ 	.byte	0x04, 0x36
        /*0072*/ 	.short	(.L_173 - .L_172)
.L_172:
        /*0074*/ 	.word	0x00000008
.L_173:


//--------------------- .nv.info.cudaSumPartition --------------------------
	.section	.nv.info.cudaSumPartition,"",@"SHT_CUDA_INFO"
	.sectionflags	@""
	.align	4


	//----- nvinfo : EIATTR_CUDA_API_VERSION
	.align		4
        /*0000*/ 	.byte	0x04, 0x37
        /*0002*/ 	.short	(.L_175 - .L_174)
.L_174:
        /*0004*/ 	.word	0x00000082


	//----- nvinfo : EIATTR_KPARAM_INFO
	.align		4
.L_175:
        /*0008*/ 	.byte	0x04, 0x17
        /*000a*/ 	.short	(.L_177 - .L_176)
.L_176:
        /*000c*/ 	.word	0x00000000
        /*0010*/ 	.short	0x0001
        /*0012*/ 	.short	0x0008
        /*0014*/ 	.byte	0x00, 0xf0, 0x11, 0x00


	//----- nvinfo : EIATTR_KPARAM_INFO
	.align		4
.L_177:
        /*0018*/ 	.byte	0x04, 0x17
        /*001a*/ 	.short	(.L_179 - .L_178)
.L_178:
        /*001c*/ 	.word	0x00000000
        /*0020*/ 	.short	0x0000
        /*0022*/ 	.short	0x0000
        /*0024*/ 	.byte	0x00, 0xf5, 0x21, 0x00


	//----- nvinfo : EIATTR_SPARSE_MMA_MASK
	.align		4
.L_179:
        /*0028*/ 	.byte	0x03, 0x50
        /*002a*/ 	.short	0x0000


	//----- nvinfo : EIATTR_MAXREG_COUNT
	.align		4
        /*002c*/ 	.byte	0x03, 0x1b
        /*002e*/ 	.short	0x00ff


	//----- nvinfo : EIATTR_NUM_BARRIERS
	.align		4
        /*0030*/ 	.byte	0x02, 0x4c
        /*0032*/ 	.byte	0x01
	.zero		1


	//----- nvinfo : EIATTR_MERCURY_ISA_VERSION
	.align		4
        /*0034*/ 	.byte	0x03, 0x5f
        /*0036*/ 	.short	0x0101


	//----- nvinfo : EIATTR_VRC_CTA_INIT_COUNT
	.align		4
        /*0038*/ 	.byte	0x02, 0x4a
	.zero		1
	.zero		1


	//----- nvinfo : EIATTR_EXIT_INSTR_OFFSETS
	.align		4
        /*003c*/ 	.byte	0x04, 0x1c
        /*003e*/ 	.short	(.L_181 - .L_180)


	//   ....[0]....
.L_180:
        /*0040*/ 	.word	0x000005c0


	//   ....[1]....
        /*0044*/ 	.word	0x00000650


	//----- nvinfo : EIATTR_CRS_STACK_SIZE
	.align		4
.L_181:
        /*0048*/ 	.byte	0x04, 0x1e
        /*004a*/ 	.short	(.L_183 - .L_182)
.L_182:
        /*004c*/ 	.word	0x00000000


	//----- nvinfo : EIATTR_CBANK_PARAM_SIZE
	.align		4
.L_183:
        /*0050*/ 	.byte	0x03, 0x19
        /*0052*/ 	.short	0x000c


	//----- nvinfo : EIATTR_PARAM_CBANK
	.align		4
        /*0054*/ 	.byte	0x04, 0x0a
        /*0056*/ 	.short	(.L_185 - .L_184)
	.align		4
.L_184:
        /*0058*/ 	.word	index@(.nv.constant0.cudaSumPartition)
        /*005c*/ 	.short	0x0380
        /*005e*/ 	.short	0x000c


	//----- nvinfo : EIATTR_SW_WAR
	.align		4
.L_185:
        /*0060*/ 	.byte	0x04, 0x36
        /*0062*/ 	.short	(.L_187 - .L_186)
.L_186:
        /*0064*/ 	.word	0x00000008
.L_187:


//--------------------- .nv.info.cudaCalcLargePartition --------------------------
	.section	.nv.info.cudaCalcLargePartition,"",@"SHT_CUDA_INFO"
	.sectionflags	@""
	.align	4


	//----- nvinfo : EIATTR_CUDA_API_VERSION
	.align		4
        /*0000*/ 	.byte	0x04, 0x37
        /*0002*/ 	.short	(.L_189 - .L_188)
.L_188:
        /*0004*/ 	.word	0x00000082


	//----- nvinfo : EIATTR_KPARAM_INFO
	.align		4
.L_189:
        /*0008*/ 	.byte	0x04, 0x17
        /*000a*/ 	.short	(.L_191 - .L_190)
.L_190:
        /*000c*/ 	.word	0x00000000
        /*0010*/ 	.short	0x0006
        /*0012*/ 	.short	0x0028
        /*0014*/ 	.byte	0x00, 0xf0, 0x11, 0x00


	//----- nvinfo : EIATTR_KPARAM_INFO
	.align		4
.L_191:
        /*0018*/ 	.byte	0x04, 0x17
        /*001a*/ 	.short	(.L_193 - .L_192)
.L_192:
        /*001c*/ 	.word	0x00000000
        /*0020*/ 	.short	0x0005
        /*0022*/ 	.short	0x0024
        /*0024*/ 	.byte	0x00, 0xf0, 0x11, 0x00


	//----- nvinfo : EIATTR_KPARAM_INFO
	.align		4
.L_193:
        /*0028*/ 	.byte	0x04, 0x17
        /*002a*/ 	.short	(.L_195 - .L_194)
.L_194:
        /*002c*/ 	.word	0x00000000
        /*0030*/ 	.short	0x0004
        /*0032*/ 	.short	0x0020
        /*0034*/ 	.byte	0x00, 0xf0, 0x11, 0x00


	//----- nvinfo : EIATTR_KPARAM_INFO
	.align		4
.L_195:
        /*0038*/ 	.byte	0x04, 0x17
        /*003a*/ 	.short	(.L_197 - .L_196)
.L_196:
        /*003c*/ 	.word	0x00000000
        /*0040*/ 	.short	0x0003
        /*0042*/ 	.short	0x0018
        /*0044*/ 	.byte	0x00, 0xf5, 0x21, 0x00


	//----- nvinfo : EIATTR_KPARAM_INFO
	.align		4
.L_197:
        /*0048*/ 	.byte	0x04, 0x17
        /*004a*/ 	.short	(.L_199 - .L_198)
.L_198:
        /*004c*/ 	.word	0x00000000
        /*0050*/ 	.short	0x0002
        /*0052*/ 	.short	0x0010
        /*0054*/ 	.byte	0x00, 0xf5, 0x21, 0x00


	//----- nvinfo : EIATTR_KPARAM_INFO
	.align		4
.L_199:
        /*0058*/ 	.byte	0x04, 0x17
        /*005a*/ 	.short	(.L_201 - .L_200)
.L_200:
        /*005c*/ 	.word	0x00000000
        /*0060*/ 	.short	0x0001
        /*0062*/ 	.short	0x0008
        /*0064*/ 	.byte	0x00, 0xf5, 0x21, 0x00


	//----- nvinfo : EIATTR_KPARAM_INFO
	.align		4
.L_201:
        /*0068*/ 	.byte	0x04, 0x17
        /*006a*/ 	.short	(.L_203 - .L_202)
.L_202:
        /*006c*/ 	.word	0x00000000
        /*0070*/ 	.short	0x0000
        /*0072*/ 	.short	0x0000
        /*0074*/ 	.byte	0x00, 0xf5, 0x21, 0x00


	//----- nvinfo : EIATTR_SPARSE_MMA_MASK
	.align		4
.L_203:
        /*0078*/ 	.byte	0x03, 0x50
        /*007a*/ 	.short	0x0000


	//----- nvinfo : EIATTR_MAXREG_COUNT
	.align		4
        /*007c*/ 	.byte	0x03, 0x1b
        /*007e*/ 	.short	0x00ff


	//----- nvinfo : EIATTR_NUM_BARRIERS
	.align		4
        /*0080*/ 	.byte	0x02, 0x4c
        /*0082*/ 	.byte	0x01
	.zero		1


	//----- nvinfo : EIATTR_MERCURY_ISA_VERSION
	.align		4
        /*0084*/ 	.byte	0x03, 0x5f
        /*0086*/ 	.short	0x0101


	//----- nvinfo : EIATTR_VRC_CTA_INIT_COUNT
	.align		4
        /*0088*/ 	.byte	0x02, 0x4a
	.zero		1
	.zero		1


	//----- nvinfo : EIATTR_EXIT_INSTR_OFFSETS
	.align		4
        /*008c*/ 	.byte	0x04, 0x1c
        /*008e*/ 	.short	(.L_205 - .L_204)


	//   ....[0]....
.L_204:
        /*0090*/ 	.word	0x00000ba0


	//   ....[1]....
        /*0094*/ 	.word	0x00000d20


	//----- nvinfo : EIATTR_CRS_STACK_SIZE
	.align		4
.L_205:
        /*0098*/ 	.byte	0x04, 0x1e
        /*009a*/ 	.short	(.L_207 - .L_206)
.L_206:
        /*009c*/ 	.word	0x00000000


	//----- nvinfo : EIATTR_CBANK_PARAM_SIZE
	.align		4
.L_207:
        /*00a0*/ 	.byte	0x03, 0x19
        /*00a2*/ 	.short	0x002c


	//----- nvinfo : EIATTR_PARAM_CBANK
	.align		4
        /*00a4*/ 	.byte	0x04, 0x0a
        /*00a6*/ 	.short	(.L_209 - .L_208)
	.align		4
.L_208:
        /*00a8*/ 	.word	index@(.nv.constant0.cudaCalcLargePartition)
        /*00ac*/ 	.short	0x0380
        /*00ae*/ 	.short	0x002c


	//----- nvinfo : EIATTR_SW_WAR
	.align		4
.L_209:
        /*00b0*/ 	.byte	0x04, 0x36
        /*00b2*/ 	.short	(.L_211 - .L_210)
.L_210:
        /*00b4*/ 	.word	0x00000008
.L_211:


//--------------------- .nv.info.cudaCalcPartition16 --------------------------
	.section	.nv.info.cudaCalcPartition16,"",@"SHT_CUDA_INFO"
	.sectionflags	@""
	.align	4


	//----- nvinfo : EIATTR_CUDA_API_VERSION
	.align		4
        /*0000*/ 	.byte	0x04, 0x37
        /*0002*/ 	.short	(.L_213 - .L_212)
.L_212:
        /*0004*/ 	.word	0x00000082


	//----- nvinfo : EIATTR_KPARAM_INFO
	.align		4
.L_213:
        /*0008*/ 	.byte	0x04, 0x17
        /*000a*/ 	.short	(.L_215 - .L_214)
.L_214:
        /*000c*/ 	.word	0x00000000
        /*0010*/ 	.short	0x0006
        /*0012*/ 	.short	0x0028
        /*0014*/ 	.byte	0x00, 0xf0, 0x11, 0x00


	//----- nvinfo : EIATTR_KPARAM_INFO
	.align		4
.L_215:
        /*0018*/ 	.byte	0x04, 0x17
        /*001a*/ 	.short	(.L_217 - .L_216)
.L_216:
        /*001c*/ 	.word	0x00000000
        /*0020*/ 	.short	0x0005
        /*0022*/ 	.short	0x0024
        /*0024*/ 	.byte	0x00, 0xf0, 0x11, 0x00


	//----- nvinfo : EIATTR_KPARAM_INFO
	.align		4
.L_217:
        /*0028*/ 	.byte	0x04, 0x17
        /*002a*/ 	.short	(.L_219 - .L_218)
.L_218:
        /*002c*/ 	.word	0x00000000
        /*0030*/ 	.short	0x0004
        /*0032*/ 	.short	0x0020
        /*0034*/ 	.byte	0x00, 0xf0, 0x11, 0x00


	//----- nvinfo : EIATTR_KPARAM_INFO
	.align		4
.L_219:
        /*0038*/ 	.byte	0x04, 0x17
        /*003a*/ 	.short	(.L_221 - .L_220)
.L_220:
        /*003c*/ 	.word	0x00000000
        /*0040*/ 	.short	0x0003
        /*0042*/ 	.short	0x0018
        /*0044*/ 	.byte	0x00, 0xf5, 0x21, 0x00


	//----- nvinfo : EIATTR_KPARAM_INFO
	.align		4
.L_221:
        /*0048*/ 	.byte	0x04, 0x17
        /*004a*/ 	.short	(.L_223 - .L_222)
.L_222:
        /*004c*/ 	.word	0x00000000
        /*0050*/ 	.short	0x0002
        /*0052*/ 	.short	0x0010
        /*0054*/ 	.byte	0x00, 0xf5, 0x21, 0x00


	//----- nvinfo : EIATTR_KPARAM_INFO
	.align		4
.L_223:
        /*0058*/ 	.byte	0x04, 0x17
        /*005a*/ 	.short	(.L_225 - .L_224)
.L_224:
        /*005c*/ 	.word	0x00000000
        /*0060*/ 	.short	0x0001
        /*0062*/ 	.short	0x0008
        /*0064*/ 	.byte	0x00, 0xf5, 0x21, 0x00


	//----- nvinfo : EIATTR_KPARAM_INFO
	.align		4
.L_225:
        /*0068*/ 	.byte	0x04, 0x17
        /*006a*/ 	.short	(.L_227 - .L_226)
.L_226:
        /*006c*/ 	.word	0x00000000
        /*0070*/ 	.short	0x0000
        /*0072*/ 	.short	0x0000
        /*0074*/ 	.byte	0x00, 0xf5, 0x21, 0x00


	//----- nvinfo : EIATTR_SPARSE_MMA_MASK
	.align		4
.L_227:
        /*0078*/ 	.byte	0x03, 0x50
        /*007a*/ 	.short	0x0000


	//----- nvinfo : EIATTR_MAXREG_COUNT
	.align		4
        /*007c*/ 	.byte	0x03, 0x1b
        /*007e*/ 	.short	0x00ff


	//----- nvinfo : EIATTR_NUM_BARRIERS
	.align		4
        /*0080*/ 	.byte	0x02, 0x4c
        /*0082*/ 	.byte	0x01
	.zero		1


	//----- nvinfo : EIATTR_MERCURY_ISA_VERSION
	.align		4
        /*0084*/ 	.byte	0x03, 0x5f
        /*0086*/ 	.short	0x0101


	//----- nvinfo : EIATTR_VRC_CTA_INIT_COUNT
	.align		4
        /*0088*/ 	.byte	0x02, 0x4a
	.zero		1
	.zero		1


	//----- nvinfo : EIATTR_EXIT_INSTR_OFFSETS
	.align		4
        /*008c*/ 	.byte	0x04, 0x1c
        /*008e*/ 	.short	(.L_229 - .L_228)


	//   ....[0]....
.L_228:
        /*0090*/ 	.word	0x00000dd0


	//   ....[1]....
        /*0094*/ 	.word	0x00001110


	//----- nvinfo : EIATTR_CRS_STACK_SIZE
	.align		4
.L_229:
        /*0098*/ 	.byte	0x04, 0x1e
        /*009a*/ 	.short	(.L_231 - .L_230)
.L_230:
        /*009c*/ 	.word	0x00000000


	//----- nvinfo : EIATTR_CBANK_PARAM_SIZE
	.align		4
.L_231:
        /*00a0*/ 	.byte	0x03, 0x19
        /*00a2*/ 	.short	0x002c


	//----- nvinfo : EIATTR_PARAM_CBANK
	.align		4
        /*00a4*/ 	.byte	0x04, 0x0a
        /*00a6*/ 	.short	(.L_233 - .L_232)
	.align		4
.L_232:
        /*00a8*/ 	.word	index@(.nv.constant0.cudaCalcPartition16)
        /*00ac*/ 	.short	0x0380
        /*00ae*/ 	.short	0x002c


	//----- nvinfo : EIATTR_SW_WAR
	.align		4
.L_233:
        /*00b0*/ 	.byte	0x04, 0x36
        /*00b2*/ 	.short	(.L_235 - .L_234)
.L_234:
        /*00b4*/ 	.word	0x00000008
.L_235:


//--------------------- .nv.info.cudaCalcPartition --------------------------
	.section	.nv.info.cudaCalcPartition,"",@"SHT_CUDA_INFO"
	.sectionflags	@""
	.align	4


	//----- nvinfo : EIATTR_CUDA_API_VERSION
	.align		4
        /*0000*/ 	.byte	0x04, 0x37
        /*0002*/ 	.short	(.L_237 - .L_236)
.L_236:
        /*0004*/ 	.word	0x00000082


	//----- nvinfo : EIATTR_KPARAM_INFO
	.align		4
.L_237:
        /*0008*/ 	.byte	0x04, 0x17
        /*000a*/ 	.short	(.L_239 - .L_238)
.L_238:
        /*000c*/ 	.word	0x00000000
        /*0010*/ 	.short	0x0006
        /*0012*/ 	.short	0x0028
        /*0014*/ 	.byte	0x00, 0xf0, 0x11, 0x00


	//----- nvinfo : EIATTR_KPARAM_INFO
	.align		4
.L_239:
        /*0018*/ 	.byte	0x04, 0x17
        /*001a*/ 	.short	(.L_241 - .L_240)
.L_240:
        /*001c*/ 	.word	0x00000000
        /*0020*/ 	.short	0x0005
        /*0022*/ 	.short	0x0024
        /*0024*/ 	.byte	0x00, 0xf0, 0x11, 0x00


	//----- nvinfo : EIATTR_KPARAM_INFO
	.align		4
.L_241:
        /*0028*/ 	.byte	0x04, 0x17
        /*002a*/ 	.short	(.L_243 - .L_242)
.L_242:
        /*002c*/ 	.word	0x00000000
        /*0030*/ 	.short	0x0004
        /*0032*/ 	.short	0x0020
        /*0034*/ 	.byte	0x00, 0xf0, 0x11, 0x00


	//----- nvinfo : EIATTR_KPARAM_INFO
	.align		4
.L_243:
        /*0038*/ 	.byte	0x04, 0x17
        /*003a*/ 	.short	(.L_245 - .L_244)
.L_244:
        /*003c*/ 	.word	0x00000000
        /*0040*/ 	.short	0x0003
        /*0042*/ 	.short	0x0018
        /*0044*/ 	.byte	0x00, 0xf5, 0x21, 0x00


	//----- nvinfo : EIATTR_KPARAM_INFO
	.align		4
.L_245:
        /*0048*/ 	.byte	0x04, 0x17
        /*004a*/ 	.short	(.L_247 - .L_246)
.L_246:
        /*004c*/ 	.word	0x00000000
        /*0050*/ 	.short	0x0002
        /*0052*/ 	.short	0x0010
        /*0054*/ 	.byte	0x00, 0xf5, 0x21, 0x00


	//----- nvinfo : EIATTR_KPARAM_INFO
	.align		4
.L_247:
        /*0058*/ 	.byte	0x04, 0x17
        /*005a*/ 	.short	(.L_249 - .L_248)
.L_248:
        /*005c*/ 	.word	0x00000000
        /*0060*/ 	.short	0x0001
        /*0062*/ 	.short	0x0008
        /*0064*/ 	.byte	0x00, 0xf5, 0x21, 0x00


	//----- nvinfo : EIATTR_KPARAM_INFO
	.align		4
.L_249:
        /*0068*/ 	.byte	0x04, 0x17
        /*006a*/ 	.short	(.L_251 - .L_250)
.L_250:
        /*006c*/ 	.word	0x00000000
        /*0070*/ 	.short	0x0000
        /*0072*/ 	.short	0x0000
        /*0074*/ 	.byte	0x00, 0xf5, 0x21, 0x00


	//----- nvinfo : EIATTR_SPARSE_MMA_MASK
	.align		4
.L_251:
        /*0078*/ 	.byte	0x03, 0x50
        /*007a*/ 	.short	0x0000


	//----- nvinfo : EIATTR_MAXREG_COUNT
	.align		4
        /*007c*/ 	.byte	0x03, 0x1b
        /*007e*/ 	.short	0x00ff


	//----- nvinfo : EIATTR_NUM_BARRIERS
	.align		4
        /*0080*/ 	.byte	0x02, 0x4c
        /*0082*/ 	.byte	0x01
	.zero		1


	//----- nvinfo : EIATTR_MERCURY_ISA_VERSION
	.align		4
        /*0084*/ 	.byte	0x03, 0x5f
        /*0086*/ 	.short	0x0101


	//----- nvinfo : EIATTR_VRC_CTA_INIT_COUNT
	.align		4
        /*0088*/ 	.byte	0x02, 0x4a
	.zero		1
	.zero		1


	//----- nvinfo : EIATTR_EXIT_INSTR_OFFSETS
	.align		4
        /*008c*/ 	.byte	0x04, 0x1c
        /*008e*/ 	.short	(.L_253 - .L_252)


	//   ....[0]....
.L_252:
        /*0090*/ 	.word	0x000014d0


	//   ....[1]....
        /*0094*/ 	.word	0x00001590


	//----- nvinfo : EIATTR_CRS_STACK_SIZE
	.align		4
.L_253:
        /*0098*/ 	.byte	0x04, 0x1e
        /*009a*/ 	.short	(.L_255 - .L_254)
.L_254:
        /*009c*/ 	.word	0x00000000


	//----- nvinfo : EIATTR_CBANK_PARAM_SIZE
	.align		4
.L_255:
        /*00a0*/ 	.byte	0x03, 0x19
        /*00a2*/ 	.short	0x002c


	//----- nvinfo : EIATTR_PARAM_CBANK
	.align		4
        /*00a4*/ 	.byte	0x04, 0x0a
        /*00a6*/ 	.short	(.L_257 - .L_256)
	.align		4
.L_256:
        /*00a8*/ 	.word	index@(.nv.constant0.cudaCalcPartition)
        /*00ac*/ 	.short	0x0380
        /*00ae*/ 	.short	0x002c


	//----- nvinfo : EIATTR_SW_WAR
	.align		4
.L_257:
        /*00b0*/ 	.byte	0x04, 0x36
        /*00b2*/ 	.short	(.L_259 - .L_258)
.L_258:
        /*00b4*/ 	.word	0x00000008
.L_259:


//--------------------- .nv.info.cudaEncodeResidual --------------------------
	.section	.nv.info.cudaEncodeResidual,"",@"SHT_CUDA_INFO"
	.sectionflags	@""
	.align	4


	//----- nvinfo : EIATTR_CUDA_API_VERSION
	.align		4
        /*0000*/ 	.byte	0x04, 0x37
        /*0002*/ 	.short	(.L_261 - .L_260)
.L_260:
        /*0004*/ 	.word	0x00000082


	//----- nvinfo : EIATTR_KPARAM_INFO
	.align		4
.L_261:
        /*0008*/ 	.byte	0x04, 0x17
        /*000a*/ 	.short	(.L_263 - .L_262)
.L_262:
        /*000c*/ 	.word	0x00000000
        /*0010*/ 	.short	0x0002
        /*0012*/ 	.short	0x0010
        /*0014*/ 	.byte	0x00, 0xf5, 0x21, 0x00


	//----- nvinfo : EIATTR_KPARAM_INFO
	.align		4
.L_263:
        /*0018*/ 	.byte	0x04, 0x17
        /*001a*/ 	.short	(.L_265 - .L_264)
.L_264:
        /*001c*/ 	.word	0x00000000
        /*0020*/ 	.short	0x0001
        /*0022*/ 	.short	0x0008
        /*0024*/ 	.byte	0x00, 0xf5, 0x21, 0x00


	//----- nvinfo : EIATTR_KPARAM_INFO
	.align		4
.L_265:
        /*0028*/ 	.byte	0x04, 0x17
        /*002a*/ 	.short	(.L_267 - .L_266)
.L_266:
        /*002c*/ 	.word	0x00000000
        /*0030*/ 	.short	0x0000
        /*0032*/ 	.short	0x0000
        /*0034*/ 	.byte	0x00, 0xf5, 0x21, 0x00


	//----- nvinfo : EIATTR_SPARSE_MMA_MASK
	.align		4
.L_267:
        /*0038*/ 	.byte	0x03, 0x50
        /*003a*/ 	.short	0x0000


	//----- nvinfo : EIATTR_MAXREG_COUNT
	.align		4
        /*003c*/ 	.byte	0x03, 0x1b
        /*003e*/ 	.short	0x00ff


	//----- nvinfo : EIATTR_NUM_BARRIERS
	.align		4
        /*0040*/ 	.byte	0x02, 0x4c
        /*0042*/ 	.byte	0x01
	.zero		1


	//----- nvinfo : EIATTR_MERCURY_ISA_VERSION
	.align		4
        /*0044*/ 	.byte	0x03, 0x5f
        /*0046*/ 	.short	0x0101


	//----- nvinfo : EIATTR_VRC_CTA_INIT_COUNT
	.align		4
        /*0048*/ 	.byte	0x02, 0x4a
	.zero		1
	.zero		1


	//----- nvinfo : EIATTR_EXIT_INSTR_OFFSETS
	.align		4
        /*004c*/ 	.byte	0x04, 0x1c
        /*004e*/ 	.short	(.L_269 - .L_268)


	//   ....[0]....
.L_268:
        /*0050*/ 	.word	0x00000d50


	//   ....[1]....
        /*0054*/ 	.word	0x00000dc0


	//----- nvinfo : EIATTR_CRS_STACK_SIZE
	.align		4
.L_269:
        /*0058*/ 	.byte	0x04, 0x1e
        /*005a*/ 	.short	(.L_271 - .L_270)
.L_270:
        /*005c*/ 	.word	0x00000000


	//----- nvinfo : EIATTR_CBANK_PARAM_SIZE
	.align		4
.L_271:
        /*0060*/ 	.byte	0x03, 0x19
        /*0062*/ 	.short	0x0018


	//----- nvinfo : EIATTR_PARAM_CBANK
	.align		4
        /*0064*/ 	.byte	0x04, 0x0a
        /*0066*/ 	.short	(.L_273 - .L_272)
	.align		4
.L_272:
        /*0068*/ 	.word	index@(.nv.constant0.cudaEncodeResidual)
        /*006c*/ 	.short	0x0380
        /*006e*/ 	.short	0x0018


	//----- nvinfo : EIATTR_SW_WAR
	.align		4
.L_273:
        /*0070*/ 	.byte	0x04, 0x36
        /*0072*/ 	.short	(.L_275 - .L_274)
.L_274:
        /*0074*/ 	.word	0x00000008
.L_275:


//--------------------- .nv.info.cudaCopyBestMethodStereo --------------------------
	.section	.nv.info.cudaCopyBestMethodStereo,"",@"SHT_CUDA_INFO"
	.sectionflags	@""
	.align	4


	//----- nvinfo : EIATTR_CUDA_API_VERSION
	.align		4
        /*0000*/ 	.byte	0x04, 0x37
        /*0002*/ 	.short	(.L_277 - .L_276)
.L_276:
        /*0004*/ 	.word	0x00000082


	//----- nvinfo : EIATTR_KPARAM_INFO
	.align		4
.L_277:
        /*0008*/ 	.byte	0x04, 0x17
        /*000a*/ 	.short	(.L_279 - .L_278)
.L_278:
        /*000c*/ 	.word	0x00000000
        /*0010*/ 	.short	0x0002
        /*0012*/ 	.short	0x0010
        /*0014*/ 	.byte	0x00, 0xf0, 0x11, 0x00


	//----- nvinfo : EIATTR_KPARAM_INFO
	.align		4
.L_279:
        /*0018*/ 	.byte	0x04, 0x17
        /*001a*/ 	.short	(.L_281 - .L_280)
.L_280:
        /*001c*/ 	.word	0x00000000
        /*0020*/ 	.short	0x0001
        /*0022*/ 	.short	0x0008
        /*0024*/ 	.byte	0x00, 0xf5, 0x21, 0x00


	//----- nvinfo : EIATTR_KPARAM_INFO
	.align		4
.L_281:
        /*0028*/ 	.byte	0x04, 0x17
        /*002a*/ 	.short	(.L_283 - .L_282)
.L_282:
        /*002c*/ 	.word	0x00000000
        /*0030*/ 	.short	0x0000
        /*0032*/ 	.short	0x0000
        /*0034*/ 	.byte	0x00, 0xf5, 0x21, 0x00


	//----- nvinfo : EIATTR_SPARSE_MMA_MASK
	.align		4
.L_283:
        /*0038*/ 	.byte	0x03, 0x50
        /*003a*/ 	.short	0x0000


	//----- nvinfo : EIATTR_MAXREG_COUNT
	.align		4
        /*003c*/ 	.byte	0x03, 0x1b
        /*003e*/ 	.short	0x00ff


	//----- nvinfo : EIATTR_NUM_BARRIERS
	.align		4
        /*0040*/ 	.byte	0x02, 0x4c
        /*0042*/ 	.byte	0x01
	.zero		1


	//----- nvinfo : EIATTR_MERCURY_ISA_VERSION
	.align		4
        /*0044*/ 	.byte	0x03, 0x5f
        /*0046*/ 	.short	0x0101


	//----- nvinfo : EIATTR_VRC_CTA_INIT_COUNT
	.align		4
        /*0048*/ 	.byte	0x02, 0x4a
	.zero		1
	.zero		1


	//----- nvinfo : EIATTR_EXIT_INSTR_OFFSETS
	.align		4
        /*004c*/ 	.byte	0x04, 0x1c
        /*004e*/ 	.short	(.L_285 - .L_284)


	//   ....[0]....
.L_284:
        /*0050*/ 	.word	0x000003c0


	//   ....[1]....
        /*0054*/ 	.word	0x00000530


	//   ....[2]....
        /*0058*/ 	.word	0x00000580


	//----- nvinfo : EIATTR_CRS_STACK_SIZE
	.align		4
.L_285:
        /*005c*/ 	.byte	0x04, 0x1e
        /*005e*/ 	.short	(.L_287 - .L_286)
.L_286:
        /*0060*/ 	.word	0x00000000


	//----- nvinfo : EIATTR_CBANK_PARAM_SIZE
	.align		4
.L_287:
        /*0064*/ 	.byte	0x03, 0x19
        /*0066*/ 	.short	0x0014


	//----- nvinfo : EIATTR_PARAM_CBANK
	.align		4
        /*0068*/ 	.byte	0x04, 0x0a
        /*006a*/ 	.short	(.L_289 - .L_288)
	.align		4
.L_288:
        /*006c*/ 	.word	index@(.nv.constant0.cudaCopyBestMethodStereo)
        /*0070*/ 	.short	0x0380
        /*0072*/ 	.short	0x0014


	//----- nvinfo : EIATTR_SW_WAR
	.align		4
.L_289:
        /*0074*/ 	.byte	0x04, 0x36
        /*0076*/ 	.short	(.L_291 - .L_290)
.L_290:
        /*0078*/ 	.word	0x00000008
.L_291:


//--------------------- .nv.info.cudaCopyBestMethod --------------------------
	.section	.nv.info.cudaCopyBestMethod,"",@"SHT_CUDA_INFO"
	.sectionflags	@""
	.align	4


	//----- nvinfo : EIATTR_CUDA_API_VERSION
	.align		4
        /*0000*/ 	.byte	0x04, 0x37
        /*0002*/ 	.short	(.L_293 - .L_292)
.L_292:
        /*0004*/ 	.word	0x00000082


	//----- nvinfo : EIATTR_KPARAM_INFO
	.align		4
.L_293:
        /*0008*/ 	.byte	0x04, 0x17
        /*000a*/ 	.short	(.L_295 - .L_294)
.L_294:
        /*000c*/ 	.word	0x00000000
        /*0010*/ 	.short	0x0002
        /*0012*/ 	.short	0x0010
        /*0014*/ 	.byte	0x00, 0xf0, 0x11, 0x00


	//----- nvinfo : EIATTR_KPARAM_INFO
	.align		4
.L_295:
        /*0018*/ 	.byte	0x04, 0x17
        /*001a*/ 	.short	(.L_297 - .L_296)
.L_296:
        /*001c*/ 	.word	0x00000000
        /*0020*/ 	.short	0x0001
        /*0022*/ 	.short	0x0008
        /*0024*/ 	.byte	0x00, 0xf5, 0x21, 0x00


	//----- nvinfo : EIATTR_KPARAM_INFO
	.align		4
.L_297:
        /*0028*/ 	.byte	0x04, 0x17
        /*002a*/ 	.short	(.L_299 - .L_298)
.L_298:
        /*002c*/ 	.word	0x00000000
        /*0030*/ 	.short	0x0000
        /*0032*/ 	.short	0x0000
        /*0034*/ 	.byte	0x00, 0xf5, 0x21, 0x00


	//----- nvinfo : EIATTR_SPARSE_MMA_MASK
	.align		4
.L_299:
        /*0038*/ 	.byte	0x03, 0x50
        /*003a*/ 	.short	0x0000


	//----- nvinfo : EIATTR_MAXREG_COUNT
	.align		4
        /*003c*/ 	.byte	0x03, 0x1b
        /*003e*/ 	.short	0x00ff


	//----- nvinfo : EIATTR_NUM_BARRIERS
	.align		4
        /*0040*/ 	.byte	0x02, 0x4c
        /*0042*/ 	.byte	0x01
	.zero		1


	//----- nvinfo : EIATTR_MERCURY_ISA_VERSION
	.align		4
        /*0044*/ 	.byte	0x03, 0x5f
        /*0046*/ 	.short	0x0101


	//----- nvinfo : EIATTR_VRC_CTA_INIT_COUNT
	.align		4
        /*0048*/ 	.byte	0x02, 0x4a
	.zero		1
	.zero		1


	//----- nvinfo : EIATTR_EXIT_INSTR_OFFSETS
	.align		4
        /*004c*/ 	.byte	0x04, 0x1c
        /*004e*/ 	.short	(.L_301 - .L_300)


	//   ....[0]....
.L_300:
        /*0050*/ 	.word	0x00000130


	//   ....[1]....
        /*0054*/ 	.word	0x00000210


	//----- nvinfo : EIATTR_CRS_STACK_SIZE
	.align		4
.L_301:
        /*0058*/ 	.byte	0x04, 0x1e
        /*005a*/ 	.short	(.L_303 - .L_302)
.L_302:
        /*005c*/ 	.word	0x00000000


	//----- nvinfo : EIATTR_CBANK_PARAM_SIZE
	.align		4
.L_303:
        /*0060*/ 	.byte	0x03, 0x19
        /*0062*/ 	.short	0x0014


	//----- nvinfo : EIATTR_PARAM_CBANK
	.align		4
        /*0064*/ 	.byte	0x04, 0x0a
        /*0066*/ 	.short	(.L_305 - .L_304)
	.align		4
.L_304:
        /*0068*/ 	.word	index@(.nv.constant0.cudaCopyBestMethod)
        /*006c*/ 	.short	0x0380
        /*006e*/ 	.short	0x0014


	//----- nvinfo : EIATTR_SW_WAR
	.align		4
.L_305:
        /*0070*/ 	.byte	0x04, 0x36
        /*0072*/ 	.short	(.L_307 - .L_306)
.L_306:
        /*0074*/ 	.word	0x00000008
.L_307:


//--------------------- .nv.info.cudaChooseBestMethod --------------------------
	.section	.nv.info.cudaChooseBestMethod,"",@"SHT_CUDA_INFO"
	.sectionflags	@""
	.align	4


	//----- nvinfo : EIATTR_CUDA_API_VERSION
	.align		4
        /*0000*/ 	.byte	0x04, 0x37
        /*0002*/ 	.short	(.L_309 - .L_308)
.L_308:
        /*0004*/ 	.word	0x00000082


	//----- nvinfo : EIATTR_KPARAM_INFO
	.align		4
.L_309:
        /*0008*/ 	.byte	0x04, 0x17
        /*000a*/ 	.short	(.L_311 - .L_310)
.L_310:
        /*000c*/ 	.word	0x00000000
        /*0010*/ 	.short	0x0004
        /*0012*/ 	.short	0x0018
        /*0014*/ 	.byte	0x00, 0xf0, 0x11, 0x00


	//----- nvinfo : EIATTR_KPARAM_INFO
	.align		4
.L_311:
        /*0018*/ 	.byte	0x04, 0x17
        /*001a*/ 	.short	(.L_313 - .L_312)
.L_312:
        /*001c*/ 	.word	0x00000000
        /*0020*/ 	.short	0x0003
        /*0022*/ 	.short	0x0014
        /*0024*/ 	.byte	0x00, 0xf0, 0x11, 0x00


	//----- nvinfo : EIATTR_KPARAM_INFO
	.align		4
.L_313:
        /*0028*/ 	.byte	0x04, 0x17
        /*002a*/ 	.short	(.L_315 - .L_314)
.L_314:
        /*002c*/ 	.word	0x00000000
        /*0030*/ 	.short	0x0002
        /*0032*/ 	.short	0x0010
        /*0034*/ 	.byte	0x00, 0xf0, 0x11, 0x00


	//----- nvinfo : EIATTR_KPARAM_INFO
	.align		4
.L_315:
        /*0038*/ 	.byte	0x04, 0x17
        /*003a*/ 	.short	(.L_317 - .L_316)
.L_316:
        /*003c*/ 	.word	0x00000000
        /*0040*/ 	.short	0x0001
        /*0042*/ 	.short	0x0008
        /*0044*/ 	.byte	0x00, 0xf5, 0x21, 0x00


	//----- nvinfo : EIATTR_KPARAM_INFO
	.align		4
.L_317:
        /*0048*/ 	.byte	0x04, 0x17
        /*004a*/ 	.short	(.L_319 - .L_318)
.L_318:
        /*004c*/ 	.word	0x00000000
        /*0050*/ 	.short	0x0000
        /*0052*/ 	.short	0x0000
        /*0054*/ 	.byte	0x00, 0xf5, 0x21, 0x00


	//----- nvinfo : EIATTR_SPARSE_MMA_MASK
	.align		4
.L_319:
        /*0058*/ 	.byte	0x03, 0x50
        /*005a*/ 	.short	0x0000


	//----- nvinfo : EIATTR_MAXREG_COUNT
	.align		4
        /*005c*/ 	.byte	0x03, 0x1b
        /*005e*/ 	.short	0x00ff


	//----- nvinfo : EIATTR_NUM_BARRIERS
	.align		4
        /*0060*/ 	.byte	0x02, 0x4c
        /*0062*/ 	.byte	0x01
	.zero		1


	//----- nvinfo : EIATTR_MERCURY_ISA_VERSION
	.align		4
        /*0064*/ 	.byte	0x03, 0x5f
        /*0066*/ 	.short	0x0101


	//----- nvinfo : EIATTR_VRC_CTA_INIT_COUNT
	.align		4
        /*0068*/ 	.byte	0x02, 0x4a
	.zero		1
	.zero		1


	//----- nvinfo : EIATTR_EXIT_INSTR_OFFSETS
	.align		4
        /*006c*/ 	.byte	0x04, 0x1c
        /*006e*/ 	.short	(.L_321 - .L_320)


	//   ....[0]....
.L_320:
        /*0070*/ 	.word	0x00000d20


	//   ....[1]....
        /*0074*/ 	.word	0x00000fc0


	//   ....[2]....
        /*0078*/ 	.word	0x000010d0


	//----- nvinfo : EIATTR_CRS_STACK_SIZE
	.align		4
.L_321:
        /*007c*/ 	.byte	0x04, 0x1e
        /*007e*/ 	.short	(.L_323 - .L_322)
.L_322:
        /*0080*/ 	.word	0x00000000


	//----- nvinfo : EIATTR_CBANK_PARAM_SIZE
	.align		4
.L_323:
        /*0084*/ 	.byte	0x03, 0x19
        /*0086*/ 	.short	0x001c


	//----- nvinfo : EIATTR_PARAM_CBANK
	.align		4
        /*0088*/ 	.byte	0x04, 0x0a
        /*008a*/ 	.short	(.L_325 - .L_324)
	.align		4
.L_324:
        /*008c*/ 	.word	index@(.nv.constant0.cudaChooseBestMethod)
        /*0090*/ 	.short	0x0380
        /*0092*/ 	.short	0x001c


	//----- nvinfo : EIATTR_SW_WAR
	.align		4
.L_325:
        /*0094*/ 	.byte	0x04, 0x36
        /*0096*/ 	.short	(.L_327 - .L_326)
.L_326:
        /*0098*/ 	.word	0x00000008
.L_327:


//--------------------- .nv.info.cudaEstimateResidual12 --------------------------
	.section	.nv.info.cudaEstimateResidual12,"",@"SHT_CUDA_INFO"
	.sectionflags	@""
	.align	4


	//----- nvinfo : EIATTR_CUDA_API_VERSION
	.align		4
        /*0000*/ 	.byte	0x04, 0x37
        /*0002*/ 	.short	(.L_329 - .L_328)
.L_328:
        /*0004*/ 	.word	0x00000082


	//----- nvinfo : EIATTR_KPARAM_INFO
	.align		4
.L_329:
        /*0008*/ 	.byte	0x04, 0x17
        /*000a*/ 	.short	(.L_331 - .L_330)
.L_330:
        /*000c*/ 	.word	0x00000000
        /*0010*/ 	.short	0x0004
        /*0012*/ 	.short	0x001c
        /*0014*/ 	.byte	0x00, 0xf0, 0x11, 0x00


	//----- nvinfo : EIATTR_KPARAM_INFO
	.align		4
.L_331:
        /*0018*/ 	.byte	0x04, 0x17
        /*001a*/ 	.short	(.L_333 - .L_332)
.L_332:
        /*001c*/ 	.word	0x00000000
        /*0020*/ 	.short	0x0003
        /*0022*/ 	.short	0x0018
        /*0024*/ 	.byte	0x00, 0xf0, 0x11, 0x00


	//----- nvinfo : EIATTR_KPARAM_INFO
	.align		4
.L_333:
        /*0028*/ 	.byte	0x04, 0x17
        /*002a*/ 	.short	(.L_335 - .L_334)
.L_334:
        /*002c*/ 	.word	0x00000000
        /*0030*/ 	.short	0x0002
        /*0032*/ 	.short	0x0010
        /*0034*/ 	.byte	0x00, 0xf5, 0x21, 0x00


	//----- nvinfo : EIATTR_KPARAM_INFO
	.align		4
.L_335:
        /*0038*/ 	.byte	0x04, 0x17
        /*003a*/ 	.short	(.L_337 - .L_336)
.L_336:
        /*003c*/ 	.word	0x00000000
        /*0040*/ 	.short	0x0001
        /*0042*/ 	.short	0x0008
        /*0044*/ 	.byte	0x00, 0xf5, 0x21, 0x00


	//----- nvinfo : EIATTR_KPARAM_INFO
	.align		4
.L_337:
        /*0048*/ 	.byte	0x04, 0x17
        /*004a*/ 	.short	(.L_339 - .L_338)
.L_338:
        /*004c*/ 	.word	0x00000000
        /*0050*/ 	.short	0x0000
        /*0052*/ 	.short	0x0000
        /*0054*/ 	.byte	0x00, 0xf5, 0x21, 0x00


	//----- nvinfo : EIATTR_SPARSE_MMA_MASK
	.align		4
.L_339:
        /*0058*/ 	.byte	0x03, 0x50
        /*005a*/ 	.short	0x0000


	//----- nvinfo : EIATTR_MAXREG_COUNT
	.align		4
        /*005c*/ 	.byte	0x03, 0x1b
        /*005e*/ 	.short	0x00ff


	//----- nvinfo : EIATTR_NUM_BARRIERS
	.align		4
        /*0060*/ 	.byte	0x02, 0x4c
        /*0062*/ 	.byte	0x01
	.zero		1


	//----- nvinfo : EIATTR_MERCURY_ISA_VERSION
	.align		4
        /*0064*/ 	.byte	0x03, 0x5f
        /*0066*/ 	.short	0x0101


	//----- nvinfo : EIATTR_VRC_CTA_INIT_COUNT
	.align		4
        /*0068*/ 	.byte	0x02, 0x4a
	.zero		1
	.zero		1


	//----- nvinfo : EIATTR_EXIT_INSTR_OFFSETS
	.align		4
        /*006c*/ 	.byte	0x04, 0x1c
        /*006e*/ 	.short	(.L_341 - .L_340)


	//   ....[0]....
.L_340:
        /*0070*/ 	.word	0x00002210


	//   ....[1]....
        /*0074*/ 	.word	0x000022d0


	//----- nvinfo : EIATTR_CRS_STACK_SIZE
	.align		4
.L_341:
        /*0078*/ 	.byte	0x04, 0x1e
        /*007a*/ 	.short	(.L_343 - .L_342)
.L_342:
        /*007c*/ 	.word	0x00000000


	//----- nvinfo : EIATTR_CBANK_PARAM_SIZE
	.align		4
.L_343:
        /*0080*/ 	.byte	0x03, 0x19
        /*0082*/ 	.short	0x0020


	//----- nvinfo : EIATTR_PARAM_CBANK
	.align		4
        /*0084*/ 	.byte	0x04, 0x0a
        /*0086*/ 	.short	(.L_345 - .L_344)
	.align		4
.L_344:
        /*0088*/ 	.word	index@(.nv.constant0.cudaEstimateResidual12)
        /*008c*/ 	.short	0x0380
        /*008e*/ 	.short	0x0020


	//----- nvinfo : EIATTR_SW_WAR
	.align		4
.L_345:
        /*0090*/ 	.byte	0x04, 0x36
        /*0092*/ 	.short	(.L_347 - .L_346)
.L_346:
        /*0094*/ 	.word	0x00000008
.L_347:


//--------------------- .nv.info.cudaEstimateResidual8 --------------------------
	.section	.nv.info.cudaEstimateResidual8,"",@"SHT_CUDA_INFO"
	.sectionflags	@""
	.align	4


	//----- nvinfo : EIATTR_CUDA_API_VERSION
	.align		4
        /*0000*/ 	.byte	0x04, 0x37
        /*0002*/ 	.short	(.L_349 - .L_348)
.L_348:
        /*0004*/ 	.word	0x00000082


	//----- nvinfo : EIATTR_KPARAM_INFO
	.align		4
.L_349:
        /*0008*/ 	.byte	0x04, 0x17
        /*000a*/ 	.short	(.L_351 - .L_350)
.L_350:
        /*000c*/ 	.word	0x00000000
        /*0010*/ 	.short	0x0004
        /*0012*/ 	.short	0x001c
        /*0014*/ 	.byte	0x00, 0xf0, 0x11, 0x00


	//----- nvinfo : EIATTR_KPARAM_INFO
	.align		4
.L_351:
        /*0018*/ 	.byte	0x04, 0x17
        /*001a*/ 	.short	(.L_353 - .L_352)
.L_352:
        /*001c*/ 	.word	0x00000000
        /*0020*/ 	.short	0x0003
        /*0022*/ 	.short	0x0018
        /*0024*/ 	.byte	0x00, 0xf0, 0x11, 0x00


	//----- nvinfo : EIATTR_KPARAM_INFO
	.align		4
.L_353:
        /*0028*/ 	.byte	0x04, 0x17
        /*002a*/ 	.short	(.L_355 - .L_354)
.L_354:
        /*002c*/ 	.word	0x00000000
        /*0030*/ 	.short	0x0002
        /*0032*/ 	.short	0x0010
        /*0034*/ 	.byte	0x00, 0xf5, 0x21, 0x00


	//----- nvinfo : EIATTR_KPARAM_INFO
	.align		4
.L_355:
        /*0038*/ 	.byte	0x04, 0x17
        /*003a*/ 	.short	(.L_357 - .L_356)
.L_356:
        /*003c*/ 	.word	0x00000000
        /*0040*/ 	.short	0x0001
        /*0042*/ 	.short	0x0008
        /*0044*/ 	.byte	0x00, 0xf5, 0x21, 0x00


	//----- nvinfo : EIATTR_KPARAM_INFO
	.align		4
.L_357:
        /*0048*/ 	.byte	0x04, 0x17
        /*004a*/ 	.short	(.L_359 - .L_358)
.L_358:
        /*004c*/ 	.word	0x00000000
        /*0050*/ 	.short	0x0000
        /*0052*/ 	.short	0x0000
        /*0054*/ 	.byte	0x00, 0xf5, 0x21, 0x00


	//----- nvinfo : EIATTR_SPARSE_MMA_MASK
	.align		4
.L_359:
        /*0058*/ 	.byte	0x03, 0x50
        /*005a*/ 	.short	0x0000


	//----- nvinfo : EIATTR_MAXREG_COUNT
	.align		4
        /*005c*/ 	.byte	0x03, 0x1b
        /*005e*/ 	.short	0x00ff


	//----- nvinfo : EIATTR_NUM_BARRIERS
	.align		4
        /*0060*/ 	.byte	0x02, 0x4c
        /*0062*/ 	.byte	0x01
	.zero		1


	//----- nvinfo : EIATTR_MERCURY_ISA_VERSION
	.align		4
        /*0064*/ 	.byte	0x03, 0x5f
        /*0066*/ 	.short	0x0101


	//----- nvinfo : EIATTR_VRC_CTA_INIT_COUNT
	.align		4
        /*0068*/ 	.byte	0x02, 0x4a
	.zero		1
	.zero		1


	//----- nvinfo : EIATTR_EXIT_INSTR_OFFSETS
	.align		4
        /*006c*/ 	.byte	0x04, 0x1c
        /*006e*/ 	.short	(.L_361 - .L_360)


	//   ....[0]....
.L_360:
        /*0070*/ 	.word	0x00001a80


	//   ....[1]....
        /*0074*/ 	.word	0x00001b10


	//----- nvinfo : EIATTR_CRS_STACK_SIZE
	.align		4
.L_361:
        /*0078*/ 	.byte	0x04, 0x1e
        /*007a*/ 	.short	(.L_363 - .L_362)
.L_362:
        /*007c*/ 	.word	0x00000000


	//----- nvinfo : EIATTR_CBANK_PARAM_SIZE
	.align		4
.L_363:
        /*0080*/ 	.byte	0x03, 0x19
        /*0082*/ 	.short	0x0020


	//----- nvinfo : EIATTR_PARAM_CBANK
	.align		4
        /*0084*/ 	.byte	0x04, 0x0a
        /*0086*/ 	.short	(.L_365 - .L_364)
	.align		4
.L_364:
        /*0088*/ 	.word	index@(.nv.constant0.cudaEstimateResidual8)
        /*008c*/ 	.short	0x0380
        /*008e*/ 	.short	0x0020


	//----- nvinfo : EIATTR_SW_WAR
	.align		4
.L_365:
        /*0090*/ 	.byte	0x04, 0x36
        /*0092*/ 	.short	(.L_367 - .L_366)
.L_366:
        /*0094*/ 	.word	0x00000008
.L_367:


//--------------------- .nv.info.cudaEstimateResidual1 --------------------------
	.section	.nv.info.cudaEstimateResidual1,"",@"SHT_CUDA_INFO"
	.sectionflags	@""
	.align	4


	//----- nvinfo : EIATTR_CUDA_API_VERSION
	.align		4
        /*0000*/ 	.byte	0x04, 0x37
        /*0002*/ 	.short	(.L_369 - .L_368)
.L_368:
        /*0004*/ 	.word	0x00000082


	//----- nvinfo : EIATTR_KPARAM_INFO
	.align		4
.L_369:
        /*0008*/ 	.byte	0x04, 0x17
        /*000a*/ 	.short	(.L_371 - .L_370)
.L_370:
        /*000c*/ 	.word	0x00000000
        /*0010*/ 	.short	0x0004
        /*0012*/ 	.short	0x001c
        /*0014*/ 	.byte	0x00, 0xf0, 0x11, 0x00


	//----- nvinfo : EIATTR_KPARAM_INFO
	.align		4
.L_371:
        /*0018*/ 	.byte	0x04, 0x17
        /*001a*/ 	.short	(.L_373 - .L_372)
.L_372:
        /*001c*/ 	.word	0x00000000
        /*0020*/ 	.short	0x0003
        /*0022*/ 	.short	0x0018
        /*0024*/ 	.byte	0x00, 0xf0, 0x11, 0x00


	//----- nvinfo : EIATTR_KPARAM_INFO
	.align		4
.L_373:
        /*0028*/ 	.byte	0x04, 0x17
        /*002a*/ 	.short	(.L_375 - .L_374)
.L_374:
        /*002c*/ 	.word	0x00000000
        /*0030*/ 	.short	0x0002
        /*0032*/ 	.short	0x0010
        /*0034*/ 	.byte	0x00, 0xf5, 0x21, 0x00


	//----- nvinfo : EIATTR_KPARAM_INFO
	.align		4
.L_375:
        /*0038*/ 	.byte	0x04, 0x17
        /*003a*/ 	.short	(.L_377 - .L_376)
.L_376:
        /*003c*/ 	.word	0x00000000
        /*0040*/ 	.short	0x0001
        /*0042*/ 	.short	0x0008
        /*0044*/ 	.byte	0x00, 0xf5, 0x21, 0x00


	//----- nvinfo : EIATTR_KPARAM_INFO
	.align		4
.L_377:
        /*0048*/ 	.byte	0x04, 0x17
        /*004a*/ 	.short	(.L_379 - .L_378)
.L_378:
        /*004c*/ 	.word	0x00000000
        /*0050*/ 	.short	0x0000
        /*0052*/ 	.short	0x0000
        /*0054*/ 	.byte	0x00, 0xf5, 0x21, 0x00


	//----- nvinfo : EIATTR_SPARSE_MMA_MASK
	.align		4
.L_379:
        /*0058*/ 	.byte	0x03, 0x50
        /*005a*/ 	.short	0x0000


	//----- nvinfo : EIATTR_MAXREG_COUNT
	.align		4
        /*005c*/ 	.byte	0x03, 0x1b
        /*005e*/ 	.short	0x00ff


	//----- nvinfo : EIATTR_NUM_BARRIERS
	.align		4
        /*0060*/ 	.byte	0x02, 0x4c
        /*0062*/ 	.byte	0x01
	.zero		1


	//----- nvinfo : EIATTR_MERCURY_ISA_VERSION
	.align		4
        /*0064*/ 	.byte	0x03, 0x5f
        /*0066*/ 	.short	0x0101


	//----- nvinfo : EIATTR_VRC_CTA_INIT_COUNT
	.align		4
        /*0068*/ 	.byte	0x02, 0x4a
	.zero		1
	.zero		1


	//----- nvinfo : EIATTR_EXIT_INSTR_OFFSETS
	.align		4
        /*006c*/ 	.byte	0x04, 0x1c
        /*006e*/ 	.short	(.L_381 - .L_380)


	//   ....[0]....
.L_380:
        /*0070*/ 	.word	0x000010c0


	//   ....[1]....
        /*0074*/ 	.word	0x00001140


	//----- nvinfo : EIATTR_CRS_STACK_SIZE
	.align		4
.L_381:
        /*0078*/ 	.byte	0x04, 0x1e
        /*007a*/ 	.short	(.L_383 - .L_382)
.L_382:
        /*007c*/ 	.word	0x00000000


	//----- nvinfo : EIATTR_CBANK_PARAM_SIZE
	.align		4
.L_383:
        /*0080*/ 	.byte	0x03, 0x19
        /*0082*/ 	.short	0x0020


	//----- nvinfo : EIATTR_PARAM_CBANK
	.align		4
        /*0084*/ 	.byte	0x04, 0x0a
        /*0086*/ 	.short	(.L_385 - .L_384)
	.align		4
.L_384:
        /*0088*/ 	.word	index@(.nv.constant0.cudaEstimateResidual1)
        /*008c*/ 	.short	0x0380
        /*008e*/ 	.short	0x0020


	//----- nvinfo : EIATTR_SW_WAR
	.align		4
.L_385:
        /*0090*/ 	.byte	0x04, 0x36
        /*0092*/ 	.short	(.L_387 - .L_386)
.L_386:
        /*0094*/ 	.word	0x00000008
.L_387:


//--------------------- .nv.info.cudaEstimateResidual --------------------------
	.section	.nv.info.cudaEstimateResidual,"",@"SHT_CUDA_INFO"
	.sectionflags	@""
	.align	4


	//----- nvinfo : EIATTR_CUDA_API_VERSION
	.align		4
        /*0000*/ 	.byte	0x04, 0x37
        /*0002*/ 	.short	(.L_389 - .L_388)
.L_388:
        /*0004*/ 	.word	0x00000082


	//----- nvinfo : EIATTR_KPARAM_INFO
	.align		4
.L_389:
        /*0008*/ 	.byte	0x04, 0x17
        /*000a*/ 	.short	(.L_391 - .L_390)
.L_390:
        /*000c*/ 	.word	0x00000000
        /*0010*/ 	.short	0x0004
        /*0012*/ 	.short	0x001c
        /*0014*/ 	.byte	0x00, 0xf0, 0x11, 0x00


	//----- nvinfo : EIATTR_KPARAM_INFO
	.align		4
.L_391:
        /*0018*/ 	.byte	0x04, 0x17
        /*001a*/ 	.short	(.L_393 - .L_392)
.L_392:
        /*001c*/ 	.word	0x00000000
        /*0020*/ 	.short	0x0003
        /*0022*/ 	.short	0x0018
        /*0024*/ 	.byte	0x00, 0xf0, 0x11, 0x00


	//----- nvinfo : EIATTR_KPARAM_INFO
	.align		4
.L_393:
        /*0028*/ 	.byte	0x04, 0x17
        /*002a*/ 	.short	(.L_395 - .L_394)
.L_394:
        /*002c*/ 	.word	0x00000000
        /*0030*/ 	.short	0x0002
        /*0032*/ 	.short	0x0010
        /*0034*/ 	.byte	0x00, 0xf5, 0x21, 0x00


	//----- nvinfo : EIATTR_KPARAM_INFO
	.align		4
.L_395:
        /*0038*/ 	.byte	0x04, 0x17
        /*003a*/ 	.short	(.L_397 - .L_396)
.L_396:
        /*003c*/ 	.word	0x00000000
        /*0040*/ 	.short	0x0001
        /*0042*/ 	.short	0x0008
        /*0044*/ 	.byte	0x00, 0xf5, 0x21, 0x00


	//----- nvinfo : EIATTR_KPARAM_INFO
	.align		4
.L_397:
        /*0048*/ 	.byte	0x04, 0x17
        /*004a*/ 	.short	(.L_399 - .L_398)
.L_398:
        /*004c*/ 	.word	0x00000000
        /*0050*/ 	.short	0x0000
        /*0052*/ 	.short	0x0000
        /*0054*/ 	.byte	0x00, 0xf5, 0x21, 0x00


	//----- nvinfo : EIATTR_SPARSE_MMA_MASK
	.align		4
.L_399:
        /*0058*/ 	.byte	0x03, 0x50
        /*005a*/ 	.short	0x0000


	//----- nvinfo : EIATTR_MAXREG_COUNT
	.align		4
        /*005c*/ 	.byte	0x03, 0x1b
        /*005e*/ 	.short	0x00ff


	//----- nvinfo : EIATTR_NUM_BARRIERS
	.align		4
        /*0060*/ 	.byte	0x02, 0x4c
        /*0062*/ 	.byte	0x01
	.zero		1


	//----- nvinfo : EIATTR_MERCURY_ISA_VERSION
	.align		4
        /*0064*/ 	.byte	0x03, 0x5f
        /*0066*/ 	.short	0x0101


	//----- nvinfo : EIATTR_VRC_CTA_INIT_COUNT
	.align		4
        /*0068*/ 	.byte	0x02, 0x4a
	.zero		1
	.zero		1


	//----- nvinfo : EIATTR_EXIT_INSTR_OFFSETS
	.align		4
        /*006c*/ 	.byte	0x04, 0x1c
        /*006e*/ 	.short	(.L_401 - .L_400)


	//   ....[0]....
.L_400:
        /*0070*/ 	.word	0x00001120


	//   ....[1]....
        /*0074*/ 	.word	0x000011c0


	//----- nvinfo : EIATTR_CRS_STACK_SIZE
	.align		4
.L_401:
        /*0078*/ 	.byte	0x04, 0x1e
        /*007a*/ 	.short	(.L_403 - .L_402)
.L_402:
        /*007c*/ 	.word	0x00000000


	//----- nvinfo : EIATTR_CBANK_PARAM_SIZE
	.align		4
.L_403:
        /*0080*/ 	.byte	0x03, 0x19
        /*0082*/ 	.short	0x0020


	//----- nvinfo : EIATTR_PARAM_CBANK
	.align		4
        /*0084*/ 	.byte	0x04, 0x0a
        /*0086*/ 	.short	(.L_405 - .L_404)
	.align		4
.L_404:
        /*0088*/ 	.word	index@(.nv.constant0.cudaEstimateResidual)
        /*008c*/ 	.short	0x0380
        /*008e*/ 	.short	0x0020


	//----- nvinfo : EIATTR_SW_WAR
	.align		4
.L_405:
        /*0090*/ 	.byte	0x04, 0x36
        /*0092*/ 	.short	(.L_407 - .L_406)
.L_406:
        /*0094*/ 	.word	0x00000008
.L_407:


//--------------------- .nv.info.cudaQuantizeLPC  --------------------------
	.section	.nv.info.cudaQuantizeLPC,"",@"SHT_CUDA_INFO"
	.sectionflags	@""
	.align	4


	//----- nvinfo : EIATTR_CUDA_API_VERSION
	.align		4
        /*0000*/ 	.byte	0x04, 0x37
        /*0002*/ 	.short	(.L_409 - .L_408)
.L_408:
        /*0004*/ 	.word	0x00000082


	//----- nvinfo : EIATTR_KPARAM_INFO
	.align		4
.L_409:
        /*0008*/ 	.byte	0x04, 0x17
        /*000a*/ 	.short	(.L_411 - .L_410)
.L_410:
        /*000c*/ 	.word	0x00000000
        /*0010*/ 	.short	0x0006
        /*0012*/ 	.short	0x0020
        /*0014*/ 	.byte	0x00, 0xf0, 0x11, 0x00


	//----- nvinfo : EIATTR_KPARAM_INFO
	.align		4
.L_411:
        /*0018*/ 	.byte	0x04, 0x17
        /*001a*/ 	.short	(.L_413 - .L_412)
.L_412:
        /*001c*/ 	.word	0x00000000
        /*0020*/ 	.short	0x0005
        /*0022*/ 	.short	0x001c
        /*0024*/ 	.byte	0x00, 0xf0, 0x11, 0x00


	//----- nvinfo : EIATTR_KPARAM_INFO
	.align		4
.L_413:
        /*0028*/ 	.byte	0x04, 0x17
        /*002a*/ 	.short	(.L_415 - .L_414)
.L_414:
        /*002c*/ 	.word	0x00000000
        /*0030*/ 	.short	0x0004
        /*0032*/ 	.short	0x0018
        /*0034*/ 	.byte	0x00, 0xf0, 0x11, 0x00


	//----- nvinfo : EIATTR_KPARAM_INFO
	.align		4
.L_415:
        /*0038*/ 	.byte	0x04, 0x17
        /*003a*/ 	.short	(.L_417 - .L_416)
.L_416:
        /*003c*/ 	.word	0x00000000
        /*0040*/ 	.short	0x0003
        /*0042*/ 	.short	0x0010
        /*0044*/ 	.byte	0x00, 0xf5, 0x21, 0x00


	//----- nvinfo : EIATTR_KPARAM_INFO
	.align		4
.L_417:
        /*0048*/ 	.byte	0x04, 0x17
        /*004a*/ 	.short	(.L_419 - .L_418)
.L_418:
        /*004c*/ 	.word	0x00000000
        /*0050*/ 	.short	0x0002
        /*0052*/ 	.short	0x000c
        /*0054*/ 	.byte	0x00, 0xf0, 0x11, 0x00


	//----- nvinfo : EIATTR_KPARAM_INFO
	.align		4
.L_419:
        /*0058*/ 	.byte	0x04, 0x17
        /*005a*/ 	.short	(.L_421 - .L_420)
.L_420:
        /*005c*/ 	.word	0x00000000
        /*0060*/ 	.short	0x0001
        /*0062*/ 	.short	0x0008
        /*0064*/ 	.byte	0x00, 0xf0, 0x11, 0x00


	//----- nvinfo : EIATTR_KPARAM_INFO
	.align		4
.L_421:
        /*0068*/ 	.byte	0x04, 0x17
        /*006a*/ 	.short	(.L_423 - .L_422)
.L_422:
        /*006c*/ 	.word	0x00000000
        /*0070*/ 	.short	0x0000
        /*0072*/ 	.short	0x0000
        /*0074*/ 	.byte	0x00, 0xf5, 0x21, 0x00


	//----- nvinfo : EIATTR_SPARSE_MMA_MASK
	.align		4
.L_423:
        /*0078*/ 	.byte	0x03, 0x50
        /*007a*/ 	.short	0x0000


	//----- nvinfo : EIATTR_MAXREG_COUNT
	.align		4
        /*007c*/ 	.byte	0x03, 0x1b
        /*007e*/ 	.short	0x00ff


	//----- nvinfo : EIATTR_NUM_BARRIERS
	.align		4
        /*0080*/ 	.byte	0x02, 0x4c
        /*0082*/ 	.byte	0x01
	.zero		1


	//----- nvinfo : EIATTR_MERCURY_ISA_VERSION
	.align		4
        /*0084*/ 	.byte	0x03, 0x5f
        /*0086*/ 	.short	0x0101


	//----- nvinfo : EIATTR_VRC_CTA_INIT_COUNT
	.align		4
        /*0088*/ 	.byte	0x02, 0x4a
	.zero		1
	.zero		1


	//----- nvinfo : EIATTR_EXIT_INSTR_OFFSETS
	.align		4
        /*008c*/ 	.byte	0x04, 0x1c
        /*008e*/ 	.short	(.L_425 - .L_424)


	//   ....[0]....
.L_424:
        /*0090*/ 	.word	0x00001580


	//   ....[1]....
        /*0094*/ 	.word	0x00001db0


	//----- nvinfo : EIATTR_CRS_STACK_SIZE
	.align		4
.L_425:
        /*0098*/ 	.byte	0x04, 0x1e
        /*009a*/ 	.short	(.L_427 - .L_426)
.L_426:
        /*009c*/ 	.word	0x00000000


	//----- nvinfo : EIATTR_CBANK_PARAM_SIZE
	.align		4
.L_427:
        /*00a0*/ 	.byte	0x03, 0x19
        /*00a2*/ 	.short	0x0024


	//----- nvinfo : EIATTR_PARAM_CBANK
	.align		4
        /*00a4*/ 	.byte	0x04, 0x0a
        /*00a6*/ 	.short	(.L_429 - .L_428)
	.align		4
.L_428:
        /*00a8*/ 	.word	index@(.nv.constant0.cudaQuantizeLPC)
        /*00ac*/ 	.short	0x0380
        /*00ae*/ 	.short	0x0024


	//----- nvinfo : EIATTR_SW_WAR
	.align		4
.L_429:
        /*00b0*/ 	.byte	0x04, 0x36
        /*00b2*/ 	.short	(.L_431 - .L_430)
.L_430:
        /*00b4*/ 	.word	0x00000008
.L_431:


//--------------------- .nv.info.cudaComputeLPCLattice --------------------------
	.section	.nv.info.cudaComputeLPCLattice,"",@"SHT_CUDA_INFO"
	.sectionflags	@""
	.align	4


	//----- nvinfo : EIATTR_CUDA_API_VERSION
	.align		4
        /*0000*/ 	.byte	0x04, 0x37
        /*0002*/ 	.short	(.L_433 - .L_432)
.L_432:
        /*0004*/ 	.word	0x00000082


	//----- nvinfo : EIATTR_KPARAM_INFO
	.align		4
.L_433:
        /*0008*/ 	.byte	0x04, 0x17
        /*000a*/ 	.short	(.L_435 - .L_434)
.L_434:
        /*000c*/ 	.word	0x00000000
        /*0010*/ 	.short	0x0005
        /*0012*/ 	.short	0x0020
        /*0014*/ 	.byte	0x00, 0xf5, 0x21, 0x00


	//----- nvinfo : EIATTR_KPARAM_INFO
	.align		4
.L_435:
        /*0018*/ 	.byte	0x04, 0x17
        /*001a*/ 	.short	(.L_437 - .L_436)
.L_436:
        /*001c*/ 	.word	0x00000000
        /*0020*/ 	.short	0x0004
        /*0022*/ 	.short	0x001c
        /*0024*/ 	.byte	0x00, 0xf0, 0x11, 0x00


	//----- nvinfo : EIATTR_KPARAM_INFO
	.align		4
.L_437:
        /*0028*/ 	.byte	0x04, 0x17
        /*002a*/ 	.short	(.L_439 - .L_438)
.L_438:
        /*002c*/ 	.word	0x00000000
        /*0030*/ 	.short	0x0003
        /*0032*/ 	.short	0x0018
        /*0034*/ 	.byte	0x00, 0xf0, 0x11, 0x00


	//----- nvinfo : EIATTR_KPARAM_INFO
	.align		4
.L_439:
        /*0038*/ 	.byte	0x04, 0x17
        /*003a*/ 	.short	(.L_441 - .L_440)
.L_440:
        /*003c*/ 	.word	0x00000000
        /*0040*/ 	.short	0x0002
        /*0042*/ 	.short	0x0010
        /*0044*/ 	.byte	0x00, 0xf5, 0x21, 0x00


	//----- nvinfo : EIATTR_KPARAM_INFO
	.align		4
.L_441:
        /*0048*/ 	.byte	0x04, 0x17
        /*004a*/ 	.short	(.L_443 - .L_442)
.L_442:
        /*004c*/ 	.word	0x00000000
        /*0050*/ 	.short	0x0001
        /*0052*/ 	.short	0x0008
        /*0054*/ 	.byte	0x00, 0xf0, 0x11, 0x00


	//----- nvinfo : EIATTR_KPARAM_INFO
	.align		4
.L_443:
        /*0058*/ 	.byte	0x04, 0x17
        /*005a*/ 	.short	(.L_445 - .L_444)
.L_444:
        /*005c*/ 	.word	0x00000000
        /*0060*/ 	.short	0x0000
        /*0062*/ 	.short	0x0000
        /*0064*/ 	.byte	0x00, 0xf5, 0x21, 0x00


	//----- nvinfo : EIATTR_SPARSE_MMA_MASK
	.align		4
.L_445:
        /*0068*/ 	.byte	0x03, 0x50
        /*006a*/ 	.short	0x0000


	//----- nvinfo : EIATTR_MAXREG_COUNT
	.align		4
        /*006c*/ 	.byte	0x03, 0x1b
        /*006e*/ 	.short	0x00ff


	//----- nvinfo : EIATTR_NUM_BARRIERS
	.align		4
        /*0070*/ 	.byte	0x02, 0x4c
        /*0072*/ 	.byte	0x01
	.zero		1


	//----- nvinfo : EIATTR_MERCURY_ISA_VERSION
	.align		4
        /*0074*/ 	.byte	0x03, 0x5f
        /*0076*/ 	.short	0x0101


	//----- nvinfo : EIATTR_VRC_CTA_INIT_COUNT
	.align		4
        /*0078*/ 	.byte	0x02, 0x4a
	.zero		1
	.zero		1


	//----- nvinfo : EIATTR_EXIT_INSTR_OFFSETS
	.align		4
        /*007c*/ 	.byte	0x04, 0x1c
        /*007e*/ 	.short	(.L_447 - .L_446)


	//   ....[0]....
.L_446:
        /*0080*/ 	.word	0x000014a0


	//   ....[1]....
        /*0084*/ 	.word	0x00001550


	//----- nvinfo : EIATTR_CRS_STACK_SIZE
	.align		4
.L_447:
        /*0088*/ 	.byte	0x04, 0x1e
        /*008a*/ 	.short	(.L_449 - .L_448)
.L_448:
        /*008c*/ 	.word	0x00000000


	//----- nvinfo : EIATTR_CBANK_PARAM_SIZE
	.align		4
.L_449:
        /*0090*/ 	.byte	0x03, 0x19
        /*0092*/ 	.short	0x0028


	//----- nvinfo : EIATTR_PARAM_CBANK
	.align		4
        /*0094*/ 	.byte	0x04, 0x0a
        /*0096*/ 	.short	(.L_451 - .L_450)
	.align		4
.L_450:
        /*0098*/ 	.word	index@(.nv.constant0.cudaComputeLPCLattice)
        /*009c*/ 	.short	0x0380
        /*009e*/ 	.short	0x0028


	//----- nvinfo : EIATTR_SW_WAR
	.align		4
.L_451:
        /*00a0*/ 	.byte	0x04, 0x36
        /*00a2*/ 	.short	(.L_453 - .L_452)
.L_452:
        /*00a4*/ 	.word	0x00000008
.L_453:


//--------------------- .nv.info.cudaComputeLPC   --------------------------
	.section	.nv.info.cudaComputeLPC,"",@"SHT_CUDA_INFO"
	.sectionflags	@""
	.align	4


	//----- nvinfo : EIATTR_CUDA_API_VERSION
	.align		4
        /*0000*/ 	.byte	0x04, 0x37
        /*0002*/ 	.short	(.L_455 - .L_454)
.L_454:
        /*0004*/ 	.word	0x00000082


	//----- nvinfo : EIATTR_KPARAM_INFO
	.align		4
.L_455:
        /*0008*/ 	.byte	0x04, 0x17
        /*000a*/ 	.short	(.L_457 - .L_456)
.L_456:
        /*000c*/ 	.word	0x00000000
        /*0010*/ 	.short	0x0006
        /*0012*/ 	.short	0x002c
        /*0014*/ 	.byte	0x00, 0xf0, 0x11, 0x00


	//----- nvinfo : EIATTR_KPARAM_INFO
	.align		4
.L_457:
        /*0018*/ 	.byte	0x04, 0x17
        /*001a*/ 	.short	(.L_459 - .L_458)
.L_458:
        /*001c*/ 	.word	0x00000000
        /*0020*/ 	.short	0x0005
        /*0022*/ 	.short	0x0028
        /*0024*/ 	.byte	0x00, 0xf0, 0x11, 0x00


	//----- nvinfo : EIATTR_KPARAM_INFO
	.align		4
.L_459:
        /*0028*/ 	.byte	0x04, 0x17
        /*002a*/ 	.short	(.L_461 - .L_460)
.L_460:
        /*002c*/ 	.word	0x00000000
        /*0030*/ 	.short	0x0004
        /*0032*/ 	.short	0x0020
        /*0034*/ 	.byte	0x00, 0xf5, 0x21, 0x00


	//----- nvinfo : EIATTR_KPARAM_INFO
	.align		4
.L_461:
        /*0038*/ 	.byte	0x04, 0x17
        /*003a*/ 	.short	(.L_463 - .L_462)
.L_462:
        /*003c*/ 	.word	0x00000000
        /*0040*/ 	.short	0x0003
        /*0042*/ 	.short	0x0018
        /*0044*/ 	.byte	0x00, 0xf0, 0x11, 0x00


	//----- nvinfo : EIATTR_KPARAM_INFO
	.align		4
.L_463:
        /*0048*/ 	.byte	0x04, 0x17
        /*004a*/ 	.short	(.L_465 - .L_464)
.L_464:
        /*004c*/ 	.word	0x00000000
        /*0050*/ 	.short	0x0002
        /*0052*/ 	.short	0x0010
        /*0054*/ 	.byte	0x00, 0xf5, 0x21, 0x00


	//----- nvinfo : EIATTR_KPARAM_INFO
	.align		4
.L_465:
        /*0058*/ 	.byte	0x04, 0x17
        /*005a*/ 	.short	(.L_467 - .L_466)
.L_466:
        /*005c*/ 	.word	0x00000000
        /*0060*/ 	.short	0x0001
        /*0062*/ 	.short	0x0008
        /*0064*/ 	.byte	0x00, 0xf0, 0x11, 0x00


	//----- nvinfo : EIATTR_KPARAM_INFO
	.align		4
.L_467:
        /*0068*/ 	.byte	0x04, 0x17
        /*006a*/ 	.short	(.L_469 - .L_468)
.L_468:
        /*006c*/ 	.word	0x00000000
        /*0070*/ 	.short	0x0000
        /*0072*/ 	.short	0x0000
        /*0074*/ 	.byte	0x00, 0xf5, 0x21, 0x00


	//----- nvinfo : EIATTR_SPARSE_MMA_MASK
	.align		4
.L_469:
        /*0078*/ 	.byte	0x03, 0x50
        /*007a*/ 	.short	0x0000


	//----- nvinfo : EIATTR_MAXREG_COUNT
	.align		4
        /*007c*/ 	.byte	0x03, 0x1b
        /*007e*/ 	.short	0x00ff


	//----- nvinfo : EIATTR_MERCURY_ISA_VERSION
	.align		4
        /*0080*/ 	.byte	0x03, 0x5f
        /*0082*/ 	.short	0x0101


	//----- nvinfo : EIATTR_VRC_CTA_INIT_COUNT
	.align		4
        /*0084*/ 	.byte	0x02, 0x4a
	.zero		1
	.zero		1


	//----- nvinfo : EIATTR_EXIT_INSTR_OFFSETS
	.align		4
        /*0088*/ 	.byte	0x04, 0x1c
        /*008a*/ 	.short	(.L_471 - .L_470)


	//   ....[0]....
.L_470:
        /*008c*/ 	.word	0x00000b60


	//   ....[1]....
        /*0090*/ 	.word	0x00002460


	//   ....[2]....
        /*0094*/ 	.word	0x000024e0


	//----- nvinfo : EIATTR_CRS_STACK_SIZE
	.align		4
.L_471:
        /*0098*/ 	.byte	0x04, 0x1e
        /*009a*/ 	.short	(.L_473 - .L_472)
.L_472:
        /*009c*/ 	.word	0x00000000


	//----- nvinfo : EIATTR_CBANK_PARAM_SIZE
	.align		4
.L_473:
        /*00a0*/ 	.byte	0x03, 0x19
        /*00a2*/ 	.short	0x0030


	//----- nvinfo : EIATTR_PARAM_CBANK
	.align		4
        /*00a4*/ 	.byte	0x04, 0x0a
        /*00a6*/ 	.short	(.L_475 - .L_474)
	.align		4
.L_474:
        /*00a8*/ 	.word	index@(.nv.constant0.cudaComputeLPC)
        /*00ac*/ 	.short	0x0380
        /*00ae*/ 	.short	0x0030


	//----- nvinfo : EIATTR_SW_WAR
	.align		4
.L_475:
        /*00b0*/ 	.byte	0x04, 0x36
        /*00b2*/ 	.short	(.L_477 - .L_476)
.L_476:
        /*00b4*/ 	.word	0x00000008
.L_477:


//--------------------- .nv.info.cudaComputeAutocor --------------------------
	.section	.nv.info.cudaComputeAutocor,"",@"SHT_CUDA_INFO"
	.sectionflags	@""
	.align	4


	//----- nvinfo : EIATTR_CUDA_API_VERSION
	.align		4
        /*0000*/ 	.byte	0x04, 0x37
        /*0002*/ 	.short	(.L_479 - .L_478)
.L_478:
        /*0004*/ 	.word	0x00000082


	//----- nvinfo : EIATTR_KPARAM_INFO
	.align		4
.L_479:
        /*0008*/ 	.byte	0x04, 0x17
        /*000a*/ 	.short	(.L_481 - .L_480)
.L_480:
        /*000c*/ 	.word	0x00000000
        /*0010*/ 	.short	0x0006
        /*0012*/ 	.short	0x0028
        /*0014*/ 	.byte	0x00, 0xf0, 0x11, 0x00


	//----- nvinfo : EIATTR_KPARAM_INFO
	.align		4
.L_481:
        /*0018*/ 	.byte	0x04, 0x17
        /*001a*/ 	.short	(.L_483 - .L_482)
.L_482:
        /*001c*/ 	.word	0x00000000
        /*0020*/ 	.short	0x0005
        /*0022*/ 	.short	0x0024
        /*0024*/ 	.byte	0x00, 0xf0, 0x11, 0x00


	//----- nvinfo : EIATTR_KPARAM_INFO
	.align		4
.L_483:
        /*0028*/ 	.byte	0x04, 0x17
        /*002a*/ 	.short	(.L_485 - .L_484)
.L_484:
        /*002c*/ 	.word	0x00000000
        /*0030*/ 	.short	0x0004
        /*0032*/ 	.short	0x0020
        /*0034*/ 	.byte	0x00, 0xf0, 0x11, 0x00


	//----- nvinfo : EIATTR_KPARAM_INFO
	.align		4
.L_485:
        /*0038*/ 	.byte	0x04, 0x17
        /*003a*/ 	.short	(.L_487 - .L_486)
.L_486:
        /*003c*/ 	.word	0x00000000
        /*0040*/ 	.short	0x0003
        /*0042*/ 	.short	0x0018
        /*0044*/ 	.byte	0x00, 0xf5, 0x21, 0x00


	//----- nvinfo : EIATTR_KPARAM_INFO
	.align		4
.L_487:
        /*0048*/ 	.byte	0x04, 0x17
        /*004a*/ 	.short	(.L_489 - .L_488)
.L_488:
        /*004c*/ 	.word	0x00000000
        /*0050*/ 	.short	0x0002
        /*0052*/ 	.short	0x0010
        /*0054*/ 	.byte	0x00, 0xf5, 0x21, 0x00


	//----- nvinfo : EIATTR_KPARAM_INFO
	.align		4
.L_489:
        /*0058*/ 	.byte	0x04, 0x17
        /*005a*/ 	.short	(.L_491 - .L_490)
.L_490:
        /*005c*/ 	.word	0x00000000
        /*0060*/ 	.short	0x0001
        /*0062*/ 	.short	0x0008
        /*0064*/ 	.byte	0x00, 0xf5, 0x21, 0x00


	//----- nvinfo : EIATTR_KPARAM_INFO
	.align		4
.L_491:
        /*0068*/ 	.byte	0x04, 0x17
        /*006a*/ 	.short	(.L_493 - .L_492)
.L_492:
        /*006c*/ 	.word	0x00000000
        /*0070*/ 	.short	0x0000
        /*0072*/ 	.short	0x0000
        /*0074*/ 	.byte	0x00, 0xf5, 0x21, 0x00


	//----- nvinfo : EIATTR_SPARSE_MMA_MASK
	.align		4
.L_493:
        /*0078*/ 	.byte	0x03, 0x50
        /*007a*/ 	.short	0x0000


	//----- nvinfo : EIATTR_MAXREG_COUNT
	.align		4
        /*007c*/ 	.byte	0x03, 0x1b
        /*007e*/ 	.short	0x00ff


	//----- nvinfo : EIATTR_NUM_BARRIERS
	.align		4
        /*0080*/ 	.byte	0x02, 0x4c
        /*0082*/ 	.byte	0x01
	.zero		1


	//----- nvinfo : EIATTR_MERCURY_ISA_VERSION
	.align		4
        /*0084*/ 	.byte	0x03, 0x5f
        /*0086*/ 	.short	0x0101


	//----- nvinfo : EIATTR_VRC_CTA_INIT_COUNT
	.align		4
        /*0088*/ 	.byte	0x02, 0x4a
	.zero		1
	.zero		1


	//----- nvinfo : EIATTR_EXIT_INSTR_OFFSETS
	.align		4
        /*008c*/ 	.byte	0x04, 0x1c
        /*008e*/ 	.short	(.L_495 - .L_494)


	//   ....[0]....
.L_494:
        /*0090*/ 	.word	0x00000ad0


	//   ....[1]....
        /*0094*/ 	.word	0x00000bb0


	//----- nvinfo : EIATTR_CRS_STACK_SIZE
	.align		4
.L_495:
        /*0098*/ 	.byte	0x04, 0x1e
        /*009a*/ 	.short	(.L_497 - .L_496)
.L_496:
        /*009c*/ 	.word	0x00000000


	//----- nvinfo : EIATTR_CBANK_PARAM_SIZE
	.align		4
.L_497:
        /*00a0*/ 	.byte	0x03, 0x19
        /*00a2*/ 	.short	0x002c


	//----- nvinfo : EIATTR_PARAM_CBANK
	.align		4
        /*00a4*/ 	.byte	0x04, 0x0a
        /*00a6*/ 	.short	(.L_499 - .L_498)
	.align		4
.L_498:
        /*00a8*/ 	.word	index@(.nv.constant0.cudaComputeAutocor)
        /*00ac*/ 	.short	0x0380
        /*00ae*/ 	.short	0x002c


	//----- nvinfo : EIATTR_SW_WAR
	.align		4
.L_499:
        /*00b0*/ 	.byte	0x04, 0x36
        /*00b2*/ 	.short	(.L_501 - .L_500)
.L_500:
        /*00b4*/ 	.word	0x00000008
.L_501:


//--------------------- .nv.info.cudaFindWastedBits --------------------------
	.section	.nv.info.cudaFindWastedBits,"",@"SHT_CUDA_INFO"
	.sectionflags	@""
	.align	4


	//----- nvinfo : EIATTR_CUDA_API_VERSION
	.align		4
        /*0000*/ 	.byte	0x04, 0x37
        /*0002*/ 	.short	(.L_503 - .L_502)
.L_502:
        /*0004*/ 	.word	0x00000082


	//----- nvinfo : EIATTR_KPARAM_INFO
	.align		4
.L_503:
        /*0008*/ 	.byte	0x04, 0x17
        /*000a*/ 	.short	(.L_505 - .L_504)
.L_504:
        /*000c*/ 	.word	0x00000000
        /*0010*/ 	.short	0x0002
        /*0012*/ 	.short	0x0010
        /*0014*/ 	.byte	0x00, 0xf0, 0x11, 0x00


	//----- nvinfo : EIATTR_KPARAM_INFO
	.align		4
.L_505:
        /*0018*/ 	.byte	0x04, 0x17
        /*001a*/ 	.short	(.L_507 - .L_506)
.L_506:
        /*001c*/ 	.word	0x00000000
        /*0020*/ 	.short	0x0001
        /*0022*/ 	.short	0x0008
        /*0024*/ 	.byte	0x00, 0xf5, 0x21, 0x00


	//----- nvinfo : EIATTR_KPARAM_INFO
	.align		4
.L_507:
        /*0028*/ 	.byte	0x04, 0x17
        /*002a*/ 	.short	(.L_509 - .L_508)
.L_508:
        /*002c*/ 	.word	0x00000000
        /*0030*/ 	.short	0x0000
        /*0032*/ 	.short	0x0000
        /*0034*/ 	.byte	0x00, 0xf5, 0x21, 0x00


	//----- nvinfo : EIATTR_SPARSE_MMA_MASK
	.align		4
.L_509:
        /*0038*/ 	.byte	0x03, 0x50
        /*003a*/ 	.short	0x0000


	//----- nvinfo : EIATTR_MAXREG_COUNT
	.align		4
        /*003c*/ 	.byte	0x03, 0x1b
        /*003e*/ 	.short	0x00ff


	//----- nvinfo : EIATTR_NUM_BARRIERS
	.align		4
        /*0040*/ 	.byte	0x02, 0x4c
        /*0042*/ 	.byte	0x01
	.zero		1


	//----- nvinfo : EIATTR_MERCURY_ISA_VERSION
	.align		4
        /*0044*/ 	.byte	0x03, 0x5f
        /*0046*/ 	.short	0x0101


	//----- nvinfo : EIATTR_VRC_CTA_INIT_COUNT
	.align		4
        /*0048*/ 	.byte	0x02, 0x4a
	.zero		1
	.zero		1


	//----- nvinfo : EIATTR_EXIT_INSTR_OFFSETS
	.align		4
        /*004c*/ 	.byte	0x04, 0x1c
        /*004e*/ 	.short	(.L_511 - .L_510)


	//   ....[0]....
.L_510:
        /*0050*/ 	.word	0x000009d0


	//   ....[1]....
        /*0054*/ 	.word	0x00000a90


	//----- nvinfo : EIATTR_CRS_STACK_SIZE
	.align		4
.L_511:
        /*0058*/ 	.byte	0x04, 0x1e
        /*005a*/ 	.short	(.L_513 - .L_512)
.L_512:
        /*005c*/ 	.word	0x00000000


	//----- nvinfo : EIATTR_CBANK_PARAM_SIZE
	.align		4
.L_513:
        /*0060*/ 	.byte	0x03, 0x19
        /*0062*/ 	.short	0x0014


	//----- nvinfo : EIATTR_PARAM_CBANK
	.align		4
        /*0064*/ 	.byte	0x04, 0x0a
        /*0066*/ 	.short	(.L_515 - .L_514)
	.align		4
.L_514:
        /*0068*/ 	.word	index@(.nv.constant0.cudaFindWastedBits)
        /*006c*/ 	.short	0x0380
        /*006e*/ 	.short	0x0014


	//----- nvinfo : EIATTR_SW_WAR
	.align		4
.L_515:
        /*0070*/ 	.byte	0x04, 0x36
        /*0072*/ 	.short	(.L_517 - .L_516)
.L_516:
        /*0074*/ 	.word	0x00000008
.L_517:


//--------------------- .nv.info.cudaChannelDecorr --------------------------
	.section	.nv.info.cudaChannelDecorr,"",@"SHT_CUDA_INFO"
	.sectionflags	@""
	.align	4


	//----- nvinfo : EIATTR_CUDA_API_VERSION
	.align		4
        /*0000*/ 	.byte	0x04, 0x37
        /*0002*/ 	.short	(.L_519 - .L_518)
.L_518:
        /*0004*/ 	.word	0x00000082


	//----- nvinfo : EIATTR_KPARAM_INFO
	.align		4
.L_519:
        /*0008*/ 	.byte	0x04, 0x17
        /*000a*/ 	.short	(.L_521 - .L_520)
.L_520:
        /*000c*/ 	.word	0x00000000
        /*0010*/ 	.short	0x0002
        /*0012*/ 	.short	0x0010
        /*0014*/ 	.byte	0x00, 0xf0, 0x11, 0x00


	//----- nvinfo : EIATTR_KPARAM_INFO
	.align		4
.L_521:
        /*0018*/ 	.byte	0x04, 0x17
        /*001a*/ 	.short	(.L_523 - .L_522)
.L_522:
        /*001c*/ 	.word	0x00000000
        /*0020*/ 	.short	0x0001
        /*0022*/ 	.short	0x0008
        /*0024*/ 	.byte	0x00, 0xf5, 0x21, 0x00


	//----- nvinfo : EIATTR_KPARAM_INFO
	.align		4
.L_523:
        /*0028*/ 	.byte	0x04, 0x17
        /*002a*/ 	.short	(.L_525 - .L_524)
.L_524:
        /*002c*/ 	.word	0x00000000
        /*0030*/ 	.short	0x0000
        /*0032*/ 	.short	0x0000
        /*0034*/ 	.byte	0x00, 0xf5, 0x21, 0x00


	//----- nvinfo : EIATTR_SPARSE_MMA_MASK
	.align		4
.L_525:
        /*0038*/ 	.byte	0x03, 0x50
        /*003a*/ 	.short	0x0000


	//----- nvinfo : EIATTR_MAXREG_COUNT
	.align		4
        /*003c*/ 	.byte	0x03, 0x1b
        /*003e*/ 	.short	0x00ff


	//----- nvinfo : EIATTR_MERCURY_ISA_VERSION
	.align		4
        /*0040*/ 	.byte	0x03, 0x5f
        /*0042*/ 	.short	0x0101


	//----- nvinfo : EIATTR_VRC_CTA_INIT_COUNT
	.align		4
        /*0044*/ 	.byte	0x02, 0x4a
	.zero		1
	.zero		1


	//----- nvinfo : EIATTR_EXIT_INSTR_OFFSETS
	.align		4
        /*0048*/ 	.byte	0x04, 0x1c
        /*004a*/ 	.short	(.L_527 - .L_526)


	//   ....[0]....
.L_526:
        /*004c*/ 	.word	0x00000070


	//   ....[1]....
        /*0050*/ 	.word	0x00000130


	//----- nvinfo : EIATTR_CBANK_PARAM_SIZE
	.align		4
.L_527:
        /*0054*/ 	.byte	0x03, 0x19
        /*0056*/ 	.short	0x0014


	//----- nvinfo : EIATTR_PARAM_CBANK
	.align		4
        /*0058*/ 	.byte	0x04, 0x0a
        /*005a*/ 	.short	(.L_529 - .L_528)
	.align		4
.L_528:
        /*005c*/ 	.word	index@(.nv.constant0.cudaChannelDecorr)
        /*0060*/ 	.short	0x0380
        /*0062*/ 	.short	0x0014


	//----- nvinfo : EIATTR_SW_WAR
	.align		4
.L_529:
        /*0064*/ 	.byte	0x04, 0x36
        /*0066*/ 	.short	(.L_531 - .L_530)
.L_530:
        /*0068*/ 	.word	0x00000008
.L_531:


//--------------------- .nv.info.cudaChannelDecorr2 --------------------------
	.section	.nv.info.cudaChannelDecorr2,"",@"SHT_CUDA_INFO"
	.sectionflags	@""
	.align	4


	//----- nvinfo : EIATTR_CUDA_API_VERSION
	.align		4
        /*0000*/ 	.byte	0x04, 0x37
        /*0002*/ 	.short	(.L_533 - .L_532)
.L_532:
        /*0004*/ 	.word	0x00000082


	//----- nvinfo : EIATTR_KPARAM_INFO
	.align		4
.L_533:
        /*0008*/ 	.byte	0x04, 0x17
        /*000a*/ 	.short	(.L_535 - .L_534)
.L_534:
        /*000c*/ 	.word	0x00000000
        /*0010*/ 	.short	0x0002
        /*0012*/ 	.short	0x0010
        /*0014*/ 	.byte	0x00, 0xf0, 0x11, 0x00


	//----- nvinfo : EIATTR_KPARAM_INFO
	.align		4
.L_535:
        /*0018*/ 	.byte	0x04, 0x17
        /*001a*/ 	.short	(.L_537 - .L_536)
.L_536:
        /*001c*/ 	.word	0x00000000
        /*0020*/ 	.short	0x0001
        /*0022*/ 	.short	0x0008
        /*0024*/ 	.byte	0x00, 0xf5, 0x21, 0x00


	//----- nvinfo : EIATTR_KPARAM_INFO
	.align		4
.L_537:
        /*0028*/ 	.byte	0x04, 0x17
        /*002a*/ 	.short	(.L_539 - .L_538)
.L_538:
        /*002c*/ 	.word	0x00000000
        /*0030*/ 	.short	0x0000
        /*0032*/ 	.short	0x0000
        /*0034*/ 	.byte	0x00, 0xf5, 0x21, 0x00


	//----- nvinfo : EIATTR_SPARSE_MMA_MASK
	.align		4
.L_539:
        /*0038*/ 	.byte	0x03, 0x50
        /*003a*/ 	.short	0x0000


	//----- nvinfo : EIATTR_MAXREG_COUNT
	.align		4
        /*003c*/ 	.byte	0x03, 0x1b
        /*003e*/ 	.short	0x00ff


	//----- nvinfo : EIATTR_MERCURY_ISA_VERSION
	.align		4
        /*0040*/ 	.byte	0x03, 0x5f
        /*0042*/ 	.short	0x0101


	//----- nvinfo : EIATTR_VRC_CTA_INIT_COUNT
	.align		4
        /*0044*/ 	.byte	0x02, 0x4a
	.zero		1
	.zero		1


	//----- nvinfo : EIATTR_EXIT_INSTR_OFFSETS
	.align		4
        /*0048*/ 	.byte	0x04, 0x1c
        /*004a*/ 	.short	(.L_541 - .L_540)


	//   ....[0]....
.L_540:
        /*004c*/ 	.word	0x00000070


	//   ....[1]....
        /*0050*/ 	.word	0x00000130


	//----- nvinfo : EIATTR_CBANK_PARAM_SIZE
	.align		4
.L_541:
        /*0054*/ 	.byte	0x03, 0x19
        /*0056*/ 	.short	0x0014


	//----- nvinfo : EIATTR_PARAM_CBANK
	.align		4
        /*0058*/ 	.byte	0x04, 0x0a
        /*005a*/ 	.short	(.L_543 - .L_542)
	.align		4
.L_542:
        /*005c*/ 	.word	index@(.nv.constant0.cudaChannelDecorr2)
        /*0060*/ 	.short	0x0380
        /*0062*/ 	.short	0x0014


	//----- nvinfo : EIATTR_SW_WAR
	.align		4
.L_543:
        /*0064*/ 	.byte	0x04, 0x36
        /*0066*/ 	.short	(.L_545 - .L_544)
.L_544:
        /*0068*/ 	.word	0x00000008
.L_545:


//--------------------- .nv.info.cudaStereoDecorr --------------------------
	.section	.nv.info.cudaStereoDecorr,"",@"SHT_CUDA_INFO"
	.sectionflags	@""
	.align	4


	//----- nvinfo : EIATTR_CUDA_API_VERSION
	.align		4
        /*0000*/ 	.byte	0x04, 0x37
        /*0002*/ 	.short	(.L_547 - .L_546)
.L_546:
        /*0004*/ 	.word	0x00000082


	//----- nvinfo : EIATTR_KPARAM_INFO
	.align		4
.L_547:
        /*0008*/ 	.byte	0x04, 0x17
        /*000a*/ 	.short	(.L_549 - .L_548)
.L_548:
        /*000c*/ 	.word	0x00000000
        /*0010*/ 	.short	0x0002
        /*0012*/ 	.short	0x0010
        /*0014*/ 	.byte	0x00, 0xf0, 0x11, 0x00


	//----- nvinfo : EIATTR_KPARAM_INFO
	.align		4
.L_549:
        /*0018*/ 	.byte	0x04, 0x17
        /*001a*/ 	.short	(.L_551 - .L_550)
.L_550:
        /*001c*/ 	.word	0x00000000
        /*0020*/ 	.short	0x0001
        /*0022*/ 	.short	0x0008
        /*0024*/ 	.byte	0x00, 0xf5, 0x21, 0x00


	//----- nvinfo : EIATTR_KPARAM_INFO
	.align		4
.L_551:
        /*0028*/ 	.byte	0x04, 0x17
        /*002a*/ 	.short	(.L_553 - .L_552)
.L_552:
        /*002c*/ 	.word	0x00000000
        /*0030*/ 	.short	0x0000
        /*0032*/ 	.short	0x0000
        /*0034*/ 	.byte	0x00, 0xf5, 0x21, 0x00


	//----- nvinfo : EIATTR_SPARSE_MMA_MASK
	.align		4
.L_553:
        /*0038*/ 	.byte	0x03, 0x50
        /*003a*/ 	.short	0x0000


	//----- nvinfo : EIATTR_MAXREG_COUNT
	.align		4
        /*003c*/ 	.byte	0x03, 0x1b
        /*003e*/ 	.short	0x00ff


	//----- nvinfo : EIATTR_MERCURY_ISA_VERSION
	.align		4
        /*0040*/ 	.byte	0x03, 0x5f
        /*0042*/ 	.short	0x0101


	//----- nvinfo : EIATTR_VRC_CTA_INIT_COUNT
	.align		4
        /*0044*/ 	.byte	0x02, 0x4a
	.zero		1
	.zero		1


	//----- nvinfo : EIATTR_EXIT_INSTR_OFFSETS
	.align		4
        /*0048*/ 	.byte	0x04, 0x1c
        /*004a*/ 	.short	(.L_555 - .L_554)


	//   ....[0]....
.L_554:
        /*004c*/ 	.word	0x00000070


	//   ....[1]....
        /*0050*/ 	.word	0x000001f0


	//----- nvinfo : EIATTR_CBANK_PARAM_SIZE
	.align		4
.L_555:
        /*0054*/ 	.byte	0x03, 0x19
        /*0056*/ 	.short	0x0014


	//----- nvinfo : EIATTR_PARAM_CBANK
	.align		4
        /*0058*/ 	.byte	0x04, 0x0a
        /*005a*/ 	.short	(.L_557 - .L_556)
	.align		4
.L_556:
        /*005c*/ 	.word	index@(.nv.constant0.cudaStereoDecorr)
        /*0060*/ 	.short	0x0380
        /*0062*/ 	.short	0x0014


	//----- nvinfo : EIATTR_SW_WAR
	.align		4
.L_557:
        /*0064*/ 	.byte	0x04, 0x36
        /*0066*/ 	.short	(.L_559 - .L_558)
.L_558:
        /*0068*/ 	.word	0x00000008
.L_559:


//--------------------- .nv.callgraph             --------------------------
	.section	.nv.callgraph,"",@"SHT_CUDA_CALLGRAPH"
	.align	4
	.sectionentsize	8
	.align		4
        /*0000*/ 	.word	0x00000000
	.align		4
        /*0004*/ 	.word	0xffffffff
	.align		4
        /*0008*/ 	.word	0x00000000
	.align		4
        /*000c*/ 	.word	0xfffffffe
	.align		4
        /*0010*/ 	.word	0x00000000
	.align		4
        /*0014*/ 	.word	0xfffffffd
	.align		4
        /*0018*/ 	.word	0x00000000
	.align		4
        /*001c*/ 	.word	0xfffffffc


//--------------------- .text.cudaFindPartitionOrder --------------------------
	.section	.text.cudaFindPartitionOrder,"ax",@progbits
	.align	128
        .global         cudaFindPartitionOrder
        .type           cudaFindPartitionOrder,@function
        .size           cudaFindPartitionOrder,(.L_x_263 - cudaFindPartitionOrder)
        .other          cudaFindPartitionOrder,@"STO_CUDA_ENTRY STV_DEFAULT"
cudaFindPartitionOrder:
.text.cudaFindPartitionOrder:
[----:B------:R-:W-:Y:S01]  /*0000*/  LDC R1, c[0x0][0x37c] ;  /* 0x0000df00ff017b82 */ /* 0x000fe20000000800 */
[----:B------:R-:W0:Y:S07]  /*0010*/  S2R R5, SR_TID.X ;  /* 0x0000000000057919 */ /* 0x000e2e0000002100 */
[----:B------:R-:W1:Y:S01]  /*0020*/  LDC R6, c[0x0][0x398] ;  /* 0x0000e600ff067b82 */ /* 0x000e620000000800 */
[----:B------:R-:W-:Y:S01]  /*0030*/  IMAD.MOV.U32 R3, RZ, RZ, 0x2 ;  /* 0x00000002ff037424 */ /* 0x000fe200078e00ff */
[----:B------:R-:W2:Y:S01]  /*0040*/  LDCU.64 UR6, c[0x0][0x358] ;  /* 0x00006b00ff0677ac */ /* 0x000ea20008000a00 */
[----:B------:R-:W3:Y:S03]  /*0050*/  S2R R0, SR_CTAID.Y ;  /* 0x0000000000007919 */ /* 0x000ee60000002600 */
[----:B-1----:R-:W-:Y:S01]  /*0060*/  SHF.L.U32 R10, R3, R6, RZ ;  /* 0x00000006030a7219 */ /* 0x002fe200000006ff */
[----:B------:R-:W-:Y:S01]  /*0070*/  VIADD R7, R6, 0x2 ;  /* 0x0000000206077836 */ /* 0x000fe20000000000 */
[----:B------:R-:W1:Y:S01]  /*0080*/  LDC.64 R2, c[0x0][0x388] ;  /* 0x0000e200ff027b82 */ /* 0x000e620000000a00 */
[C---:B0-----:R-:W-:Y:S01]  /*0090*/  VIADD R11, R5.reuse, 0x100 ;  /* 0x00000100050b7836 */ /* 0x041fe20000000000 */
[----:B------:R-:W-:-:S02]  /*00a0*/  ISETP.GE.U32.AND P1, PT, R5, R10, PT ;  /* 0x0000000a0500720c */ /* 0x000fc40003f26070 */
[----:B------:R-:W-:Y:S02]  /*00b0*/  ISETP.GT.U32.AND P0, PT, R5, 0x2f, PT ;  /* 0x0000002f0500780c */ /* 0x000fe40003f04070 */
[----:B------:R-:W-:Y:S02]  /*00c0*/  ISETP.GE.U32.AND P2, PT, R11, R10, PT ;  /* 0x0000000a0b00720c */ /* 0x000fe40003f46070 */
[----:B---3--:R-:W-:-:S05]  /*00d0*/  SHF.L.U32 R7, R0, R7, RZ ;  /* 0x0000000700077219 */ /* 0x008fca00000006ff */
[----:B------:R-:W-:Y:S02]  /*00e0*/  IMAD.IADD R4, R7, 0x1, R10 ;  /* 0x0000000107047824 */ /* 0x000fe400078e020a */
[----:B------:R-:W0:Y:S02]  /*00f0*/  @!P1 LDC.64 R14, c[0x0][0x390] ;  /* 0x0000e400ff0e9b82 */ /* 0x000e240000000a00 */
[C---:B------:R-:W-:Y:S02]  /*0100*/  @!P1 IMAD.IADD R7, R4.reuse, 0x1, R5 ;  /* 0x0000000104079824 */ /* 0x040fe400078e0205 */
[----:B------:R-:W-:Y:S01]  /*0110*/  @!P2 IADD3 R17, PT, PT, R4, R11, RZ ;  /* 0x0000000b0411a210 */ /* 0x000fe20007ffe0ff */
[----:B-1----:R-:W-:-:S03]  /*0120*/  IMAD.WIDE.U32 R2, R0, 0xc0, R2 ;  /* 0x000000c000027825 */ /* 0x002fc600078e0002 */
[----:B------:R-:W1:Y:S01]  /*0130*/  @!P2 LDC.64 R8, c[0x0][0x390] ;  /* 0x0000e400ff08ab82 */ /* 0x000e620000000a00 */
[----:B------:R-:W-:Y:S02]  /*0140*/  IMAD.MOV.U32 R11, RZ, RZ, RZ ;  /* 0x000000ffff0b7224 */ /* 0x000fe400078e00ff */
[----:B------:R-:W-:-:S06]  /*0150*/  @!P0 IMAD.WIDE.U32 R12, R5, 0x4, R2 ;  /* 0x00000004050c8825 */ /* 0x000fcc00078e0002 */
[----:B--2---:R-:W2:Y:S01]  /*0160*/  @!P0 LDG.E R13, desc[UR6][R12.64] ;  /* 0x000000060c0d8981 */ /* 0x004ea2000c1e1900 */
[----:B0-----:R-:W-:-:S04]  /*0170*/  @!P1 IMAD.WIDE.U32 R14, R7, 0x4, R14 ;  /* 0x00000004070e9825 */ /* 0x001fc800078e000e */
[----:B-1----:R-:W-:-:S04]  /*0180*/  @!P2 IMAD.WIDE.U32 R16, R17, 0x4, R8 ;  /* 0x000000041110a825 */ /* 0x002fc800078e0008 */
[----:B------:R-:W-:Y:S01]  /*0190*/  IMAD.MOV.U32 R9, RZ, RZ, RZ ;  /* 0x000000ffff097224 */ /* 0x000fe200078e00ff */
[----:B------:R-:W3:Y:S05]  /*01a0*/  @!P2 LDG.E R11, desc[UR6][R16.64] ;  /* 0x00000006100ba981 */ /* 0x000eea000c1e1900 */
[----:B------:R-:W4:Y:S01]  /*01b0*/  @!P1 LDG.E R9, desc[UR6][R14.64] ;  /* 0x000000060e099981 */ /* 0x000f22000c1e1900 */
[----:B------:R-:W0:Y:S01]  /*01c0*/  S2UR UR5, SR_CgaCtaId ;  /* 0x00000000000579c3 */ /* 0x000e220000008800 */
[----:B------:R-:W-:Y:S02]  /*01d0*/  UMOV UR4, 0x400 ;  /* 0x0000040000047882 */ /* 0x000fe40000000000 */
[----:B0-----:R-:W-:-:S06]  /*01e0*/  ULEA UR4, UR5, UR4, 0x18 ;  /* 0x0000000405047291 */ /* 0x001fcc000f8ec0ff */
[----:B------:R-:W-:-:S04]  /*01f0*/  IMAD.U32 R7, RZ, RZ, UR4 ;  /* 0x00000004ff077e24 */ /* 0x000fc8000f8e00ff */
[----:B------:R-:W-:-:S05]  /*0200*/  IMAD R8, R5, 0x4, R7 ;  /* 0x0000000405087824 */ /* 0x000fca00078e0207 */
[----:B--2---:R0:W-:Y:S01]  /*0210*/  @!P0 STS [R8+0xd00], R13 ;  /* 0x000d000d08008388 */ /* 0x0041e20000000800 */
[----:B------:R-:W-:-:S03]  /*0220*/  ISETP.GE.AND P0, PT, R6, RZ, PT ;  /* 0x000000ff0600720c */ /* 0x000fc60003f06270 */
[----:B---3--:R0:W-:Y:S04]  /*0230*/  STS [R8+0x400], R11 ;  /* 0x0004000b08007388 */ /* 0x0081e80000000800 */
[----:B----4-:R0:W-:Y:S01]  /*0240*/  STS [R8], R9 ;  /* 0x0000000908007388 */ /* 0x0101e20000000800 */
[----:B------:R-:W-:Y:S06]  /*0250*/  BAR.SYNC.DEFER_BLOCKING 0x0 ;  /* 0x0000000000007b1d */ /* 0x000fec0000010000 */
[----:B------:R-:W-:Y:S05]  /*0260*/  @!P0 BRA `(.L_x_0) ;  /* 0x0000000c000c8947 */ /* 0x000fea0003800000 */
[----:B------:R-:W1:Y:S01]  /*0270*/  LDCU UR4, c[0x0][0x398] ;  /* 0x00007300ff0477ac */ /* 0x000e620008000800 */
[----:B0-----:R-:W-:-:S04]  /*0280*/  LOP3.LUT R9, R6, 0x1, RZ, 0xc0, !PT ;  /* 0x0000000106097812 */ /* 0x001fc800078ec0ff */
[----:B------:R-:W-:Y:S01]  /*0290*/  ISETP.NE.U32.AND P0, PT, R9, 0x1, PT ;  /* 0x000000010900780c */ /* 0x000fe20003f05070 */
[----:B------:R-:W-:Y:S01]  /*02a0*/  IMAD.IADD R9, R10, 0x1, R5 ;  /* 0x000000010a097824 */ /* 0x000fe200078e0205 */
[----:B-1----:R-:W-:-:S11]  /*02b0*/  MOV R10, UR4 ;  /* 0x00000004000a7c02 */ /* 0x002fd60008000f00 */
[----:B------:R-:W-:Y:S05]  /*02c0*/  @!P0 BRA `(.L_x_1) ;  /* 0x0000000000f08947 */ /* 0x000fea0003800000 */
[----:B------:R-:W-:Y:S01]  /*02d0*/  IMAD.MOV.U32 R11, RZ, RZ, -0x2 ;  /* 0xfffffffeff0b7424 */ /* 0x000fe200078e00ff */
[----:B------:R-:W-:Y:S01]  /*02e0*/  ISETP.GT.U32.AND P1, PT, R5, 0x7f, PT ;  /* 0x0000007f0500780c */ /* 0x000fe20003f24070 */
[----:B------:R-:W-:Y:S03]  /*02f0*/  BSSY.RECONVERGENT B0, `(.L_x_2) ;  /* 0x0000037000007945 */ /* 0x000fe60003800200 */
[----:B------:R-:W-:-:S05]  /*0300*/  SHF.L.U32 R10, R11, R6, RZ ;  /* 0x000000060b0a7219 */ /* 0x000fca00000006ff */
[----:B------:R-:W-:-:S04]  /*0310*/  IMAD.IADD R10, R9, 0x1, R10 ;  /* 0x00000001090a7824 */ /* 0x000fc800078e020a */
[----:B------:R-:W-:Y:S01]  /*0320*/  IMAD R11, R10, 0x4, R7 ;  /* 0x000000040a0b7824 */ /* 0x000fe200078e0207 */
[----:B------:R-:W-:-:S04]  /*0330*/  SHF.R.U32.HI R10, RZ, R6, R5 ;  /* 0x00000006ff0a7219 */ /* 0x000fc80000011605 */
[----:B------:R-:W-:Y:S01]  /*0340*/  ISETP.NE.AND P0, PT, R10, RZ, PT ;  /* 0x000000ff0a00720c */ /* 0x000fe20003f05270 */
[----:B------:R-:W0:Y:S03]  /*0350*/  LDS R11, [R11] ;  /* 0x000000000b0b7984 */ /* 0x000e260000000800 */
[----:B0-----:R-:W-:Y:S02]  /*0360*/  SEL R13, R11, RZ, !P0 ;  /* 0x000000ff0b0d7207 */ /* 0x001fe40004000000 */
[----:B------:R-:W-:-:S03]  /*0370*/  ISETP.GT.U32.AND P0, PT, R5, 0x3f, PT ;  /* 0x0000003f0500780c */ /* 0x000fc60003f04070 */
[----:B------:R-:W-:Y:S01]  /*0380*/  STS [R8+0x800], R13 ;  /* 0x0008000d08007388 */ /* 0x000fe20000000800 */
[----:B------:R-:W-:Y:S06]  /*0390*/  BAR.SYNC.DEFER_BLOCKING 0x0 ;  /* 0x0000000000007b1d */ /* 0x000fec0000010000 */
[----:B------:R-:W-:Y:S04]  /*03a0*/  @!P1 LDS R10, [R8+0xa00] ;  /* 0x000a0000080a9984 */ /* 0x000fe80000000800 */
[----:B------:R-:W0:Y:S02]  /*03b0*/  @!P1 LDS R15, [R8+0x800] ;  /* 0x00080000080f9984 */ /* 0x000e240000000800 */
[----:B0-----:R-:W-:-:S05]  /*03c0*/  @!P1 IMAD.IADD R15, R10, 0x1, R15 ;  /* 0x000000010a0f9824 */ /* 0x001fca00078e020f */
[----:B------:R-:W-:Y:S01]  /*03d0*/  @!P1 STS [R8+0x800], R15 ;  /* 0x0008000f08009388 */ /* 0x000fe20000000800 */
[----:B------:R-:W-:Y:S01]  /*03e0*/  BAR.SYNC.DEFER_BLOCKING 0x0 ;  /* 0x0000000000007b1d */ /* 0x000fe20000010000 */
[----:B------:R-:W-:-:S05]  /*03f0*/  ISETP.GT.U32.AND P1, PT, R5, 0x1f, PT ;  /* 0x0000001f0500780c */ /* 0x000fca0003f24070 */
[----:B------:R-:W-:Y:S04]  /*0400*/  @!P0 LDS R10, [R8+0x900] ;  /* 0x00090000080a8984 */ /* 0x000fe80000000800 */
[----:B------:R-:W0:Y:S02]  /*0410*/  @!P0 LDS R11, [R8+0x800] ;  /* 0x00080000080b8984 */ /* 0x000e240000000800 */
[----:B0-----:R-:W-:-:S05]  /*0420*/  @!P0 IADD3 R11, PT, PT, R10, R11, RZ ;  /* 0x0000000b0a0b8210 */ /* 0x001fca0007ffe0ff */
[----:B------:R-:W-:Y:S01]  /*0430*/  @!P0 STS [R8+0x800], R11 ;  /* 0x0008000b08008388 */ /* 0x000fe20000000800 */
[----:B------:R-:W-:Y:S06]  /*0440*/  BAR.SYNC.DEFER_BLOCKING 0x0 ;  /* 0x0000000000007b1d */ /* 0x000fec0000010000 */
[----:B------:R-:W-:Y:S04]  /*0450*/  @!P1 LDS R10, [R8+0x880] ;  /* 0x00088000080a9984 */ /* 0x000fe80000000800 */
[----:B------:R-:W0:Y:S02]  /*0460*/  @!P1 LDS R13, [R8+0x800] ;  /* 0x00080000080d9984 */ /* 0x000e240000000800 */
[----:B0-----:R-:W-:-:S05]  /*0470*/  @!P1 IMAD.IADD R13, R10, 0x1, R13 ;  /* 0x000000010a0d9824 */ /* 0x001fca00078e020d */
[----:B------:R0:W-:Y:S01]  /*0480*/  @!P1 STS [R8+0x800], R13 ;  /* 0x0008000d08009388 */ /* 0x0001e20000000800 */
[----:B------:R-:W-:Y:S06]  /*0490*/  BAR.SYNC.DEFER_BLOCKING 0x0 ;  /* 0x0000000000007b1d */ /* 0x000fec0000010000 */
[----:B------:R-:W-:Y:S05]  /*04a0*/  @P1 BRA `(.L_x_3) ;  /* 0x00000000006c1947 */ /* 0x000fea0003800000 */
[----:B------:R-:W-:Y:S01]  /*04b0*/  LDS R10, [R8+0x840] ;  /* 0x00084000080a7984 */ /* 0x000fe20000000800 */
[----:B------:R-:W-:-:S03]  /*04c0*/  ISETP.NE.AND P0, PT, R5, RZ, PT ;  /* 0x000000ff0500720c */ /* 0x000fc60003f05270 */
[----:B------:R-:W1:Y:S02]  /*04d0*/  LDS R11, [R8+0x800] ;  /* 0x00080000080b7984 */ /* 0x000e640000000800 */
[----:B-1----:R-:W-:-:S05]  /*04e0*/  IMAD.IADD R11, R10, 0x1, R11 ;  /* 0x000000010a0b7824 */ /* 0x002fca00078e020b */
[----:B------:R-:W-:Y:S04]  /*04f0*/  STS [R8+0x800], R11 ;  /* 0x0008000b08007388 */ /* 0x000fe80000000800 */
[----:B------:R-:W-:Y:S04]  /*0500*/  LDS R10, [R8+0x820] ;  /* 0x00082000080a7984 */ /* 0x000fe80000000800 */
[----:B0-----:R-:W0:Y:S02]  /*0510*/  LDS R13, [R8+0x800] ;  /* 0x00080000080d7984 */ /* 0x001e240000000800 */
[----:B0-----:R-:W-:-:S05]  /*0520*/  IMAD.IADD R13, R10, 0x1, R13 ;  /* 0x000000010a0d7824 */ /* 0x001fca00078e020d */
[----:B------:R0:W-:Y:S04]  /*0530*/  STS [R8+0x800], R13 ;  /* 0x0008000d08007388 */ /* 0x0001e80000000800 */
[----:B------:R-:W-:Y:S04]  /*0540*/  LDS R10, [R8+0x810] ;  /* 0x00081000080a7984 */ /* 0x000fe80000000800 */
[----:B------:R-:W1:Y:S01]  /*0550*/  LDS R15, [R8+0x800] ;  /* 0x00080000080f7984 */ /* 0x000e620000000800 */
[----:B0-----:R-:W-:-:S05]  /*0560*/  @!P0 IMAD.MOV.U32 R13, RZ, RZ, 0x4 ;  /* 0x00000004ff0d8424 */ /* 0x001fca00078e00ff */
[----:B------:R-:W-:Y:S01]  /*0570*/  @!P0 SHF.L.U32 R13, R13, R6, RZ ;  /* 0x000000060d0d8219 */ /* 0x000fe200000006ff */
[----:B-1----:R-:W-:-:S05]  /*0580*/  IMAD.IADD R15, R10, 0x1, R15 ;  /* 0x000000010a0f7824 */ /* 0x002fca00078e020f */
[----:B------:R0:W-:Y:S04]  /*0590*/  STS [R8+0x800], R15 ;  /* 0x0008000f08007388 */ /* 0x0001e80000000800 */
[----:B------:R-:W-:Y:S04]  /*05a0*/  LDS R10, [R8+0x808] ;  /* 0x00080800080a7984 */ /* 0x000fe80000000800 */
[----:B------:R-:W1:Y:S01]  /*05b0*/  LDS R17, [R8+0x800] ;  /* 0x0008000008117984 */ /* 0x000e620000000800 */
[----:B0-----:R-:W-:Y:S01]  /*05c0*/  @!P0 IMAD R15, R6, 0x4, R7 ;  /* 0x00000004060f8824 */ /* 0x001fe200078e0207 */
[----:B-1----:R-:W-:-:S05]  /*05d0*/  IADD3 R17, PT, PT, R10, R17, RZ ;  /* 0x000000110a117210 */ /* 0x002fca0007ffe0ff */
[----:B------:R-:W-:Y:S04]  /*05e0*/  STS [R8+0x800], R17 ;  /* 0x0008001108007388 */ /* 0x000fe80000000800 */
[----:B------:R-:W-:Y:S04]  /*05f0*/  LDS R10, [R8+0x804] ;  /* 0x00080400080a7984 */ /* 0x000fe80000000800 */
[----:B------:R-:W0:Y:S02]  /*0600*/  LDS R11, [R8+0x800] ;  /* 0x00080000080b7984 */ /* 0x000e240000000800 */
[----:B0-----:R-:W-:-:S05]  /*0610*/  IMAD.IADD R11, R10, 0x1, R11 ;  /* 0x000000010a0b7824 */ /* 0x001fca00078e020b */
[----:B------:R-:W-:Y:S04]  /*0620*/  STS [R8+0x800], R11 ;  /* 0x0008000b08007388 */ /* 0x000fe80000000800 */
[----:B------:R-:W0:Y:S02]  /*0630*/  @!P0 LDS R10, [R7+0x800] ;  /* 0x00080000070a8984 */ /* 0x000e240000000800 */
[----:B0-----:R-:W-:-:S05]  /*0640*/  @!P0 IMAD.IADD R10, R10, 0x1, R13 ;  /* 0x000000010a0a8824 */ /* 0x001fca00078e020d */
[----:B------:R1:W-:Y:S02]  /*0650*/  @!P0 STS [R15+0xc00], R10 ;  /* 0x000c000a0f008388 */ /* 0x0003e40000000800 */
.L_x_3:
[----:B------:R-:W-:Y:S05]  /*0660*/  BSYNC.RECONVERGENT B0 ;  /* 0x0000000000007941 */ /* 0x000fea0003800200 */
.L_x_2:
[----:B------:R-:W-:Y:S01]  /*0670*/  BAR.SYNC.DEFER_BLOCKING 0x0 ;  /* 0x0000000000007b1d */ /* 0x000fe20000010000 */
[----:B-1----:R-:W-:-:S07]  /*0680*/  IADD3 R10, PT, PT, R6, -0x1, RZ ;  /* 0xffffffff060a7810 */ /* 0x002fce0007ffe0ff */
.L_x_1:
[----:B------:R-:W-:-:S13]  /*0690*/  ISETP.NE.AND P0, PT, R6, RZ, PT ;  /* 0x000000ff0600720c */ /* 0x000fda0003f05270 */
[----:B------:R-:W-:Y:S05]  /*06a0*/  @!P0 BRA `(.L_x_0) ;  /* 0x0000000400fc8947 */ /* 0x000fea0003800000 */
[C---:B------:R-:W-:Y:S01]  /*06b0*/  IMAD R11, R10.reuse, 0x4, R7 ;  /* 0x000000040a0b7824 */ /* 0x040fe200078e0207 */
[----:B------:R-:W-:Y:S01]  /*06c0*/  ISETP.GT.U32.AND P0, PT, R5, 0x7f, PT ;  /* 0x0000007f0500780c */ /* 0x000fe20003f04070 */
[----:B------:R-:W-:Y:S02]  /*06d0*/  VIADD R6, R10, 0xffffffff ;  /* 0xffffffff0a067836 */ /* 0x000fe40000000000 */
[----:B------:R-:W-:-:S10]  /*06e0*/  VIADD R10, R11, 0xc00 ;  /* 0x00000c000b0a7836 */ /* 0x000fd40000000000 */
.L_x_8:
[----:B------:R-:W-:Y:S01]  /*06f0*/  VIADD R12, R6, 0x1 ;  /* 0x00000001060c7836 */ /* 0x000fe20000000000 */
[----:B------:R-:W-:Y:S01]  /*0700*/  MOV R17, 0xfffffffe ;  /* 0xfffffffe00117802 */ /* 0x000fe20000000f00 */
[----:B------:R-:W-:Y:S01]  /*0710*/  BSSY.RECONVERGENT B0, `(.L_x_4) ;  /* 0x000003b000007945 */ /* 0x000fe20003800200 */
[----:B------:R-:W-:Y:S02]  /*0720*/  ISETP.GT.U32.AND P2, PT, R5, 0x1f, PT ;  /* 0x0000001f0500780c */ /* 0x000fe40003f44070 */
[-C--:B------:R-:W-:Y:S02]  /*0730*/  SHF.L.U32 R14, R17, R12.reuse, RZ ;  /* 0x0000000c110e7219 */ /* 0x080fe400000006ff */
[----:B0-----:R-:W-:-:S03]  /*0740*/  SHF.R.U32.HI R11, RZ, R12, R5 ;  /* 0x0000000cff0b7219 */ /* 0x001fc60000011605 */
[----:B------:R-:W-:Y:S01]  /*0750*/  IMAD.IADD R14, R9, 0x1, R14 ;  /* 0x00000001090e7824 */ /* 0x000fe200078e020e */
[----:B------:R-:W-:-:S03]  /*0760*/  ISETP.NE.AND P1, PT, R11, RZ, PT ;  /* 0x000000ff0b00720c */ /* 0x000fc60003f25270 */
[----:B------:R-:W-:-:S06]  /*0770*/  IMAD R14, R14, 0x4, R7 ;  /* 0x000000040e0e7824 */ /* 0x000fcc00078e0207 */
[----:B------:R-:W1:Y:S02]  /*0780*/  LDS R14, [R14] ;  /* 0x000000000e0e7984 */ /* 0x000e640000000800 */
[----:B-1----:R-:W-:Y:S02]  /*0790*/  SEL R11, R14, RZ, !P1 ;  /* 0x000000ff0e0b7207 */ /* 0x002fe40004800000 */
[----:B------:R-:W-:-:S03]  /*07a0*/  ISETP.GT.U32.AND P1, PT, R5, 0x3f, PT ;  /* 0x0000003f0500780c */ /* 0x000fc60003f24070 */
[----:B------:R-:W-:Y:S01]  /*07b0*/  STS [R8+0x800], R11 ;  /* 0x0008000b08007388 */ /* 0x000fe20000000800 */
[----:B------:R-:W-:Y:S06]  /*07c0*/  BAR.SYNC.DEFER_BLOCKING 0x0 ;  /* 0x0000000000007b1d */ /* 0x000fec0000010000 */
[----:B0-----:R-:W-:Y:S04]  /*07d0*/  @!P0 LDS R13, [R8+0xa00] ;  /* 0x000a0000080d8984 */ /* 0x001fe80000000800 */
[----:B------:R-:W0:Y:S02]  /*07e0*/  @!P0 LDS R16, [R8+0x800] ;  /* 0x0008000008108984 */ /* 0x000e240000000800 */
[----:B0-----:R-:W-:Y:S01]  /*07f0*/  @!P0 IMAD.IADD R13, R13, 0x1, R16 ;  /* 0x000000010d0d8824 */ /* 0x001fe200078e0210 */
[----:B------:R-:W-:-:S04]  /*0800*/  SHF.L.U32 R16, R17, R6, RZ ;  /* 0x0000000611107219 */ /* 0x000fc800000006ff */
[----:B------:R-:W-:Y:S01]  /*0810*/  @!P0 STS [R8+0x800], R13 ;  /* 0x0008000d08008388 */ /* 0x000fe20000000800 */
[----:B------:R-:W-:Y:S06]  /*0820*/  BAR.SYNC.DEFER_BLOCKING 0x0 ;  /* 0x0000000000007b1d */ /* 0x000fec0000010000 */
[----:B------:R-:W-:Y:S04]  /*0830*/  @!P1 LDS R14, [R8+0x900] ;  /* 0x00090000080e9984 */ /* 0x000fe80000000800 */
[----:B------:R-:W0:Y:S02]  /*0840*/  @!P1 LDS R15, [R8+0x800] ;  /* 0x00080000080f9984 */ /* 0x000e240000000800 */
[----:B0-----:R-:W-:-:S05]  /*0850*/  @!P1 IMAD.IADD R15, R14, 0x1, R15 ;  /* 0x000000010e0f9824 */ /* 0x001fca00078e020f */
[----:B------:R-:W-:Y:S01]  /*0860*/  @!P1 STS [R8+0x800], R15 ;  /* 0x0008000f08009388 */ /* 0x000fe20000000800 */
[----:B------:R-:W-:Y:S06]  /*0870*/  BAR.SYNC.DEFER_BLOCKING 0x0 ;  /* 0x0000000000007b1d */ /* 0x000fec0000010000 */
[----:B------:R-:W-:Y:S04]  /*0880*/  @!P2 LDS R11, [R8+0x880] ;  /* 0x00088000080ba984 */ /* 0x000fe80000000800 */
[----:B------:R-:W0:Y:S02]  /*0890*/  @!P2 LDS R14, [R8+0x800] ;  /* 0x00080000080ea984 */ /* 0x000e240000000800 */
[----:B0-----:R-:W-:Y:S01]  /*08a0*/  @!P2 IADD3 R11, PT, PT, R11, R14, RZ ;  /* 0x0000000e0b0ba210 */ /* 0x001fe20007ffe0ff */
[----:B------:R-:W-:-:S04]  /*08b0*/  IMAD.IADD R14, R9, 0x1, R16 ;  /* 0x00000001090e7824 */ /* 0x000fc800078e0210 */
[----:B------:R0:W-:Y:S01]  /*08c0*/  @!P2 STS [R8+0x800], R11 ;  /* 0x0008000b0800a388 */ /* 0x0001e20000000800 */
[----:B------:R-:W-:Y:S06]  /*08d0*/  BAR.SYNC.DEFER_BLOCKING 0x0 ;  /* 0x0000000000007b1d */ /* 0x000fec0000010000 */
[----:B------:R-:W-:Y:S05]  /*08e0*/  @P2 BRA `(.L_x_5) ;  /* 0x0000000000742947 */ /* 0x000fea0003800000 */
[----:B0-----:R-:W-:Y:S01]  /*08f0*/  LDS R11, [R8+0x840] ;  /* 0x00084000080b7984 */ /* 0x001fe20000000800 */
[----:B------:R-:W-:-:S03]  /*0900*/  ISETP.NE.AND P0, PT, R5, RZ, PT ;  /* 0x000000ff0500720c */ /* 0x000fc60003f05270 */
[----:B------:R-:W0:Y:S10]  /*0910*/  LDS R16, [R8+0x800] ;  /* 0x0008000008107984 */ /* 0x000e340000000800 */
[----:B------:R-:W1:Y:S01]  /*0920*/  @!P0 S2R R18, SR_CgaCtaId ;  /* 0x0000000000128919 */ /* 0x000e620000008800 */
[----:B0-----:R-:W-:-:S05]  /*0930*/  IMAD.IADD R11, R11, 0x1, R16 ;  /* 0x000000010b0b7824 */ /* 0x001fca00078e0210 */
[----:B------:R-:W-:Y:S04]  /*0940*/  STS [R8+0x800], R11 ;  /* 0x0008000b08007388 */ /* 0x000fe80000000800 */
[----:B------:R-:W-:Y:S04]  /*0950*/  LDS R13, [R8+0x820] ;  /* 0x00082000080d7984 */ /* 0x000fe80000000800 */
[----:B------:R-:W0:Y:S02]  /*0960*/  LDS R16, [R8+0x800] ;  /* 0x0008000008107984 */ /* 0x000e240000000800 */
[----:B0-----:R-:W-:-:S05]  /*0970*/  IMAD.IADD R13, R13, 0x1, R16 ;  /* 0x000000010d0d7824 */ /* 0x001fca00078e0210 */
[----:B------:R0:W-:Y:S04]  /*0980*/  STS [R8+0x800], R13 ;  /* 0x0008000d08007388 */ /* 0x0001e80000000800 */
[----:B------:R-:W-:Y:S04]  /*0990*/  LDS R15, [R8+0x810] ;  /* 0x00081000080f7984 */ /* 0x000fe80000000800 */
[----:B------:R-:W2:Y:S01]  /*09a0*/  LDS R16, [R8+0x800] ;  /* 0x0008000008107984 */ /* 0x000ea20000000800 */
[----:B0-----:R-:W-:-:S04]  /*09b0*/  @!P0 MOV R13, 0x400 ;  /* 0x00000400000d8802 */ /* 0x001fc80000000f00 */
[----:B-1----:R-:W-:Y:S01]  /*09c0*/  @!P0 LEA R7, R18, R13, 0x18 ;  /* 0x0000000d12078211 */ /* 0x002fe200078ec0ff */
[----:B--2---:R-:W-:-:S05]  /*09d0*/  IMAD.IADD R15, R15, 0x1, R16 ;  /* 0x000000010f0f7824 */ /* 0x004fca00078e0210 */
[----:B------:R0:W-:Y:S04]  /*09e0*/  STS [R8+0x800], R15 ;  /* 0x0008000f08007388 */ /* 0x0001e80000000800 */
[----:B------:R-:W-:Y:S04]  /*09f0*/  LDS R16, [R8+0x808] ;  /* 0x0008080008107984 */ /* 0x000fe80000000800 */
[----:B------:R-:W1:Y:S01]  /*0a00*/  LDS R17, [R8+0x800] ;  /* 0x0008000008117984 */ /* 0x000e620000000800 */
[----:B0-----:R-:W-:Y:S01]  /*0a10*/  @!P0 IMAD.MOV.U32 R15, RZ, RZ, 0x4 ;  /* 0x00000004ff0f8424 */ /* 0x001fe200078e00ff */
[----:B-1----:R-:W-:-:S05]  /*0a20*/  IADD3 R17, PT, PT, R16, R17, RZ ;  /* 0x0000001110117210 */ /* 0x002fca0007ffe0ff */
[----:B------:R-:W-:Y:S04]  /*0a30*/  STS [R8+0x800], R17 ;  /* 0x0008001108007388 */ /* 0x000fe80000000800 */
[----:B------:R-:W-:Y:S04]  /*0a40*/  LDS R11, [R8+0x804] ;  /* 0x00080400080b7984 */ /* 0x000fe80000000800 */
[----:B------:R-:W0:Y:S02]  /*0a50*/  LDS R16, [R8+0x800] ;  /* 0x0008000008107984 */ /* 0x000e240000000800 */
[----:B0-----:R-:W-:Y:S01]  /*0a60*/  IMAD.IADD R11, R11, 0x1, R16 ;  /* 0x000000010b0b7824 */ /* 0x001fe200078e0210 */
[----:B------:R-:W-:-:S04]  /*0a70*/  @!P0 SHF.L.U32 R16, R15, R12, RZ ;  /* 0x0000000c0f108219 */ /* 0x000fc800000006ff */
[----:B------:R-:W-:Y:S04]  /*0a80*/  STS [R8+0x800], R11 ;  /* 0x0008000b08007388 */ /* 0x000fe80000000800 */
[----:B------:R-:W0:Y:S02]  /*0a90*/  @!P0 LDS R13, [R7+0x800] ;  /* 0x00080000070d8984 */ /* 0x000e240000000800 */
[----:B0-----:R-:W-:-:S05]  /*0aa0*/  @!P0 IMAD.IADD R13, R13, 0x1, R16 ;  /* 0x000000010d0d8824 */ /* 0x001fca00078e0210 */
[----:B------:R1:W-:Y:S02]  /*0ab0*/  @!P0 STS [R10], R13 ;  /* 0x0000000d0a008388 */ /* 0x0003e40000000800 */
.L_x_5:
[----:B------:R-:W-:Y:S05]  /*0ac0*/  BSYNC.RECONVERGENT B0 ;  /* 0x0000000000007941 */ /* 0x000fea0003800200 */
.L_x_4:
[----:B------:R-:W-:Y:S01]  /*0ad0*/  BAR.SYNC.DEFER_BLOCKING 0x0 ;  /* 0x0000000000007b1d */ /* 0x000fe20000010000 */
[----:B------:R-:W-:Y:S01]  /*0ae0*/  IMAD R14, R14, 0x4, R7 ;  /* 0x000000040e0e7824 */ /* 0x000fe200078e0207 */
[----:B0-----:R-:W-:Y:S02]  /*0af0*/  SHF.R.U32.HI R11, RZ, R6, R5 ;  /* 0x00000006ff0b7219 */ /* 0x001fe40000011605 */
[----:B------:R-:W-:Y:S02]  /*0b00*/  ISETP.GT.U32.AND P0, PT, R5, 0x7f, PT ;  /* 0x0000007f0500780c */ /* 0x000fe40003f04070 */
[----:B------:R-:W-:Y:S01]  /*0b10*/  ISETP.NE.AND P3, PT, R11, RZ, PT ;  /* 0x000000ff0b00720c */ /* 0x000fe20003f65270 */
[----:B------:R-:W-:Y:S01]  /*0b20*/  BSSY.RECONVERGENT B0, `(.L_x_6) ;  /* 0x0000032000007945 */ /* 0x000fe20003800200 */
[----:B------:R-:W0:Y:S02]  /*0b30*/  LDS R14, [R14] ;  /* 0x000000000e0e7984 */ /* 0x000e240000000800 */
[----:B0-----:R-:W-:-:S05]  /*0b40*/  SEL R11, R14, RZ, !P3 ;  /* 0x000000ff0e0b7207 */ /* 0x001fca0005800000 */
[----:B------:R-:W-:Y:S01]  /*0b50*/  STS [R8+0x800], R11 ;  /* 0x0008000b08007388 */ /* 0x000fe20000000800 */
[----:B------:R-:W-:Y:S06]  /*0b60*/  BAR.SYNC.DEFER_BLOCKING 0x0 ;  /* 0x0000000000007b1d */ /* 0x000fec0000010000 */
[----:B-1----:R-:W-:Y:S04]  /*0b70*/  @!P0 LDS R13, [R8+0xa00] ;  /* 0x000a0000080d8984 */ /* 0x002fe80000000800 */
[----:B------:R-:W0:Y:S02]  /*0b80*/  @!P0 LDS R16, [R8+0x800] ;  /* 0x0008000008108984 */ /* 0x000e240000000800 */
[----:B0-----:R-:W-:-:S05]  /*0b90*/  @!P0 IADD3 R13, PT, PT, R13, R16, RZ ;  /* 0x000000100d0d8210 */ /* 0x001fca0007ffe0ff */
        /* <DEDUP_REMOVED lines=26> */
[----:B-1----:R-:W-:Y:S02]  /*0d40*/  @!P1 LEA R7, R16, R13, 0x18 ;  /* 0x0000000d10079211 */ /* 0x002fe400078ec0ff */
[----:B--2---:R-:W-:-:S05]  /*0d50*/  IADD3 R15, PT, PT, R14, R15, RZ ;  /* 0x0000000f0e0f7210 */ /* 0x004fca0007ffe0ff */
[----:B------:R0:W-:Y:S04]  /*0d60*/  STS [R8+0x800], R15 ;  /* 0x0008000f08007388 */ /* 0x0001e80000000800 */
[----:B------:R-:W-:Y:S04]  /*0d70*/  LDS R14, [R8+0x808] ;  /* 0x00080800080e7984 */ /* 0x000fe80000000800 */
[----:B------:R-:W1:Y:S01]  /*0d80*/  LDS R17, [R8+0x800] ;  /* 0x0008000008117984 */ /* 0x000e620000000800 */
[----:B0-----:R-:W-:Y:S02]  /*0d90*/  @!P1 IMAD.MOV.U32 R15, RZ, RZ, 0x4 ;  /* 0x00000004ff0f9424 */ /* 0x001fe400078e00ff */
[----:B-1----:R-:W-:-:S05]  /*0da0*/  IMAD.IADD R17, R14, 0x1, R17 ;  /* 0x000000010e117824 */ /* 0x002fca00078e0211 */
        /* <DEDUP_REMOVED lines=8> */
[----:B------:R1:W-:Y:S02]  /*0e30*/  @!P1 STS [R10+-0x4], R13 ;  /* 0xfffffc0d0a009388 */ /* 0x0003e40000000800 */
.L_x_7:
[----:B------:R-:W-:Y:S05]  /*0e40*/  BSYNC.RECONVERGENT B0 ;  /* 0x0000000000007941 */ /* 0x000fea0003800200 */
.L_x_6:
[----:B------:R-:W-:Y:S01]  /*0e50*/  BAR.SYNC.DEFER_BLOCKING 0x0 ;  /* 0x0000000000007b1d */ /* 0x000fe20000010000 */
[----:B------:R-:W-:Y:S01]  /*0e60*/  ISETP.GT.AND P1, PT, R12, 0x1, PT ;  /* 0x000000010c00780c */ /* 0x000fe20003f24270 */
[----:B-1----:R-:W-:Y:S01]  /*0e70*/  VIADD R10, R10, 0xfffffff8 ;  /* 0xfffffff80a0a7836 */ /* 0x002fe20000000000 */
[----:B------:R-:W-:-:S11]  /*0e80*/  IADD3 R6, PT, PT, R6, -0x2, RZ ;  /* 0xfffffffe06067810 */ /* 0x000fd60007ffe0ff */
[----:B------:R-:W-:Y:S05]  /*0e90*/  @P1 BRA `(.L_x_8) ;  /* 0xfffffff800141947 */ /* 0x000fea000383ffff */
.L_x_0:
[----:B------:R-:W-:Y:S01]  /*0ea0*/  ISETP.GT.U32.AND P0, PT, R5, 0x1f, PT ;  /* 0x0000001f0500780c */ /* 0x000fe20003f04070 */
[----:B------:R-:W-:-:S12]  /*0eb0*/  BSSY.RECONVERGENT B0, `(.L_x_9) ;  /* 0x0000044000007945 */ /* 0x000fd80003800200 */
[----:B------:R-:W-:Y:S05]  /*0ec0*/  @P0 BRA `(.L_x_10) ;  /* 0x0000000400080947 */ /* 0x000fea0003800000 */
[----:B------:R-:W1:Y:S01]  /*0ed0*/  LDCU UR4, c[0x0][0x398] ;  /* 0x00007300ff0477ac */ /* 0x000e620008000800 */
[----:B------:R-:W-:Y:S01]  /*0ee0*/  LDS R10, [R8+0xc20] ;  /* 0x000c2000080a7984 */ /* 0x000fe20000000800 */
[C---:B------:R-:W-:Y:S02]  /*0ef0*/  VIADD R6, R8.reuse, 0xc80 ;  /* 0x00000c8008067836 */ /* 0x040fe40000000000 */
[----:B0-----:R-:W-:Y:S01]  /*0f00*/  VIADD R9, R8, 0xca0 ;  /* 0x00000ca008097836 */ /* 0x001fe20000000000 */
[----:B------:R-:W-:Y:S04]  /*0f10*/  LDS R12, [R8+0xc10] ;  /* 0x000c1000080c7984 */ /* 0x000fe80000000800 */
[----:B------:R-:W-:Y:S04]  /*0f20*/  STS [R8+0xc80], R5 ;  /* 0x000c800508007388 */ /* 0x000fe80000000800 */
[----:B------:R-:W-:Y:S04]  /*0f30*/  LDS R14, [R8+0xc08] ;  /* 0x000c0800080e7984 */ /* 0x000fe80000000800 */
[----:B------:R-:W-:Y:S01]  /*0f40*/  LDS R16, [R8+0xc04] ;  /* 0x000c040008107984 */ /* 0x000fe20000000800 */
[----:B-1----:R-:W-:-:S13]  /*0f50*/  ISETP.GT.U32.AND P0, PT, R5, UR4, PT ;  /* 0x0000000405007c0c */ /* 0x002fda000bf04070 */
[----:B------:R-:W0:Y:S01]  /*0f60*/  @!P0 LDS R7, [R8+0xc00] ;  /* 0x000c000008078984 */ /* 0x000e220000000800 */
[----:B------:R-:W-:-:S05]  /*0f70*/  @P0 MOV R13, 0xfffffff ;  /* 0x0fffffff000d0802 */ /* 0x000fca0000000f00 */
[----:B------:R1:W-:Y:S01]  /*0f80*/  @P0 STS [R8+0xc00], R13 ;  /* 0x000c000d08000388 */ /* 0x0003e20000000800 */
[----:B------:R-:W-:-:S05]  /*0f90*/  @P0 IMAD.MOV.U32 R7, RZ, RZ, 0xfffffff ;  /* 0x0fffffffff070424 */ /* 0x000fca00078e00ff */
[CC--:B0-----:R-:W-:Y:S02]  /*0fa0*/  ISETP.GE.AND P1, PT, R10.reuse, R7.reuse, PT ;  /* 0x000000070a00720c */ /* 0x0c1fe40003f26270 */
[----:B------:R-:W-:Y:S01]  /*0fb0*/  VIMNMX R7, PT, PT, R10, R7, PT ;  /* 0x000000070a077248 */ /* 0x000fe20003fe0100 */
[----:B------:R-:W-:-:S03]  /*0fc0*/  VIADD R10, R8, 0xc90 ;  /* 0x00000c90080a7836 */ /* 0x000fc60000000000 */
[----:B------:R-:W-:Y:S02]  /*0fd0*/  ISETP.GE.AND P0, PT, R12, R7, PT ;  /* 0x000000070c00720c */ /* 0x000fe40003f06270 */
[----:B-1----:R-:W-:Y:S01]  /*0fe0*/  VIMNMX R13, PT, PT, R7, R12, PT ;  /* 0x0000000c070d7248 */ /* 0x002fe20003fe0100 */
[----:B------:R-:W-:-:S04]  /*0ff0*/  VIADD R12, R8, 0xc88 ;  /* 0x00000c88080c7836 */ /* 0x000fc80000000000 */
[----:B------:R-:W-:-:S06]  /*1000*/  @P1 IMAD.MOV R9, RZ, RZ, R6 ;  /* 0x000000ffff091224 */ /* 0x000fcc00078e0206 */
[----:B------:R-:W0:Y:S01]  /*1010*/  LDS R9, [R9] ;  /* 0x0000000009097984 */ /* 0x000e220000000800 */
[----:B------:R-:W-:Y:S01]  /*1020*/  @P0 IMAD.MOV R10, RZ, RZ, R6 ;  /* 0x000000ffff0a0224 */ /* 0x000fe200078e0206 */
[----:B------:R-:W-:Y:S02]  /*1030*/  ISETP.GE.AND P0, PT, R14, R13, PT ;  /* 0x0000000d0e00720c */ /* 0x000fe40003f06270 */
[----:B------:R1:W-:Y:S02]  /*1040*/  STS [R8+0xc00], R7 ;  /* 0x000c000708007388 */ /* 0x0003e40000000800 */
[----:B-1----:R-:W-:-:S09]  /*1050*/  VIADD R7, R8, 0xc84 ;  /* 0x00000c8408077836 */ /* 0x002fd20000000000 */
[----:B------:R-:W-:Y:S01]  /*1060*/  @P0 IADD3 R12, PT, PT, R6, RZ, RZ ;  /* 0x000000ff060c0210 */ /* 0x000fe20007ffe0ff */
[----:B0-----:R0:W-:Y:S04]  /*1070*/  STS [R8+0xc80], R9 ;  /* 0x000c800908007388 */ /* 0x0011e80000000800 */
[----:B------:R-:W1:Y:S04]  /*1080*/  LDS R11, [R10] ;  /* 0x000000000a0b7984 */ /* 0x000e680000000800 */
[----:B------:R-:W-:Y:S01]  /*1090*/  STS [R8+0xc00], R13 ;  /* 0x000c000d08007388 */ /* 0x000fe20000000800 */
[----:B0-----:R-:W-:-:S04]  /*10a0*/  VIMNMX R9, PT, PT, R13, R14, PT ;  /* 0x0000000e0d097248 */ /* 0x001fc80003fe0100 */
[----:B------:R-:W-:Y:S02]  /*10b0*/  ISETP.GE.AND P0, PT, R16, R9, PT ;  /* 0x000000091000720c */ /* 0x000fe40003f06270 */
[----:B------:R-:W-:-:S11]  /*10c0*/  VIMNMX R17, PT, PT, R9, R16, PT ;  /* 0x0000001009117248 */ /* 0x000fd60003fe0100 */
[----:B------:R-:W-:Y:S01]  /*10d0*/  @P0 IMAD.MOV R7, RZ, RZ, R6 ;  /* 0x000000ffff070224 */ /* 0x000fe200078e0206 */
[----:B------:R-:W-:Y:S01]  /*10e0*/  ISETP.NE.AND P0, PT, R5, RZ, PT ;  /* 0x000000ff0500720c */ /* 0x000fe20003f05270 */
[----:B-1----:R-:W-:Y:S04]  /*10f0*/  STS [R8+0xc80], R11 ;  /* 0x000c800b08007388 */ /* 0x002fe80000000800 */
[----:B------:R-:W0:Y:S04]  /*1100*/  LDS R15, [R12] ;  /* 0x000000000c0f7984 */ /* 0x000e280000000800 */
[----:B------:R-:W-:Y:S04]  /*1110*/  STS [R8+0xc00], R9 ;  /* 0x000c000908007388 */ /* 0x000fe80000000800 */
[----:B0-----:R-:W-:Y:S04]  /*1120*/  STS [R8+0xc80], R15 ;  /* 0x000c800f08007388 */ /* 0x001fe80000000800 */
[----:B------:R-:W0:Y:S04]  /*1130*/  LDS R7, [R7] ;  /* 0x0000000007077984 */ /* 0x000e280000000800 */
[----:B------:R1:W-:Y:S04]  /*1140*/  STS [R8+0xc00], R17 ;  /* 0x000c001108007388 */ /* 0x0003e80000000800 */
[----:B0-----:R1:W-:Y:S01]  /*1150*/  STS [R8+0xc80], R7 ;  /* 0x000c800708007388 */ /* 0x0013e20000000800 */
[----:B------:R-:W-:Y:S05]  /*1160*/  @P0 BRA `(.L_x_10) ;  /* 0x0000000000600947 */ /* 0x000fea0003800000 */
[----:B------:R-:W0:Y:S01]  /*1170*/  S2UR UR5, SR_CgaCtaId ;  /* 0x00000000000579c3 */ /* 0x000e220000008800 */
[----:B------:R-:W-:Y:S02]  /*1180*/  UMOV UR4, 0x400 ;  /* 0x0000040000047882 */ /* 0x000fe40000000000 */
[----:B0-----:R-:W-:-:S09]  /*1190*/  ULEA UR4, UR5, UR4, 0x18 ;  /* 0x0000000405047291 */ /* 0x001fd2000f8ec0ff */
[----:B-1----:R-:W0:Y:S04]  /*11a0*/  LDS R7, [UR4+0xc80] ;  /* 0x000c8004ff077984 */ /* 0x002e280008000800 */
[----:B------:R-:W1:Y:S04]  /*11b0*/  LDS.128 R8, [UR4+0xd10] ;  /* 0x000d1004ff087984 */ /* 0x000e680008000c00 */
[----:B------:R-:W2:Y:S04]  /*11c0*/  LDS R13, [UR4+0xd2c] ;  /* 0x000d2c04ff0d7984 */ /* 0x000ea80008000800 */
[----:B0-----:R0:W-:Y:S01]  /*11d0*/  STG.E desc[UR6][R2.64+0x34], R7 ;  /* 0x0000340702007986 */ /* 0x0011e2000c101906 */
[----:B-1----:R-:W-:Y:S01]  /*11e0*/  ISETP.NE.AND P0, PT, R9, 0x20, PT ;  /* 0x000000200900780c */ /* 0x002fe20003f05270 */
[----:B--2---:R-:W-:-:S12]  /*11f0*/  IMAD.IADD R10, R10, 0x1, -R13 ;  /* 0x000000010a0a7824 */ /* 0x004fd800078e0a0d */
[----:B0-----:R-:W-:Y:S05]  /*1200*/  @!P0 BRA `(.L_x_11) ;  /* 0x0000000000208947 */ /* 0x001fea0003800000 */
[----:B------:R-:W-:-:S13]  /*1210*/  ISETP.NE.AND P0, PT, R9, 0x8, PT ;  /* 0x000000080900780c */ /* 0x000fda0003f05270 */
[----:B------:R-:W0:Y:S01]  /*1220*/  @!P0 LDS R7, [UR4+0xd00] ;  /* 0x000d0004ff078984 */ /* 0x000e220008000800 */
[----:B------:R-:W-:-:S04]  /*1230*/  @P0 ISETP.NE.AND P1, PT, R9, RZ, PT ;  /* 0x000000ff0900020c */ /* 0x000fc80003f25270 */
[----:B------:R-:W-:Y:S01]  /*1240*/  @P0 SEL R11, R11, 0x1, P1 ;  /* 0x000000010b0b0807 */ /* 0x000fe20000800000 */
[----:B0-----:R-:W-:-:S04]  /*1250*/  @!P0 IMAD R7, R10, R7, R17 ;  /* 0x000000070a078224 */ /* 0x001fc800078e0211 */
[----:B------:R-:W-:Y:S02]  /*1260*/  @!P0 VIADD R7, R7, 0x6 ;  /* 0x0000000607078836 */ /* 0x000fe40000000000 */
[----:B------:R-:W-:Y:S01]  /*1270*/  @P0 IMAD R7, R10, R11, RZ ;  /* 0x0000000b0a070224 */ /* 0x000fe200078e02ff */
[----:B------:R-:W-:Y:S06]  /*1280*/  BRA `(.L_x_12) ;  /* 0x0000000000147947 */ /* 0x000fec0003800000 */
.L_x_11:
[----:B------:R-:W0:Y:S04]  /*1290*/  LDS R7, [UR4+0xd0c] ;  /* 0x000d0c04ff077984 */ /* 0x000e280008000800 */
[----:B------:R-:W1:Y:S01]  /*12a0*/  LDS R6, [UR4+0xd00] ;  /* 0x000d0004ff067984 */ /* 0x000e620008000800 */
[----:B0-----:R-:W-:-:S05]  /*12b0*/  IADD3 R10, PT, PT, R10, R7, RZ ;  /* 0x000000070a0a7210 */ /* 0x001fca0007ffe0ff */
[----:B-1----:R-:W-:-:S04]  /*12c0*/  IMAD R10, R6, R10, R17 ;  /* 0x0000000a060a7224 */ /* 0x002fc800078e0211 */
[----:B------:R-:W-:-:S07]  /*12d0*/  VIADD R7, R10, 0xf ;  /* 0x0000000f0a077836 */ /* 0x000fce0000000000 */
.L_x_12:
[----:B------:R2:W-:Y:S02]  /*12e0*/  STG.E desc[UR6][R2.64+0x10], R7 ;  /* 0x0000100702007986 */ /* 0x0005e4000c101906 */
.L_x_10:
[----:B------:R-:W-:Y:S05]  /*12f0*/  BSYNC.RECONVERGENT B0 ;  /* 0x0000000000007941 */ /* 0x000fea0003800200 */
.L_x_9:
[----:B------:R-:W3:Y:S08]  /*1300*/  S2UR UR5, SR_CgaCtaId ;  /* 0x00000000000579c3 */ /* 0x000ef00000008800 */
[----:B------:R-:W-:Y:S06]  /*1310*/  BAR.SYNC.DEFER_BLOCKING 0x0 ;  /* 0x0000000000007b1d */ /* 0x000fec0000010000 */
[----:B------:R-:W-:-:S02]  /*1320*/  UMOV UR4, 0x400 ;  /* 0x0000040000047882 */ /* 0x000fc40000000000 */
[----:B---3--:R-:W-:-:S09]  /*1330*/  ULEA UR4, UR5, UR4, 0x18 ;  /* 0x0000000405047291 */ /* 0x008fd2000f8ec0ff */
[----:B------:R-:W2:Y:S02]  /*1340*/  LDS R6, [UR4+0xc80] ;  /* 0x000c8004ff067984 */ /* 0x000ea40008000800 */
[----:B--2---:R-:W-:-:S04]  /*1350*/  SHF.R.U32.HI R2, RZ, R6, R5 ;  /* 0x00000006ff027219 */ /* 0x004fc80000011605 */
[----:B------:R-:W-:-:S13]  /*1360*/  ISETP.NE.AND P0, PT, R2, RZ, PT ;  /* 0x000000ff0200720c */ /* 0x000fda0003f05270 */
[----:B------:R-:W-:Y:S05]  /*1370*/  @P0 EXIT ;  /* 0x000000000000094d */ /* 0x000fea0003800000 */
[----:B------:R-:W2:Y:S01]  /*1380*/  LDC.64 R2, c[0x0][0x390] ;  /* 0x0000e400ff027b82 */ /* 0x000ea20000000a00 */
[----:B-1----:R-:W-:-:S05]  /*1390*/  IMAD.MOV.U32 R7, RZ, RZ, -0x2 ;  /* 0xfffffffeff077424 */ /* 0x002fca00078e00ff */
[----:B------:R-:W-:Y:S02]  /*13a0*/  SHF.L.U32 R6, R7, R6, RZ ;  /* 0x0000000607067219 */ /* 0x000fe400000006ff */
[----:B0-----:R-:W0:Y:S02]  /*13b0*/  LDC R9, c[0x0][0x398] ;  /* 0x0000e600ff097b82 */ /* 0x001e240000000800 */
[----:B------:R-:W-:-:S05]  /*13c0*/  IADD3 R7, PT, PT, R6, R4, R5 ;  /* 0x0000000406077210 */ /* 0x000fca0007ffe005 */
[----:B--2---:R-:W-:Y:S02]  /*13d0*/  IMAD.WIDE.U32 R2, R7, 0x4, R2 ;  /* 0x0000000407027825 */ /* 0x004fe400078e0002 */
[----:B------:R-:W1:Y:S04]  /*13e0*/  LDC.64 R6, c[0x0][0x380] ;  /* 0x0000e000ff067b82 */ /* 0x000e680000000a00 */
[----:B------:R-:W2:Y:S01]  /*13f0*/  LDG.E R3, desc[UR6][R2.64] ;  /* 0x0000000602037981 */ /* 0x000ea2000c1e1900 */
[----:B0-----:R-:W-:-:S05]  /*1400*/  SHF.L.U32 R0, R0, R9, RZ ;  /* 0x0000000900007219 */ /* 0x001fca00000006ff */
[----:B------:R-:W-:-:S04]  /*1410*/  IMAD.IADD R5, R0, 0x1, R5 ;  /* 0x0000000100057824 */ /* 0x000fc800078e0205 */
[----:B-1----:R-:W-:-:S05]  /*1420*/  IMAD.WIDE.U32 R4, R5, 0x4, R6 ;  /* 0x0000000405047825 */ /* 0x002fca00078e0006 */
[----:B--2---:R-:W-:Y:S01]  /*1430*/  STG.E desc[UR6][R4.64], R3 ;  /* 0x0000000304007986 */ /* 0x004fe2000c101906 */
[----:B------:R-:W-:Y:S05]  /*1440*/  EXIT ;  /* 0x000000000000794d */ /* 0x000fea0003800000 */
.L_x_13:
[----:B------:R-:W-:-:S00]  /*1450*/  BRA `(.L_x_13) ;  /* 0xfffffffc00fc7947 */ /* 0x000fc0000383ffff */
[----:B------:R-:W-:-:S00]  /*1460*/  NOP ;  /* 0x0000000000007918 */ /* 0x000fc00000000000 */
        /* <DEDUP_REMOVED lines=9> */
.L_x_263:


//--------------------- .text.cudaFindRiceParameter --------------------------
	.section	.text.cudaFindRiceParameter,"ax",@progbits
	.align	128
        .global         cudaFindRiceParameter
        .type           cudaFindRiceParameter,@function
        .size           cudaFindRiceParameter,(.L_x_264 - cudaFindRiceParameter)
        .other          cudaFindRiceParameter,@"STO_CUDA_ENTRY STV_DEFAULT"
cudaFindRiceParameter:
.text.cudaFindRiceParameter:
[----:B------:R-:W-:Y:S01]  /*0000*/  LDC R1, c[0x0][0x37c] ;  /* 0x0000df00ff017b82 */ /* 0x000fe20000000800 */
[----:B------:R-:W0:Y:S01]  /*0010*/  LDCU UR11, c[0x0][0x390] ;  /* 0x00007200ff0b77ac */ /* 0x000e220008000800 */
[----:B------:R-:W1:Y:S06]  /*0020*/  S2R R10, SR_TID.X ;  /* 0x00000000000a7919 */ /* 0x000e6c0000002100 */
[----:B------:R-:W2:Y:S01]  /*0030*/  S2UR UR10, SR_CTAID.Y ;  /* 0x00000000000a79c3 */ /* 0x000ea20000002600 */
[----:B------:R-:W-:Y:S01]  /*0040*/  UMOV UR4, 0x2 ;  /* 0x0000000200047882 */ /* 0x000fe20000000000 */
[----:B------:R-:W3:Y:S01]  /*0050*/  S2R R11, SR_TID.Y ;  /* 0x00000000000b7919 */ /* 0x000ee20000002200 */
[----:B------:R-:W-:Y:S01]  /*0060*/  UMOV UR5, 0xf ;  /* 0x0000000f00057882 */ /* 0x000fe20000000000 */
[----:B------:R-:W4:Y:S01]  /*0070*/  LDCU.64 UR8, c[0x0][0x358] ;  /* 0x00006b00ff0877ac */ /* 0x000f220008000a00 */
[----:B0-----:R-:W-:-:S02]  /*0080*/  USHF.L.U32 UR4, UR4, UR11, URZ ;  /* 0x0000000b04047299 */ /* 0x001fc400080006ff */
[----:B------:R-:W-:Y:S02]  /*0090*/  UIADD3 UR7, UPT, UPT, UR11, 0x1, URZ ;  /* 0x000000010b077890 */ /* 0x000fe4000fffe0ff */
[----:B------:R-:W-:Y:S02]  /*00a0*/  UISETP.LT.AND UP0, UPT, UR4, 0x20, UPT ;  /* 0x000000200400788c */ /* 0x000fe4000bf01270 */
[----:B------:R-:W-:Y:S02]  /*00b0*/  USHF.L.U32 UR5, UR5, UR7, URZ ;  /* 0x0000000705057299 */ /* 0x000fe400080006ff */
[----:B------:R-:W-:Y:S02]  /*00c0*/  USEL UR4, UR4, 0x20, UP0 ;  /* 0x0000002004047887 */ /* 0x000fe40008000000 */
[----:B--2---:R-:W-:-:S04]  /*00d0*/  UIMAD UR5, UR5, UR10, URZ ;  /* 0x0000000a050572a4 */ /* 0x004fc8000f8e02ff */
[----:B-1----:R-:W-:-:S04]  /*00e0*/  ISETP.GE.U32.AND P1, PT, R10, UR4, PT ;  /* 0x000000040a007c0c */ /* 0x002fc8000bf26070 */
[C---:B---3--:R-:W-:Y:S01]  /*00f0*/  ISETP.GT.U32.OR P0, PT, R11.reuse, 0x6, P1 ;  /* 0x000000060b00780c */ /* 0x048fe20000f04470 */
[----:B------:R-:W-:-:S08]  /*0100*/  VIADD R8, R11, 0x8 ;  /* 0x000000080b087836 */ /* 0x000fd00000000000 */
[----:B------:R-:W0:Y:S01]  /*0110*/  @!P1 S2R R9, SR_CTAID.X ;  /* 0x0000000000099919 */ /* 0x000e220000002500 */
[----:B------:R-:W1:Y:S01]  /*0120*/  @!P1 LDC.64 R2, c[0x0][0x388] ;  /* 0x0000e200ff029b82 */ /* 0x000e620000000a00 */
[----:B------:R-:W-:Y:S02]  /*0130*/  @!P1 SHF.L.U32 R7, R11, UR7, RZ ;  /* 0x000000070b079c19 */ /* 0x000fe400080006ff */
[----:B------:R-:W2:Y:S01]  /*0140*/  @!P0 S2R R13, SR_CTAID.X ;  /* 0x00000000000d8919 */ /* 0x000ea20000002500 */
[----:B------:R-:W-:-:S04]  /*0150*/  @!P0 SHF.L.U32 R6, R8, UR7, RZ ;  /* 0x0000000708068c19 */ /* 0x000fc800080006ff */
[----:B------:R-:W3:Y:S01]  /*0160*/  @!P0 LDC.64 R4, c[0x0][0x388] ;  /* 0x0000e200ff048b82 */ /* 0x000ee20000000a00 */
[--C-:B0-----:R-:W-:Y:S02]  /*0170*/  @!P1 IMAD R0, R9, 0x20, R10.reuse ;  /* 0x0000002009009824 */ /* 0x101fe400078e020a */
[----:B--2---:R-:W-:-:S03]  /*0180*/  @!P0 IMAD R9, R13, 0x20, R10 ;  /* 0x000000200d098824 */ /* 0x004fc600078e020a */
[----:B------:R-:W-:Y:S02]  /*0190*/  @!P1 IADD3 R7, PT, PT, R0, UR5, R7 ;  /* 0x0000000500079c10 */ /* 0x000fe4000fffe007 */
[----:B------:R-:W-:-:S03]  /*01a0*/  @!P0 IADD3 R9, PT, PT, R9, UR5, R6 ;  /* 0x0000000509098c10 */ /* 0x000fc6000fffe006 */
[----:B-1----:R-:W-:-:S04]  /*01b0*/  @!P1 IMAD.WIDE.U32 R2, R7, 0x4, R2 ;  /* 0x0000000407029825 */ /* 0x002fc800078e0002 */
[----:B------:R-:W-:Y:S02]  /*01c0*/  IMAD.MOV.U32 R6, RZ, RZ, 0xffffff ;  /* 0x00ffffffff067424 */ /* 0x000fe400078e00ff */
[----:B------:R-:W-:Y:S02]  /*01d0*/  IMAD.MOV.U32 R7, RZ, RZ, 0xffffff ;  /* 0x00ffffffff077424 */ /* 0x000fe400078e00ff */
[----:B---3--:R-:W-:Y:S02]  /*01e0*/  @!P0 IMAD.WIDE.U32 R4, R9, 0x4, R4 ;  /* 0x0000000409048825 */ /* 0x008fe400078e0004 */
[----:B----4-:R0:W2:Y:S04]  /*01f0*/  @!P1 LDG.E R6, desc[UR8][R2.64] ;  /* 0x0000000802069981 */ /* 0x0100a8000c1e1900 */
[----:B------:R-:W2:Y:S01]  /*0200*/  @!P0 LDG.E R7, desc[UR8][R4.64] ;  /* 0x0000000804078981 */ /* 0x000ea2000c1e1900 */
[----:B------:R-:W1:Y:S01]  /*0210*/  S2UR UR6, SR_CgaCtaId ;  /* 0x00000000000679c3 */ /* 0x000e620000008800 */
[----:B------:R-:W-:Y:S01]  /*0220*/  IMAD R0, R11, 0x20, R10 ;  /* 0x000000200b007824 */ /* 0x000fe200078e020a */
[----:B------:R-:W-:Y:S01]  /*0230*/  UMOV UR5, 0x400 ;  /* 0x0000040000057882 */ /* 0x000fe20000000000 */
[----:B------:R-:W-:Y:S03]  /*0240*/  BSSY.RECONVERGENT B0, `(.L_x_14) ;  /* 0x0000017000007945 */ /* 0x000fe60003800200 */
[----:B------:R-:W-:-:S02]  /*0250*/  ISETP.GT.U32.AND P0, PT, R0, 0x7f, PT ;  /* 0x0000007f0000780c */ /* 0x000fc40003f04070 */
[C---:B------:R-:W-:Y:S02]  /*0260*/  ISETP.GT.U32.AND P2, PT, R0.reuse, 0x1f, PT ;  /* 0x0000001f0000780c */ /* 0x040fe40003f44070 */
[----:B------:R-:W-:Y:S01]  /*0270*/  ISETP.GE.AND P3, PT, R0, UR4, PT ;  /* 0x0000000400007c0c */ /* 0x000fe2000bf66270 */
[----:B-1----:R-:W-:-:S06]  /*0280*/  ULEA UR5, UR6, UR5, 0x18 ;  /* 0x0000000506057291 */ /* 0x002fcc000f8ec0ff */
[----:B------:R-:W-:-:S05]  /*0290*/  LEA R9, R0, UR5, 0x2 ;  /* 0x0000000500097c11 */ /* 0x000fca000f8e10ff */
[----:B0-----:R-:W-:Y:S01]  /*02a0*/  VIADD R2, R9, 0x400 ;  /* 0x0000040009027836 */ /* 0x001fe20000000000 */
[CC--:B--2---:R-:W-:Y:S02]  /*02b0*/  ISETP.GE.AND P1, PT, R7.reuse, R6.reuse, PT ;  /* 0x000000060700720c */ /* 0x0c4fe40003f26270 */
[----:B------:R-:W-:-:S11]  /*02c0*/  VIMNMX R6, PT, PT, R7, R6, PT ;  /* 0x0000000607067248 */ /* 0x000fd60003fe0100 */
[----:B------:R-:W-:Y:S01]  /*02d0*/  @P1 IMAD.MOV R8, RZ, RZ, R11 ;  /* 0x000000ffff081224 */ /* 0x000fe200078e020b */
[----:B------:R-:W-:-:S04]  /*02e0*/  ISETP.GT.U32.AND P1, PT, R0, 0x3f, PT ;  /* 0x0000003f0000780c */ /* 0x000fc80003f24070 */
[----:B------:R0:W-:Y:S04]  /*02f0*/  STS [R9+0x400], R8 ;  /* 0x0004000809007388 */ /* 0x0001e80000000800 */
[----:B------:R0:W-:Y:S01]  /*0300*/  STS [R9], R6 ;  /* 0x0000000609007388 */ /* 0x0001e20000000800 */
[----:B------:R-:W-:Y:S06]  /*0310*/  BAR.SYNC.DEFER_BLOCKING 0x0 ;  /* 0x0000000000007b1d */ /* 0x000fec0000010000 */
[----:B------:R-:W-:Y:S05]  /*0320*/  @P0 BRA `(.L_x_15) ;  /* 0x0000000000200947 */ /* 0x000fea0003800000 */
[----:B------:R-:W1:Y:S01]  /*0330*/  LDS R3, [R9+0x200] ;  /* 0x0002000009037984 */ /* 0x000e620000000800 */
[----:B------:R-:W-:Y:S02]  /*0340*/  IADD3 R4, PT, PT, R9, 0x600, RZ ;  /* 0x0000060009047810 */ /* 0x000fe40007ffe0ff */
[----:B-1----:R-:W-:Y:S02]  /*0350*/  ISETP.GE.AND P0, PT, R3, R6, PT ;  /* 0x000000060300720c */ /* 0x002fe40003f06270 */
[----:B0-----:R-:W-:-:S11]  /*0360*/  VIMNMX R6, PT, PT, R6, R3, PT ;  /* 0x0000000306067248 */ /* 0x001fd60003fe0100 */
[----:B------:R-:W-:-:S06]  /*0370*/  @P0 IMAD.MOV R4, RZ, RZ, R2 ;  /* 0x000000ffff040224 */ /* 0x000fcc00078e0202 */
[----:B------:R-:W0:Y:S04]  /*0380*/  LDS R4, [R4] ;  /* 0x0000000004047984 */ /* 0x000e280000000800 */
[----:B0-----:R1:W-:Y:S04]  /*0390*/  STS [R9+0x400], R4 ;  /* 0x0004000409007388 */ /* 0x0013e80000000800 */
[----:B------:R1:W-:Y:S02]  /*03a0*/  STS [R9], R6 ;  /* 0x0000000609007388 */ /* 0x0003e40000000800 */
.L_x_15:
[----:B------:R-:W-:Y:S05]  /*03b0*/  BSYNC.RECONVERGENT B0 ;  /* 0x0000000000007941 */ /* 0x000fea0003800200 */
.L_x_14:
[----:B------:R-:W-:Y:S06]  /*03c0*/  BAR.SYNC.DEFER_BLOCKING 0x0 ;  /* 0x0000000000007b1d */ /* 0x000fec0000010000 */
[----:B------:R-:W-:Y:S04]  /*03d0*/  BSSY.RECONVERGENT B0, `(.L_x_16) ;  /* 0x000000a000007945 */ /* 0x000fe80003800200 */
[----:B------:R-:W-:Y:S05]  /*03e0*/  @P1 BRA `(.L_x_17) ;  /* 0x0000000000201947 */ /* 0x000fea0003800000 */
[----:B------:R-:W2:Y:S01]  /*03f0*/  LDS R3, [R9+0x100] ;  /* 0x0001000009037984 */ /* 0x000ea20000000800 */
[----:B-1----:R-:W-:Y:S01]  /*0400*/  VIADD R4, R9, 0x500 ;  /* 0x0000050009047836 */ /* 0x002fe20000000000 */
[----:B--2---:R-:W-:Y:S02]  /*0410*/  ISETP.GE.AND P0, PT, R3, R6, PT ;  /* 0x000000060300720c */ /* 0x004fe40003f06270 */
[----:B0-----:R-:W-:-:S11]  /*0420*/  VIMNMX R6, PT, PT, R6, R3, PT ;  /* 0x0000000306067248 */ /* 0x001fd60003fe0100 */
[----:B------:R-:W-:-:S06]  /*0430*/  @P0 IMAD.MOV R4, RZ, RZ, R2 ;  /* 0x000000ffff040224 */ /* 0x000fcc00078e0202 */
[----:B------:R-:W0:Y:S04]  /*0440*/  LDS R4, [R4] ;  /* 0x0000000004047984 */ /* 0x000e280000000800 */
[----:B0-----:R2:W-:Y:S04]  /*0450*/  STS [R9+0x400], R4 ;  /* 0x0004000409007388 */ /* 0x0015e80000000800 */
[----:B------:R2:W-:Y:S02]  /*0460*/  STS [R9], R6 ;  /* 0x0000000609007388 */ /* 0x0005e40000000800 */
.L_x_17:
[----:B------:R-:W-:Y:S05]  /*0470*/  BSYNC.RECONVERGENT B0 ;  /* 0x0000000000007941 */ /* 0x000fea0003800200 */
.L_x_16:
[----:B------:R-:W-:Y:S06]  /*0480*/  BAR.SYNC.DEFER_BLOCKING 0x0 ;  /* 0x0000000000007b1d */ /* 0x000fec0000010000 */
[----:B------:R-:W-:Y:S04]  /*0490*/  BSSY.RECONVERGENT B0, `(.L_x_18) ;  /* 0x000000a000007945 */ /* 0x000fe80003800200 */
[----:B------:R-:W-:Y:S05]  /*04a0*/  @P2 BRA `(.L_x_19) ;  /* 0x0000000000202947 */ /* 0x000fea0003800000 */
[----:B------:R-:W3:Y:S01]  /*04b0*/  LDS R3, [R9+0x80] ;  /* 0x0000800009037984 */ /* 0x000ee20000000800 */
[----:B-12---:R-:W-:Y:S01]  /*04c0*/  VIADD R4, R9, 0x480 ;  /* 0x0000048009047836 */ /* 0x006fe20000000000 */
[CC--:B---3--:R-:W-:Y:S02]  /*04d0*/  ISETP.GE.AND P0, PT, R3.reuse, R6.reuse, PT ;  /* 0x000000060300720c */ /* 0x0c8fe40003f06270 */
[----:B0-----:R-:W-:-:S11]  /*04e0*/  VIMNMX R6, PT, PT, R3, R6, PT ;  /* 0x0000000603067248 */ /* 0x001fd60003fe0100 */
[----:B------:R-:W-:-:S06]  /*04f0*/  @P0 IADD3 R4, PT, PT, R2, RZ, RZ ;  /* 0x000000ff02040210 */ /* 0x000fcc0007ffe0ff */
[----:B------:R-:W0:Y:S04]  /*0500*/  LDS R4, [R4] ;  /* 0x0000000004047984 */ /* 0x000e280000000800 */
[----:B0-----:R3:W-:Y:S04]  /*0510*/  STS [R9+0x400], R4 ;  /* 0x0004000409007388 */ /* 0x0017e80000000800 */
[----:B------:R3:W-:Y:S02]  /*0520*/  STS [R9], R6 ;  /* 0x0000000609007388 */ /* 0x0007e40000000800 */
.L_x_19:
[----:B------:R-:W-:Y:S05]  /*0530*/  BSYNC.RECONVERGENT B0 ;  /* 0x0000000000007941 */ /* 0x000fea0003800200 */
.L_x_18:
[----:B------:R-:W-:Y:S06]  /*0540*/  BAR.SYNC.DEFER_BLOCKING 0x0 ;  /* 0x0000000000007b1d */ /* 0x000fec0000010000 */
[----:B------:R-:W-:Y:S05]  /*0550*/  @P3 EXIT ;  /* 0x000000000000394d */ /* 0x000fea0003800000 */
[----:B------:R-:W4:Y:S01]  /*0560*/  S2R R3, SR_CTAID.X ;  /* 0x0000000000037919 */ /* 0x000f220000002500 */
[----:B-123--:R-:W1:Y:S01]  /*0570*/  LDC.64 R4, c[0x0][0x380] ;  /* 0x0000e000ff047b82 */ /* 0x00ee620000000a00 */
[----:B------:R-:W-:Y:S01]  /*0580*/  UIADD3 UR5, UPT, UPT, UR11, 0x2, URZ ;  /* 0x000000020b057890 */ /* 0x000fe2000fffe0ff */
[----:B------:R-:W2:Y:S03]  /*0590*/  LDS R7, [R9+0x400] ;  /* 0x0004000009077984 */ /* 0x000ea60000000800 */
[----:B------:R-:W-:Y:S01]  /*05a0*/  USHF.L.U32 UR5, UR10, UR5, URZ ;  /* 0x000000050a057299 */ /* 0x000fe200080006ff */
[----:B------:R-:W3:Y:S05]  /*05b0*/  LDS R11, [R9] ;  /* 0x00000000090b7984 */ /* 0x000eea0000000800 */
[----:B------:R-:W-:Y:S01]  /*05c0*/  VIADD R0, R0, UR5 ;  /* 0x0000000500007c36 */ /* 0x000fe20008000000 */
[----:B------:R-:W-:-:S02]  /*05d0*/  UMOV UR5, 0x1 ;  /* 0x0000000100057882 */ /* 0x000fc40000000000 */
[----:B------:R-:W-:Y:S01]  /*05e0*/  USHF.L.U32 UR5, UR5, UR7, URZ ;  /* 0x0000000705057299 */ /* 0x000fe200080006ff */
[----:B----4-:R-:W-:-:S05]  /*05f0*/  IMAD R3, R3, UR4, R0 ;  /* 0x0000000403037c24 */ /* 0x010fca000f8e0200 */
[C---:B------:R-:W-:Y:S02]  /*0600*/  VIADD R13, R3.reuse, UR5 ;  /* 0x00000005030d7c36 */ /* 0x040fe40008000000 */
[----:B-1----:R-:W-:-:S04]  /*0610*/  IMAD.WIDE.U32 R2, R3, 0x4, R4 ;  /* 0x0000000403027825 */ /* 0x002fc800078e0004 */
[----:B------:R-:W-:Y:S01]  /*0620*/  IMAD.WIDE.U32 R4, R13, 0x4, R4 ;  /* 0x000000040d047825 */ /* 0x000fe200078e0004 */
[----:B--2---:R-:W-:Y:S04]  /*0630*/  STG.E desc[UR8][R2.64], R7 ;  /* 0x0000000702007986 */ /* 0x004fe8000c101908 */
[----:B---3--:R-:W-:Y:S01]  /*0640*/  STG.E desc[UR8][R4.64], R11 ;  /* 0x0000000b04007986 */ /* 0x008fe2000c101908 */
[----:B------:R-:W-:Y:S05]  /*0650*/  EXIT ;  /* 0x000000000000794d */ /* 0x000fea0003800000 */
.L_x_20:
        /* <DEDUP_REMOVED lines=10> */
.L_x_264:


//--------------------- .text.cudaSumPartition    --------------------------
	.section	.text.cudaSumPartition,"ax",@progbits
	.align	128
        .global         cudaSumPartition
        .type           cudaSumPartition,@function
        .size           cudaSumPartition,(.L_x_265 - cudaSumPartition)
        .other          cudaSumPartition,@"STO_CUDA_ENTRY STV_DEFAULT"
cudaSumPartition:
.text.cudaSumPartition:
[----:B------:R-:W-:Y:S01]  /*0000*/  LDC R1, c[0x0][0x37c] ;  /* 0x0000df00ff017b82 */ /* 0x000fe20000000800 */
[----:B------:R-:W0:Y:S07]  /*0010*/  S2R R3, SR_TID.X ;  /* 0x0000000000037919 */ /* 0x000e2e0000002100 */
[----:B------:R-:W0:Y:S01]  /*0020*/  LDC R0, c[0x0][0x360] ;  /* 0x0000d800ff007b82 */ /* 0x000e220000000800 */
[----:B------:R-:W1:Y:S01]  /*0030*/  LDCU UR8, c[0x0][0x388] ;  /* 0x00007100ff0877ac */ /* 0x000e620008000800 */
[----:B------:R-:W-:Y:S01]  /*0040*/  IMAD.MOV.U32 R8, RZ, RZ, RZ ;  /* 0x000000ffff087224 */ /* 0x000fe200078e00ff */
[----:B------:R-:W-:Y:S01]  /*0050*/  UMOV UR5, 0xf ;  /* 0x0000000f00057882 */ /* 0x000fe20000000000 */
[----:B------:R-:W2:Y:S04]  /*0060*/  LDCU.64 UR10, c[0x0][0x358] ;  /* 0x00006b00ff0a77ac */ /* 0x000ea80008000a00 */
[----:B------:R-:W3:Y:S08]  /*0070*/  S2UR UR7, SR_CTAID.X ;  /* 0x00000000000779c3 */ /* 0x000ef00000002500 */
[----:B------:R-:W4:Y:S01]  /*0080*/  S2UR UR6, SR_CTAID.Y ;  /* 0x00000000000679c3 */ /* 0x000f220000002600 */
[----:B-1----:R-:W-:-:S04]  /*0090*/  UIADD3 UR4, UPT, UPT, UR8, 0x1, URZ ;  /* 0x0000000108047890 */ /* 0x002fc8000fffe0ff */
[----:B------:R-:W-:Y:S01]  /*00a0*/  USHF.L.U32 UR5, UR5, UR4, URZ ;  /* 0x0000000405057299 */ /* 0x000fe200080006ff */
[----:B0-----:R-:W-:Y:S01]  /*00b0*/  IMAD.IADD R2, R3, 0x1, R0 ;  /* 0x0000000103027824 */ /* 0x001fe200078e0200 */
[----:B------:R-:W-:Y:S01]  /*00c0*/  SHF.R.U32.HI R14, RZ, UR8, R3 ;  /* 0x00000008ff0e7c19 */ /* 0x000fe20008011603 */
[----:B---3--:R-:W-:-:S03]  /*00d0*/  USHF.L.U32 UR4, UR7, UR4, URZ ;  /* 0x0000000407047299 */ /* 0x008fc600080006ff */
[----:B------:R-:W-:Y:S02]  /*00e0*/  SHF.R.U32.HI R12, RZ, UR8, R2 ;  /* 0x00000008ff0c7c19 */ /* 0x000fe40008011602 */
[----:B------:R-:W-:Y:S02]  /*00f0*/  ISETP.NE.AND P0, PT, R14, RZ, PT ;  /* 0x000000ff0e00720c */ /* 0x000fe40003f05270 */
[----:B------:R-:W-:Y:S01]  /*0100*/  ISETP.NE.AND P1, PT, R12, RZ, PT ;  /* 0x000000ff0c00720c */ /* 0x000fe20003f25270 */
[----:B----4-:R-:W-:-:S10]  /*0110*/  UIMAD UR4, UR5, UR6, UR4 ;  /* 0x00000006050472a4 */ /* 0x010fd4000f8e0204 */
[----:B------:R-:W0:Y:S01]  /*0120*/  @!P0 LDC.64 R4, c[0x0][0x380] ;  /* 0x0000e000ff048b82 */ /* 0x000e220000000a00 */
[----:B------:R-:W-:Y:S02]  /*0130*/  @!P0 VIADD R9, R3, UR4 ;  /* 0x0000000403098c36 */ /* 0x000fe40008000000 */
[----:B------:R-:W-:-:S05]  /*0140*/  @!P1 VIADD R11, R2, UR4 ;  /* 0x00000004020b9c36 */ /* 0x000fca0008000000 */
[----:B------:R-:W1:Y:S01]  /*0150*/  @!P1 LDC.64 R6, c[0x0][0x380] ;  /* 0x0000e000ff069b82 */ /* 0x000e620000000a00 */
[----:B0-----:R-:W-:-:S05]  /*0160*/  @!P0 IMAD.WIDE.U32 R4, R9, 0x4, R4 ;  /* 0x0000000409048825 */ /* 0x001fca00078e0004 */
[----:B--2---:R0:W2:Y:S01]  /*0170*/  @!P0 LDG.E R8, desc[UR10][R4.64] ;  /* 0x0000000a04088981 */ /* 0x0040a2000c1e1900 */
[----:B-1----:R-:W-:-:S04]  /*0180*/  @!P1 IMAD.WIDE.U32 R6, R11, 0x4, R6 ;  /* 0x000000040b069825 */ /* 0x002fc800078e0006 */
[----:B------:R-:W-:-:S06]  /*0190*/  IMAD.MOV.U32 R11, RZ, RZ, RZ ;  /* 0x000000ffff0b7224 */ /* 0x000fcc00078e00ff */
[----:B------:R1:W3:Y:S01]  /*01a0*/  @!P1 LDG.E R11, desc[UR10][R6.64] ;  /* 0x0000000a060b9981 */ /* 0x0002e2000c1e1900 */
[----:B------:R-:W4:Y:S01]  /*01b0*/  S2UR UR6, SR_CgaCtaId ;  /* 0x00000000000679c3 */ /* 0x000f220000008800 */
[----:B------:R-:W-:Y:S01]  /*01c0*/  UMOV UR5, 0x400 ;  /* 0x0000040000057882 */ /* 0x000fe20000000000 */
[----:B------:R-:W-:Y:S01]  /*01d0*/  UIADD3 UR7, UPT, UPT, UR8, -0x1, URZ ;  /* 0xffffffff08077890 */ /* 0x000fe2000fffe0ff */
[----:B------:R-:W-:Y:S01]  /*01e0*/  UMOV UR9, 0x1 ;  /* 0x0000000100097882 */ /* 0x000fe20000000000 */
[----:B----4-:R-:W-:-:S06]  /*01f0*/  ULEA UR5, UR6, UR5, 0x18 ;  /* 0x0000000506057291 */ /* 0x010fcc000f8ec0ff */
[----:B------:R-:W-:-:S04]  /*0200*/  LEA R9, R3, UR5, 0x2 ;  /* 0x0000000503097c11 */ /* 0x000fc8000f8e10ff */
[----:B------:R-:W-:Y:S01]  /*0210*/  LEA R2, R0, R9, 0x2 ;  /* 0x0000000900027211 */ /* 0x000fe200078e10ff */
[----:B------:R-:W-:Y:S02]  /*0220*/  USHF.L.U32 UR7, UR9, UR7, URZ ;  /* 0x0000000709077299 */ /* 0x000fe400080006ff */
[----:B------:R-:W-:Y:S02]  /*0230*/  USHF.L.U32 UR6, UR9, UR8, URZ ;  /* 0x0000000809067299 */ /* 0x000fe400080006ff */
[----:B------:R-:W-:-:S04]  /*0240*/  UISETP.GE.AND UP0, UPT, UR7, 0x21, UPT ;  /* 0x000000210700788c */ /* 0x000fc8000bf06270 */
[C---:B0-----:R-:W-:Y:S02]  /*0250*/  VIADD R5, R3.reuse, UR6 ;  /* 0x0000000603057c36 */ /* 0x041fe40008000000 */
[----:B------:R-:W-:Y:S02]  /*0260*/  IMAD.SHL.U32 R4, R3, 0x2, RZ ;  /* 0x0000000203047824 */ /* 0x000fe400078e00ff */
[----:B-1----:R-:W-:Y:S02]  /*0270*/  IMAD.U32 R7, RZ, RZ, UR7 ;  /* 0x00000007ff077e24 */ /* 0x002fe4000f8e00ff */
[----:B------:R-:W-:Y:S01]  /*0280*/  IMAD.MOV.U32 R6, RZ, RZ, R5 ;  /* 0x000000ffff067224 */ /* 0x000fe200078e0005 */
[----:B--2---:R0:W-:Y:S04]  /*0290*/  STS [R9], R8 ;  /* 0x0000000809007388 */ /* 0x0041e80000000800 */
[----:B---3--:R0:W-:Y:S01]  /*02a0*/  STS [R2], R11 ;  /* 0x0000000b02007388 */ /* 0x0081e20000000800 */
[----:B------:R-:W-:Y:S06]  /*02b0*/  BAR.SYNC.DEFER_BLOCKING 0x0 ;  /* 0x0000000000007b1d */ /* 0x000fec0000010000 */
[----:B------:R-:W-:Y:S05]  /*02c0*/  BRA.U !UP0, `(.L_x_21) ;  /* 0x0000000108407547 */ /* 0x000fea000b800000 */
[----:B------:R-:W-:-:S07]  /*02d0*/  MOV R6, R5 ;  /* 0x0000000500067202 */ /* 0x000fce0000000f00 */
.L_x_22:
[----:B------:R-:W-:-:S13]  /*02e0*/  ISETP.GE.U32.AND P0, PT, R3, R7, PT ;  /* 0x000000070300720c */ /* 0x000fda0003f06070 */
[----:B0-----:R-:W-:Y:S01]  /*02f0*/  @!P0 LEA R8, R4, UR5, 0x2 ;  /* 0x0000000504088c11 */ /* 0x001fe2000f8e10ff */
[C---:B------:R-:W-:Y:S01]  /*0300*/  IMAD R4, R7.reuse, 0x2, R4 ;  /* 0x0000000207047824 */ /* 0x040fe200078e0204 */
[----:B------:R-:W-:Y:S01]  /*0310*/  @!P0 LEA R13, R6, UR5, 0x2 ;  /* 0x00000005060d8c11 */ /* 0x000fe2000f8e10ff */
[----:B------:R-:W-:Y:S02]  /*0320*/  IMAD.IADD R6, R7, 0x1, R6 ;  /* 0x0000000107067824 */ /* 0x000fe400078e0206 */
[----:B------:R-:W-:Y:S04]  /*0330*/  @!P0 LDS R10, [R8] ;  /* 0x00000000080a8984 */ /* 0x000fe80000000800 */
[----:B------:R-:W0:Y:S02]  /*0340*/  @!P0 LDS R11, [R8+0x4] ;  /* 0x00000400080b8984 */ /* 0x000e240000000800 */
[----:B0-----:R-:W-:Y:S01]  /*0350*/  @!P0 IMAD.IADD R10, R10, 0x1, R11 ;  /* 0x000000010a0a8824 */ /* 0x001fe200078e020b */
[----:B------:R-:W-:-:S04]  /*0360*/  SHF.R.U32.HI R11, RZ, 0x1, R7 ;  /* 0x00000001ff0b7819 */ /* 0x000fc80000011607 */
[----:B------:R1:W-:Y:S01]  /*0370*/  @!P0 STS [R13], R10 ;  /* 0x0000000a0d008388 */ /* 0x0003e20000000800 */
[----:B------:R-:W-:Y:S01]  /*0380*/  BAR.SYNC.DEFER_BLOCKING 0x0 ;  /* 0x0000000000007b1d */ /* 0x000fe20000010000 */
[----:B------:R-:W-:Y:S02]  /*0390*/  ISETP.GT.U32.AND P0, PT, R7, 0x41, PT ;  /* 0x000000410700780c */ /* 0x000fe40003f04070 */
[----:B------:R-:W-:-:S11]  /*03a0*/  MOV R7, R11 ;  /* 0x0000000b00077202 */ /* 0x000fd60000000f00 */
[----:B-1----:R-:W-:Y:S05]  /*03b0*/  @P0 BRA `(.L_x_22) ;  /* 0xfffffffc00c80947 */ /* 0x002fea000383ffff */
[----:B------:R-:W-:-:S07]  /*03c0*/  IMAD.MOV.U32 R7, RZ, RZ, R11 ;  /* 0x000000ffff077224 */ /* 0x000fce00078e000b */
.L_x_21:
[----:B------:R-:W-:Y:S01]  /*03d0*/  ISETP.GE.AND P0, PT, R7, 0x1, PT ;  /* 0x000000010700780c */ /* 0x000fe20003f06270 */
[----:B------:R-:W-:Y:S01]  /*03e0*/  BSSY.RECONVERGENT B0, `(.L_x_23) ;  /* 0x0000011000007945 */ /* 0x000fe20003800200 */
[----:B------:R-:W-:Y:S02]  /*03f0*/  ISETP.NE.AND P1, PT, R14, RZ, PT ;  /* 0x000000ff0e00720c */ /* 0x000fe40003f25270 */
[----:B------:R-:W-:Y:S02]  /*0400*/  ISETP.GT.U32.OR P0, PT, R3, 0x1f, !P0 ;  /* 0x0000001f0300780c */ /* 0x000fe40004704470 */
[----:B------:R-:W-:-:S11]  /*0410*/  ISETP.NE.AND P2, PT, R12, RZ, PT ;  /* 0x000000ff0c00720c */ /* 0x000fd60003f45270 */
[----:B------:R-:W-:Y:S05]  /*0420*/  @P0 BRA `(.L_x_24) ;  /* 0x0000000000300947 */ /* 0x000fea0003800000 */
.L_x_25:
[----:B------:R-:W-:Y:S01]  /*0430*/  LEA R3, R4, UR5, 0x2 ;  /* 0x0000000504037c11 */ /* 0x000fe2000f8e10ff */
[C---:B------:R-:W-:Y:S01]  /*0440*/  IMAD R4, R7.reuse, 0x2, R4 ;  /* 0x0000000207047824 */ /* 0x040fe200078e0204 */
[----:B-1----:R-:W-:Y:S02]  /*0450*/  LEA R13, R6, UR5, 0x2 ;  /* 0x00000005060d7c11 */ /* 0x002fe4000f8e10ff */
[C---:B------:R-:W-:Y:S01]  /*0460*/  ISETP.GT.U32.AND P0, PT, R7.reuse, 0x1, PT ;  /* 0x000000010700780c */ /* 0x040fe20003f04070 */
[----:B0-----:R-:W-:Y:S01]  /*0470*/  LDS R8, [R3] ;  /* 0x0000000003087984 */ /* 0x001fe20000000800 */
[----:B------:R-:W-:Y:S02]  /*0480*/  SHF.R.U32.HI R10, RZ, 0x1, R7 ;  /* 0x00000001ff0a7819 */ /* 0x000fe40000011607 */
[----:B------:R-:W-:Y:S01]  /*0490*/  IADD3 R6, PT, PT, R7, R6, RZ ;  /* 0x0000000607067210 */ /* 0x000fe20007ffe0ff */
[----:B------:R-:W0:Y:S02]  /*04a0*/  LDS R11, [R3+0x4] ;  /* 0x00000400030b7984 */ /* 0x000e240000000800 */
[----:B------:R-:W-:-:S02]  /*04b0*/  IMAD.MOV.U32 R7, RZ, RZ, R10 ;  /* 0x000000ffff077224 */ /* 0x000fc400078e000a */
[----:B0-----:R-:W-:-:S05]  /*04c0*/  IMAD.IADD R8, R8, 0x1, R11 ;  /* 0x0000000108087824 */ /* 0x001fca00078e020b */
[----:B------:R1:W-:Y:S01]  /*04d0*/  STS [R13], R8 ;  /* 0x000000080d007388 */ /* 0x0003e20000000800 */
[----:B------:R-:W-:Y:S05]  /*04e0*/  @P0 BRA `(.L_x_25) ;  /* 0xfffffffc00d00947 */ /* 0x000fea000383ffff */
.L_x_24:
[----:B------:R-:W-:Y:S05]  /*04f0*/  BSYNC.RECONVERGENT B0 ;  /* 0x0000000000007941 */ /* 0x000fea0003800200 */
.L_x_23:
[----:B------:R-:W-:Y:S06]  /*0500*/  BAR.SYNC.DEFER_BLOCKING 0x0 ;  /* 0x0000000000007b1d */ /* 0x000fec0000010000 */
[----:B------:R-:W-:Y:S04]  /*0510*/  BSSY.RECONVERGENT B0, `(.L_x_26) ;  /* 0x000000a000007945 */ /* 0x000fe80003800200 */
[----:B------:R-:W-:Y:S05]  /*0520*/  @P1 BRA `(.L_x_27) ;  /* 0x0000000000201947 */ /* 0x000fea0003800000 */
[----:B------:R-:W2:Y:S01]  /*0530*/  LDCU UR6, c[0x0][0x388] ;  /* 0x00007100ff0677ac */ /* 0x000ea20008000800 */
[----:B------:R-:W3:Y:S01]  /*0540*/  LDC.64 R6, c[0x0][0x380] ;  /* 0x0000e000ff067b82 */ /* 0x000ee20000000a00 */
[----:B------:R-:W-:Y:S01]  /*0550*/  VIADD R3, R5, UR4 ;  /* 0x0000000405037c36 */ /* 0x000fe20008000000 */
[----:B------:R-:W-:Y:S02]  /*0560*/  UMOV UR5, 0x4 ;  /* 0x0000000400057882 */ /* 0x000fe40000000000 */
[----:B--2---:R-:W-:Y:S01]  /*0570*/  USHF.L.U32 UR5, UR5, UR6, URZ ;  /* 0x0000000605057299 */ /* 0x004fe200080006ff */
[----:B---3--:R-:W-:-:S08]  /*0580*/  IMAD.WIDE.U32 R6, R3, 0x4, R6 ;  /* 0x0000000403067825 */ /* 0x008fd000078e0006 */
[----:B0-----:R-:W0:Y:S04]  /*0590*/  LDS R9, [R9+UR5] ;  /* 0x0000000509097984 */ /* 0x001e280008000800 */
[----:B0-----:R2:W-:Y:S02]  /*05a0*/  STG.E desc[UR10][R6.64], R9 ;  /* 0x0000000906007986 */ /* 0x0015e4000c10190a */
.L_x_27:
[----:B------:R-:W-:Y:S05]  /*05b0*/  BSYNC.RECONVERGENT B0 ;  /* 0x0000000000007941 */ /* 0x000fea0003800200 */
.L_x_26:
[----:B------:R-:W-:Y:S05]  /*05c0*/  @P2 EXIT ;  /* 0x000000000000294d */ /* 0x000fea0003800000 */
[----:B------:R-:W3:Y:S01]  /*05d0*/  LDCU UR5, c[0x0][0x388] ;  /* 0x00007100ff0577ac */ /* 0x000ee20008000800 */
[----:B--2---:R-:W2:Y:S01]  /*05e0*/  LDC.64 R6, c[0x0][0x380] ;  /* 0x0000e000ff067b82 */ /* 0x004ea20000000a00 */
[----:B------:R-:W-:Y:S01]  /*05f0*/  IADD3 R5, PT, PT, R5, UR4, R0 ;  /* 0x0000000405057c10 */ /* 0x000fe2000fffe000 */
[----:B------:R-:W-:Y:S02]  /*0600*/  UMOV UR6, 0x4 ;  /* 0x0000000400067882 */ /* 0x000fe40000000000 */
[----:B---3--:R-:W-:Y:S02]  /*0610*/  USHF.L.U32 UR5, UR6, UR5, URZ ;  /* 0x0000000506057299 */ /* 0x008fe400080006ff */
[----:B--2---:R-:W-:-:S07]  /*0620*/  IMAD.WIDE.U32 R4, R5, 0x4, R6 ;  /* 0x0000000405047825 */ /* 0x004fce00078e0006 */
[----:B------:R-:W2:Y:S04]  /*0630*/  LDS R3, [R2+UR5] ;  /* 0x0000000502037984 */ /* 0x000ea80008000800 */
[----:B--2---:R-:W-:Y:S01]  /*0640*/  STG.E desc[UR10][R4.64], R3 ;  /* 0x0000000304007986 */ /* 0x004fe2000c10190a */
[----:B------:R-:W-:Y:S05]  /*0650*/  EXIT ;  /* 0x000000000000794d */ /* 0x000fea0003800000 */
.L_x_28:
        /* <DEDUP_REMOVED lines=10> */
.L_x_265:


//--------------------- .text.cudaCalcLargePartition --------------------------
	.section	.text.cudaCalcLargePartition,"ax",@progbits
	.align	128
        .global         cudaCalcLargePartition
        .type           cudaCalcLargePartition,@function
        .size           cudaCalcLargePartition,(.L_x_266 - cudaCalcLargePartition)
        .other          cudaCalcLargePartition,@"STO_CUDA_ENTRY STV_DEFAULT"
cudaCalcLargePartition:
.text.cudaCalcLargePartition:
[----:B------:R-:W-:Y:S01]  /*0000*/  LDC R1, c[0x0][0x37c] ;  /* 0x0000df00ff017b82 */ /* 0x000fe20000000800 */
[----:B------:R-:W0:Y:S01]  /*0010*/  S2R R3, SR_TID.X ;  /* 0x0000000000037919 */ /* 0x000e220000002100 */
[----:B------:R-:W1:Y:S01]  /*0020*/  LDCU.64 UR8, c[0x0][0x358] ;  /* 0x00006b00ff0877ac */ /* 0x000e620008000a00 */
[----:B------:R-:W0:Y:S02]  /*0030*/  S2R R0, SR_TID.Y ;  /* 0x0000000000007919 */ /* 0x000e240000002200 */
[----:B0-----:R-:W-:-:S05]  /*0040*/  IMAD R2, R0, 0x10, R3 ;  /* 0x0000001000027824 */ /* 0x001fca00078e0203 */
[----:B------:R-:W-:-:S13]  /*0050*/  ISETP.GT.U32.AND P0, PT, R2, 0x2f, PT ;  /* 0x0000002f0200780c */ /* 0x000fda0003f04070 */
[----:B------:R-:W0:Y:S01]  /*0060*/  @!P0 S2R R7, SR_CTAID.Y ;  /* 0x0000000000078919 */ /* 0x000e220000002600 */
[----:B------:R-:W0:Y:S02]  /*0070*/  @!P0 LDC.64 R4, c[0x0][0x398] ;  /* 0x0000e600ff048b82 */ /* 0x000e240000000a00 */
[----:B0-----:R-:W-:-:S04]  /*0080*/  @!P0 IMAD.WIDE.U32 R4, R7, 0xc0, R4 ;  /* 0x000000c007048825 */ /* 0x001fc800078e0004 */
[----:B------:R-:W-:-:S06]  /*0090*/  @!P0 IMAD.WIDE.U32 R4, R2, 0x4, R4 ;  /* 0x0000000402048825 */ /* 0x000fcc00078e0004 */
[----:B-1----:R-:W2:Y:S01]  /*00a0*/  @!P0 LDG.E R4, desc[UR8][R4.64] ;  /* 0x0000000804048981 */ /* 0x002ea2000c1e1900 */
[----:B------:R-:W0:Y:S01]  /*00b0*/  S2UR UR5, SR_CgaCtaId ;  /* 0x00000000000579c3 */ /* 0x000e220000008800 */
[----:B------:R-:W-:Y:S01]  /*00c0*/  UMOV UR4, 0x400 ;  /* 0x0000040000047882 */ /* 0x000fe20000000000 */
[----:B------:R-:W-:Y:S01]  /*00d0*/  IMAD.MOV.U32 R8, RZ, RZ, RZ ;  /* 0x000000ffff087224 */ /* 0x000fe200078e00ff */
[----:B0-----:R-:W-:Y:S01]  /*00e0*/  ULEA UR4, UR5, UR4, 0x18 ;  /* 0x0000000405047291 */ /* 0x001fe2000f8ec0ff */
[----:B------:R-:W0:Y:S05]  /*00f0*/  LDCU UR5, c[0x0][0x3a4] ;  /* 0x00007480ff0577ac */ /* 0x000e2a0008000800 */
[----:B------:R-:W-:-:S04]  /*0100*/  IMAD.U32 R6, RZ, RZ, UR4 ;  /* 0x00000004ff067e24 */ /* 0x000fc8000f8e00ff */
[----:B------:R-:W-:Y:S01]  /*0110*/  IMAD R7, R2, 0x4, R6 ;  /* 0x0000000402077824 */ /* 0x000fe200078e0206 */
[----:B0-----:R-:W-:-:S04]  /*0120*/  UISETP.GE.AND UP0, UPT, UR5, 0x1, UPT ;  /* 0x000000010500788c */ /* 0x001fc8000bf06270 */
[----:B--2---:R0:W-:Y:S01]  /*0130*/  @!P0 STS [R7+0x800], R4 ;  /* 0x0008000407008388 */ /* 0x0041e20000000800 */
[----:B------:R-:W-:Y:S06]  /*0140*/  BAR.SYNC.DEFER_BLOCKING 0x0 ;  /* 0x0000000000007b1d */ /* 0x000fec0000010000 */
[----:B------:R-:W-:Y:S05]  /*0150*/  BRA.U !UP0, `(.L_x_29) ;  /* 0x0000000908407547 */ /* 0x000fea000b800000 */
[----:B0-----:R-:W0:Y:S01]  /*0160*/  S2R R4, SR_CTAID.X ;  /* 0x0000000000047919 */ /* 0x001e220000002500 */
[----:B------:R-:W-:Y:S01]  /*0170*/  UISETP.LT.U32.AND UP0, UPT, UR5, 0x100, UPT ;  /* 0x000001000500788c */ /* 0x000fe2000bf01070 */
[C---:B------:R-:W-:Y:S01]  /*0180*/  VIADD R5, R3.reuse, 0x20 ;  /* 0x0000002003057836 */ /* 0x040fe20000000000 */
[----:B------:R-:W-:Y:S01]  /*0190*/  UMOV UR4, URZ ;  /* 0x000000ff00047c82 */ /* 0x000fe20008000000 */
[C---:B------:R-:W-:Y:S01]  /*01a0*/  VIADD R8, R3.reuse, 0x30 ;  /* 0x0000003003087836 */ /* 0x040fe20000000000 */
[----:B------:R-:W-:Y:S01]  /*01b0*/  USEL UR7, UR5, 0x100, UP0 ;  /* 0x0000010005077887 */ /* 0x000fe20008000000 */
[C---:B------:R-:W-:Y:S01]  /*01c0*/  VIADD R9, R3.reuse, 0x50 ;  /* 0x0000005003097836 */ /* 0x040fe20000000000 */
[----:B------:R-:W1:Y:S01]  /*01d0*/  LDCU UR6, c[0x0][0x3a4] ;  /* 0x00007480ff0677ac */ /* 0x000e620008000800 */
[C---:B------:R-:W-:Y:S02]  /*01e0*/  VIADD R10, R3.reuse, 0x60 ;  /* 0x00000060030a7836 */ /* 0x040fe40000000000 */
[----:B------:R-:W-:Y:S01]  /*01f0*/  VIADD R11, R3, 0xa0 ;  /* 0x000000a0030b7836 */ /* 0x000fe20000000000 */
[----:B------:R-:W-:Y:S01]  /*0200*/  ISETP.GE.U32.AND P0, PT, R5, UR7, PT ;  /* 0x0000000705007c0c */ /* 0x000fe2000bf06070 */
[C---:B------:R-:W-:Y:S01]  /*0210*/  VIADD R5, R3.reuse, 0x70 ;  /* 0x0000007003057836 */ /* 0x040fe20000000000 */
[----:B------:R-:W-:Y:S01]  /*0220*/  ISETP.GE.U32.AND P2, PT, R8, UR7, PT ;  /* 0x0000000708007c0c */ /* 0x000fe2000bf46070 */
[----:B------:R-:W-:Y:S01]  /*0230*/  VIADD R8, R3, 0x80 ;  /* 0x0000008003087836 */ /* 0x000fe20000000000 */
[----:B------:R-:W-:Y:S01]  /*0240*/  ISETP.GE.U32.AND P1, PT, R9, UR7, PT ;  /* 0x0000000709007c0c */ /* 0x000fe2000bf26070 */
[C---:B------:R-:W-:Y:S01]  /*0250*/  VIADD R9, R3.reuse, 0x90 ;  /* 0x0000009003097836 */ /* 0x040fe20000000000 */
[----:B------:R-:W-:Y:S01]  /*0260*/  P2R R14, PR, RZ, 0x1 ;  /* 0x00000001ff0e7803 */ /* 0x000fe20000000000 */
[C---:B------:R-:W-:Y:S01]  /*0270*/  VIADD R12, R3.reuse, 0xb0 ;  /* 0x000000b0030c7836 */ /* 0x040fe20000000000 */
[----:B------:R-:W-:Y:S01]  /*0280*/  ISETP.GE.U32.AND P0, PT, R10, UR7, PT ;  /* 0x000000070a007c0c */ /* 0x000fe2000bf06070 */
[C---:B------:R-:W-:Y:S01]  /*0290*/  VIADD R13, R3.reuse, 0xc0 ;  /* 0x000000c0030d7836 */ /* 0x040fe20000000000 */
[----:B------:R-:W-:Y:S01]  /*02a0*/  P2R R15, PR, RZ, 0x4 ;  /* 0x00000004ff0f7803 */ /* 0x000fe20000000000 */
[----:B------:R-:W-:Y:S01]  /*02b0*/  VIADD R21, R3, 0xd0 ;  /* 0x000000d003157836 */ /* 0x000fe20000000000 */
[----:B------:R-:W-:Y:S01]  /*02c0*/  ISETP.GE.U32.AND P2, PT, R5, UR7, PT ;  /* 0x0000000705007c0c */ /* 0x000fe2000bf46070 */
[----:B------:R-:W-:Y:S01]  /*02d0*/  VIADD R22, R3, 0xf0 ;  /* 0x000000f003167836 */ /* 0x000fe20000000000 */
[----:B------:R-:W-:-:S02]  /*02e0*/  P2R R16, PR, RZ, 0x2 ;  /* 0x00000002ff107803 */ /* 0x000fc40000000000 */
[----:B------:R-:W-:Y:S02]  /*02f0*/  P2R R17, PR, RZ, 0x1 ;  /* 0x00000001ff117803 */ /* 0x000fe40000000000 */
[----:B------:R-:W-:Y:S01]  /*0300*/  ISETP.GE.U32.AND P1, PT, R8, UR7, PT ;  /* 0x0000000708007c0c */ /* 0x000fe2000bf26070 */
[----:B------:R-:W-:Y:S01]  /*0310*/  IMAD.MOV.U32 R8, RZ, RZ, RZ ;  /* 0x000000ffff087224 */ /* 0x000fe200078e00ff */
[----:B------:R-:W-:Y:S01]  /*0320*/  ISETP.GE.U32.AND P0, PT, R9, UR7, PT ;  /* 0x0000000709007c0c */ /* 0x000fe2000bf06070 */
[----:B0-----:R-:W-:Y:S01]  /*0330*/  IMAD R5, R4, UR5, R3 ;  /* 0x0000000504057c24 */ /* 0x001fe2000f8e0203 */
[----:B------:R-:W-:Y:S01]  /*0340*/  P2R R18, PR, RZ, 0x4 ;  /* 0x00000004ff127803 */ /* 0x000fe20000000000 */
[C---:B------:R-:W-:Y:S01]  /*0350*/  VIADD R4, R3.reuse, 0xe0 ;  /* 0x000000e003047836 */ /* 0x040fe20000000000 */
[----:B------:R-:W-:Y:S01]  /*0360*/  P2R R19, PR, RZ, 0x2 ;  /* 0x00000002ff137803 */ /* 0x000fe20000000000 */
[----:B------:R-:W-:Y:S01]  /*0370*/  IMAD R9, R3, 0x4, R6 ;  /* 0x0000000403097824 */ /* 0x000fe200078e0206 */
[----:B------:R-:W-:Y:S01]  /*0380*/  P2R R20, PR, RZ, 0x1 ;  /* 0x00000001ff147803 */ /* 0x000fe20000000000 */
[----:B------:R-:W-:Y:S01]  /*0390*/  IMAD R10, R0, 0x10, R5 ;  /* 0x00000010000a7824 */ /* 0x000fe200078e0205 */
[----:B------:R-:W-:-:S02]  /*03a0*/  ISETP.GE.U32.AND P0, PT, R11, UR7, PT ;  /* 0x000000070b007c0c */ /* 0x000fc4000bf06070 */
[----:B------:R-:W-:Y:S02]  /*03b0*/  ISETP.GE.U32.AND P1, PT, R12, UR7, PT ;  /* 0x000000070c007c0c */ /* 0x000fe4000bf26070 */
[----:B------:R-:W-:Y:S02]  /*03c0*/  ISETP.GE.U32.AND P2, PT, R13, UR7, PT ;  /* 0x000000070d007c0c */ /* 0x000fe4000bf46070 */
[----:B------:R-:W-:Y:S02]  /*03d0*/  ISETP.GE.U32.AND P3, PT, R21, UR7, PT ;  /* 0x0000000715007c0c */ /* 0x000fe4000bf66070 */
[----:B------:R-:W-:Y:S02]  /*03e0*/  ISETP.GE.U32.AND P4, PT, R4, UR7, PT ;  /* 0x0000000704007c0c */ /* 0x000fe4000bf86070 */
[----:B-1----:R-:W-:-:S13]  /*03f0*/  ISETP.GE.U32.AND P5, PT, R22, UR7, PT ;  /* 0x0000000716007c0c */ /* 0x002fda000bfa6070 */
.L_x_32:
[----:B0-----:R-:W0:Y:S01]  /*0400*/  LDS R5, [R6+0x800] ;  /* 0x0008000006057984 */ /* 0x001e220000000800 */
[----:B------:R-:W-:Y:S02]  /*0410*/  UMOV UR5, UR6 ;  /* 0x0000000600057c82 */ /* 0x000fe40008000000 */
[----:B------:R-:W-:-:S04]  /*0420*/  ISETP.GE.AND P6, PT, R2, UR5, PT ;  /* 0x0000000502007c0c */ /* 0x000fc8000bfc6270 */
[----:B0-----:R-:W-:-:S13]  /*0430*/  ISETP.LT.OR P6, PT, R10, R5, P6 ;  /* 0x000000050a00720c */ /* 0x001fda00037c1670 */
[----:B------:R-:W0:Y:S01]  /*0440*/  @!P6 S2R R5, SR_CgaCtaId ;  /* 0x000000000005e919 */ /* 0x000e220000008800 */
[----:B------:R-:W-:-:S04]  /*0450*/  @!P6 MOV R4, 0x400 ;  /* 0x000004000004e802 */ /* 0x000fc80000000f00 */
[----:B0-----:R-:W-:Y:S02]  /*0460*/  @!P6 LEA R6, R5, R4, 0x18 ;  /* 0x000000040506e211 */ /* 0x001fe400078ec0ff */
[----:B------:R-:W0:Y:S03]  /*0470*/  @!P6 LDC.64 R4, c[0x0][0x388] ;  /* 0x0000e200ff04eb82 */ /* 0x000e260000000a00 */
[----:B------:R-:W1:Y:S02]  /*0480*/  @!P6 LDS R11, [R6+0x828] ;  /* 0x00082800060be984 */ /* 0x000e640000000800 */
[----:B-1----:R-:W-:Y:S02]  /*0490*/  @!P6 IMAD.IADD R13, R11, 0x1, R10 ;  /* 0x000000010b0de824 */ /* 0x002fe400078e020a */
[----:B------:R-:W-:Y:S02]  /*04a0*/  IMAD.MOV.U32 R11, RZ, RZ, RZ ;  /* 0x000000ffff0b7224 */ /* 0x000fe400078e00ff */
[----:B0-----:R-:W-:-:S05]  /*04b0*/  @!P6 IMAD.WIDE R4, R13, 0x4, R4 ;  /* 0x000000040d04e825 */ /* 0x001fca00078e0204 */
[----:B------:R-:W2:Y:S01]  /*04c0*/  @!P6 LDG.E R11, desc[UR8][R4.64] ;  /* 0x00000008040be981 */ /* 0x000ea2000c1e1900 */
[----:B------:R-:W-:Y:S01]  /*04d0*/  ISETP.GE.U32.AND P6, PT, R3, UR7, PT ;  /* 0x0000000703007c0c */ /* 0x000fe2000bfc6070 */
[----:B------:R-:W-:Y:S01]  /*04e0*/  UIADD3 UR4, UPT, UPT, UR4, 0x100, URZ ;  /* 0x0000010004047890 */ /* 0x000fe2000fffe0ff */
[----:B------:R-:W-:Y:S03]  /*04f0*/  BSSY.RECONVERGENT B0, `(.L_x_30) ;  /* 0x0000052000007945 */ /* 0x000fe60003800200 */
[----:B------:R-:W-:Y:S01]  /*0500*/  UISETP.GE.AND UP0, UPT, UR4, UR5, UPT ;  /* 0x000000050400728c */ /* 0x000fe2000bf06270 */
[----:B--2---:R-:W-:Y:S01]  /*0510*/  IMAD.SHL.U32 R12, R11, 0x2, RZ ;  /* 0x000000020b0c7824 */ /* 0x004fe200078e00ff */
[----:B------:R-:W-:-:S04]  /*0520*/  SHF.R.S32.HI R11, RZ, 0x1f, R11 ;  /* 0x0000001fff0b7819 */ /* 0x000fc8000001140b */
[----:B------:R-:W-:-:S04]  /*0530*/  LOP3.LUT R11, R12, R11, RZ, 0x3c, !PT ;  /* 0x0000000b0c0b7212 */ /* 0x000fc800078e3cff */
[----:B------:R-:W-:-:S05]  /*0540*/  VIMNMX R12, PT, PT, R11, 0xfffff, PT ;  /* 0x000fffff0b0c7848 */ /* 0x000fca0003fe0100 */
[----:B------:R0:W-:Y:S01]  /*0550*/  STS [R7], R12 ;  /* 0x0000000c07007388 */ /* 0x0001e20000000800 */
[----:B------:R-:W-:Y:S06]  /*0560*/  BAR.SYNC.DEFER_BLOCKING 0x0 ;  /* 0x0000000000007b1d */ /* 0x000fec0000010000 */
[----:B------:R-:W-:Y:S05]  /*0570*/  @P6 BRA `(.L_x_31) ;  /* 0x0000000400246947 */ /* 0x000fea0003800000 */
[----:B------:R-:W1:Y:S01]  /*0580*/  LDS R5, [R9] ;  /* 0x0000000009057984 */ /* 0x000e620000000800 */
[----:B------:R-:W-:-:S05]  /*0590*/  VIADD R4, R3, 0x10 ;  /* 0x0000001003047836 */ /* 0x000fca0000000000 */
[----:B------:R-:W-:Y:S02]  /*05a0*/  ISETP.GE.U32.AND P6, PT, R4, UR7, PT ;  /* 0x0000000704007c0c */ /* 0x000fe4000bfc6070 */
[----:B-1----:R-:W-:-:S05]  /*05b0*/  SHF.R.S32.HI R5, RZ, R0, R5 ;  /* 0x00000000ff057219 */ /* 0x002fca0000011405 */
[----:B------:R-:W-:-:S06]  /*05c0*/  IMAD.IADD R8, R8, 0x1, R5 ;  /* 0x0000000108087824 */ /* 0x000fcc00078e0205 */
[----:B------:R-:W-:Y:S05]  /*05d0*/  @P6 BRA `(.L_x_31) ;  /* 0x00000004000c6947 */ /* 0x000fea0003800000 */
[----:B------:R-:W1:Y:S01]  /*05e0*/  LDS R5, [R9+0x40] ;  /* 0x0000400009057984 */ /* 0x000e620000000800 */
[----:B------:R-:W-:Y:S02]  /*05f0*/  ISETP.NE.AND P6, PT, R14, RZ, PT ;  /* 0x000000ff0e00720c */ /* 0x000fe40003fc5270 */
        /* <DEDUP_REMOVED lines=39> */
[----:B------:R-:W1:Y:S02]  /*0870*/  LDS R5, [R9+0x240] ;  /* 0x0002400009057984 */ /* 0x000e640000000800 */
[----:B-1----:R-:W-:-:S05]  /*0880*/  SHF.R.S32.HI R5, RZ, R0, R5 ;  /* 0x00000000ff057219 */ /* 0x002fca0000011405 */
[----:B------:R-:W-:Y:S01]  /*0890*/  IMAD.IADD R8, R8, 0x1, R5 ;  /* 0x0000000108087824 */ /* 0x000fe200078e0205 */
[----:B------:R-:W-:Y:S06]  /*08a0*/  @P0 BRA `(.L_x_31) ;  /* 0x0000000000580947 */ /* 0x000fec0003800000 */
        /* <DEDUP_REMOVED lines=16> */
[----:B------:R-:W1:Y:S04]  /*09b0*/  LDS R5, [R9+0x380] ;  /* 0x0003800009057984 */ /* 0x000e680000000800 */
[----:B------:R-:W2:Y:S01]  /*09c0*/  @!P5 LDS R11, [R9+0x3c0] ;  /* 0x0003c000090bd984 */ /* 0x000ea20000000800 */
[-C--:B-1----:R-:W-:Y:S02]  /*09d0*/  SHF.R.S32.HI R5, RZ, R0.reuse, R5 ;  /* 0x00000000ff057219 */ /* 0x082fe40000011405 */
[----:B--2---:R-:W-:-:S03]  /*09e0*/  @!P5 SHF.R.S32.HI R11, RZ, R0, R11 ;  /* 0x00000000ff0bd219 */ /* 0x004fc6000001140b */
[----:B------:R-:W-:-:S04]  /*09f0*/  IMAD.IADD R8, R8, 0x1, R5 ;  /* 0x0000000108087824 */ /* 0x000fc800078e0205 */
[----:B------:R-:W-:-:S07]  /*0a00*/  @!P5 IMAD.IADD R8, R8, 0x1, R11 ;  /* 0x000000010808d824 */ /* 0x000fce00078e020b */
.L_x_31:
[----:B------:R-:W-:Y:S05]  /*0a10*/  BSYNC.RECONVERGENT B0 ;  /* 0x0000000000007941 */ /* 0x000fea0003800200 */
.L_x_30:
[----:B------:R-:W-:Y:S01]  /*0a20*/  BAR.SYNC.DEFER_BLOCKING 0x0 ;  /* 0x0000000000007b1d */ /* 0x000fe20000010000 */
[----:B------:R-:W-:Y:S02]  /*0a30*/  VIADD R2, R2, 0x100 ;  /* 0x0000010002027836 */ /* 0x000fe40000000000 */
[----:B------:R-:W-:-:S03]  /*0a40*/  VIADD R10, R10, 0x100 ;  /* 0x000001000a0a7836 */ /* 0x000fc60000000000 */
[----:B------:R-:W-:Y:S05]  /*0a50*/  BRA.U !UP0, `(.L_x_32) ;  /* 0xfffffff908687547 */ /* 0x000fea000b83ffff */
.L_x_29:
[----:B------:R-:W-:Y:S02]  /*0a60*/  VIMNMX R8, PT, PT, R8, 0xfffff, PT ;  /* 0x000fffff08087848 */ /* 0x000fe40003fe0100 */
[----:B------:R-:W-:-:S03]  /*0a70*/  ISETP.NE.AND P0, PT, R3, RZ, PT ;  /* 0x000000ff0300720c */ /* 0x000fc60003f05270 */
[----:B------:R-:W-:Y:S01]  /*0a80*/  STS [R7+0x400], R8 ;  /* 0x0004000807007388 */ /* 0x000fe20000000800 */
[----:B------:R-:W-:-:S03]  /*0a90*/  ISETP.GT.U32.OR P0, PT, R0, 0xe, P0 ;  /* 0x0000000e0000780c */ /* 0x000fc60000704470 */
[----:B------:R-:W-:Y:S04]  /*0aa0*/  LDS R2, [R7+0x420] ;  /* 0x0004200007027984 */ /* 0x000fe80000000800 */
[----:B------:R-:W1:Y:S02]  /*0ab0*/  LDS R5, [R7+0x400] ;  /* 0x0004000007057984 */ /* 0x000e640000000800 */
[----:B-1----:R-:W-:-:S05]  /*0ac0*/  IMAD.IADD R2, R2, 0x1, R5 ;  /* 0x0000000102027824 */ /* 0x002fca00078e0205 */
[----:B------:R-:W-:Y:S04]  /*0ad0*/  STS [R7+0x400], R2 ;  /* 0x0004000207007388 */ /* 0x000fe80000000800 */
[----:B0-----:R-:W-:Y:S04]  /*0ae0*/  LDS R4, [R7+0x410] ;  /* 0x0004100007047984 */ /* 0x001fe80000000800 */
[----:B------:R-:W0:Y:S02]  /*0af0*/  LDS R5, [R7+0x400] ;  /* 0x0004000007057984 */ /* 0x000e240000000800 */
[----:B0-----:R-:W-:-:S05]  /*0b00*/  IMAD.IADD R4, R4, 0x1, R5 ;  /* 0x0000000104047824 */ /* 0x001fca00078e0205 */
[----:B------:R-:W-:Y:S04]  /*0b10*/  STS [R7+0x400], R4 ;  /* 0x0004000407007388 */ /* 0x000fe80000000800 */
[----:B------:R-:W-:Y:S04]  /*0b20*/  LDS R5, [R7+0x408] ;  /* 0x0004080007057984 */ /* 0x000fe80000000800 */
[----:B------:R-:W0:Y:S02]  /*0b30*/  LDS R6, [R7+0x400] ;  /* 0x0004000007067984 */ /* 0x000e240000000800 */
[----:B0-----:R-:W-:-:S05]  /*0b40*/  IMAD.IADD R6, R5, 0x1, R6 ;  /* 0x0000000105067824 */ /* 0x001fca00078e0206 */
[----:B------:R-:W-:Y:S04]  /*0b50*/  STS [R7+0x400], R6 ;  /* 0x0004000607007388 */ /* 0x000fe80000000800 */
[----:B------:R-:W-:Y:S04]  /*0b60*/  LDS R5, [R7+0x404] ;  /* 0x0004040007057984 */ /* 0x000fe80000000800 */
[----:B------:R-:W0:Y:S02]  /*0b70*/  LDS R8, [R7+0x400] ;  /* 0x0004000007087984 */ /* 0x000e240000000800 */
[----:B0-----:R-:W-:-:S05]  /*0b80*/  IMAD.IADD R8, R5, 0x1, R8 ;  /* 0x0000000105087824 */ /* 0x001fca00078e0208 */
[----:B------:R0:W-:Y:S01]  /*0b90*/  STS [R7+0x400], R8 ;  /* 0x0004000807007388 */ /* 0x0001e20000000800 */
[----:B------:R-:W-:Y:S05]  /*0ba0*/  @P0 EXIT ;  /* 0x000000000000094d */ /* 0x000fea0003800000 */
[----:B------:R-:W1:Y:S01]  /*0bb0*/  S2UR UR6, SR_CgaCtaId ;  /* 0x00000000000679c3 */ /* 0x000e620000008800 */
[----:B------:R-:W-:Y:S01]  /*0bc0*/  UMOV UR4, 0x400 ;  /* 0x0000040000047882 */ /* 0x000fe20000000000 */
[----:B------:R-:W2:Y:S01]  /*0bd0*/  S2R R6, SR_CTAID.X ;  /* 0x0000000000067919 */ /* 0x000ea20000002500 */
[----:B0-----:R-:W0:Y:S05]  /*0be0*/  LDS R7, [R7+0x400] ;  /* 0x0004000007077984 */ /* 0x001e2a0000000800 */
[----:B------:R-:W3:Y:S01]  /*0bf0*/  LDC.64 R2, c[0x0][0x380] ;  /* 0x0000e000ff027b82 */ /* 0x000ee20000000a00 */
[----:B------:R-:W4:Y:S01]  /*0c00*/  S2R R9, SR_CTAID.Y ;  /* 0x0000000000097919 */ /* 0x000f220000002600 */
[----:B-1----:R-:W-:-:S03]  /*0c10*/  ULEA UR4, UR6, UR4, 0x18 ;  /* 0x0000000406047291 */ /* 0x002fc6000f8ec0ff */
[----:B------:R-:W-:-:S06]  /*0c20*/  UMOV UR6, 0xf ;  /* 0x0000000f00067882 */ /* 0x000fcc0000000000 */
[----:B------:R-:W1:Y:S01]  /*0c30*/  LDS R4, [UR4+0x800] ;  /* 0x00080004ff047984 */ /* 0x000e620008000800 */
[----:B--2---:R-:W-:Y:S01]  /*0c40*/  ISETP.NE.AND P0, PT, R6, RZ, PT ;  /* 0x000000ff0600720c */ /* 0x004fe20003f05270 */
[----:B------:R-:W2:Y:S01]  /*0c50*/  LDCU UR4, c[0x0][0x3a0] ;  /* 0x00007400ff0477ac */ /* 0x000ea20008000800 */
[----:B0-----:R-:W-:Y:S01]  /*0c60*/  VIMNMX R7, PT, PT, R7, 0xfffff, PT ;  /* 0x000fffff07077848 */ /* 0x001fe20003fe0100 */
[----:B--2---:R-:W-:-:S06]  /*0c70*/  UIADD3 UR4, UPT, UPT, UR4, 0x1, URZ ;  /* 0x0000000104047890 */ /* 0x004fcc000fffe0ff */
[----:B------:R-:W-:Y:S01]  /*0c80*/  SHF.L.U32 R5, R0, UR4, RZ ;  /* 0x0000000400057c19 */ /* 0x000fe200080006ff */
[----:B------:R-:W-:-:S04]  /*0c90*/  USHF.L.U32 UR4, UR6, UR4, URZ ;  /* 0x0000000406047299 */ /* 0x000fc800080006ff */
[----:B------:R-:W-:-:S04]  /*0ca0*/  IMAD.IADD R6, R5, 0x1, R6 ;  /* 0x0000000105067824 */ /* 0x000fc800078e0206 */
[----:B----4-:R-:W-:-:S04]  /*0cb0*/  IMAD R9, R9, UR4, R6 ;  /* 0x0000000409097c24 */ /* 0x010fc8000f8e0206 */
[----:B---3--:R-:W-:Y:S01]  /*0cc0*/  IMAD.WIDE.U32 R2, R9, 0x4, R2 ;  /* 0x0000000409027825 */ /* 0x008fe200078e0002 */
[----:B-1----:R-:W-:-:S04]  /*0cd0*/  SEL R4, R4, RZ, !P0 ;  /* 0x000000ff04047207 */ /* 0x002fc80004000000 */
[----:B------:R-:W-:-:S05]  /*0ce0*/  IADD3 R5, PT, PT, -R4, UR5, RZ ;  /* 0x0000000504057c10 */ /* 0x000fca000fffe1ff */
[----:B------:R-:W-:-:S04]  /*0cf0*/  IMAD R0, R5, R0, R5 ;  /* 0x0000000005007224 */ /* 0x000fc800078e0205 */
[----:B------:R-:W-:-:S05]  /*0d00*/  IMAD.IADD R7, R7, 0x1, R0 ;  /* 0x0000000107077824 */ /* 0x000fca00078e0200 */
[----:B------:R-:W-:Y:S01]  /*0d10*/  STG.E desc[UR8][R2.64], R7 ;  /* 0x0000000702007986 */ /* 0x000fe2000c101908 */
[----:B------:R-:W-:Y:S05]  /*0d20*/  EXIT ;  /* 0x000000000000794d */ /* 0x000fea0003800000 */
.L_x_33:
        /* <DEDUP_REMOVED lines=13> */
.L_x_266:


//--------------------- .text.cudaCalcPartition16 --------------------------
	.section	.text.cudaCalcPartition16,"ax",@progbits
	.align	128
        .global         cudaCalcPartition16
        .type           cudaCalcPartition16,@function
        .size           cudaCalcPartition16,(.L_x_267 - cudaCalcPartition16)
        .other          cudaCalcPartition16,@"STO_CUDA_ENTRY STV_DEFAULT"
cudaCalcPartition16:
.text.cudaCalcPartition16:
        /* <DEDUP_REMOVED lines=11> */
[----:B------:R-:W-:Y:S01]  /*00b0*/  MOV R2, 0x400 ;  /* 0x0000040000027802 */ /* 0x000fe20000000f00 */
[----:B------:R-:W-:Y:S01]  /*00c0*/  BSSY.RECONVERGENT B0, `(.L_x_34) ;  /* 0x0000018000007945 */ /* 0x000fe20003800200 */
[----:B------:R-:W0:Y:S01]  /*00d0*/  S2R R11, SR_CgaCtaId ;  /* 0x00000000000b7919 */ /* 0x000e220000008800 */
[----:B------:R-:W1:Y:S01]  /*00e0*/  S2R R7, SR_CTAID.X ;  /* 0x0000000000077919 */ /* 0x000e620000002500 */
[----:B0-----:R-:W-:Y:S01]  /*00f0*/  LEA R2, R11, R2, 0x18 ;  /* 0x000000020b027211 */ /* 0x001fe200078ec0ff */
[----:B-1----:R-:W-:-:S04]  /*0100*/  IMAD R6, R7, 0x100, R5 ;  /* 0x0000010007067824 */ /* 0x002fc800078e0205 */
[----:B------:R-:W-:-:S05]  /*0110*/  IMAD R4, R5, 0x4, R2 ;  /* 0x0000000405047824 */ /* 0x000fca00078e0202 */
[----:B--2---:R0:W-:Y:S01]  /*0120*/  @!P0 STS [R4+0x480], R9 ;  /* 0x0004800904008388 */ /* 0x0041e20000000800 */
[----:B------:R-:W-:Y:S01]  /*0130*/  BAR.SYNC.DEFER_BLOCKING 0x0 ;  /* 0x0000000000007b1d */ /* 0x000fe20000010000 */
[----:B------:R-:W-:-:S13]  /*0140*/  ISETP.GT.U32.AND P0, PT, R5, 0x1f, PT ;  /* 0x0000001f0500780c */ /* 0x000fda0003f04070 */
[----:B0-----:R-:W-:Y:S05]  /*0150*/  @P0 BRA `(.L_x_35) ;  /* 0x0000000000380947 */ /* 0x001fea0003800000 */
[----:B------:R-:W0:Y:S01]  /*0160*/  LDS.64 R10, [R2+0x480] ;  /* 0x00048000020a7984 */ /* 0x000e220000000a00 */
[----:B------:R-:W-:Y:S01]  /*0170*/  BSSY.RECONVERGENT B1, `(.L_x_36) ;  /* 0x000000b000017945 */ /* 0x000fe20003800200 */
[----:B------:R-:W-:Y:S01]  /*0180*/  IMAD.MOV.U32 R13, RZ, RZ, RZ ;  /* 0x000000ffff0d7224 */ /* 0x000fe200078e00ff */
[----:B0-----:R-:W-:-:S04]  /*0190*/  VIADDMNMX R10, R10, R5, R6, PT ;  /* 0x000000050a0a7246 */ /* 0x001fc80003800106 */
[----:B------:R-:W-:-:S13]  /*01a0*/  ISETP.GE.AND P0, PT, R10, 0x20, PT ;  /* 0x000000200a00780c */ /* 0x000fda0003f06270 */
[----:B------:R-:W-:Y:S05]  /*01b0*/  @!P0 BRA `(.L_x_37) ;  /* 0x0000000000188947 */ /* 0x000fea0003800000 */
[----:B------:R-:W0:Y:S01]  /*01c0*/  LDC.64 R8, c[0x0][0x390] ;  /* 0x0000e400ff087b82 */ /* 0x000e220000000a00 */
[----:B------:R-:W-:Y:S01]  /*01d0*/  IADD3 R11, PT, PT, R6, -0x20, R11 ;  /* 0xffffffe0060b7810 */ /* 0x000fe20007ffe00b */
[----:B------:R-:W1:Y:S04]  /*01e0*/  LDS R13, [R2+0x4ac] ;  /* 0x0004ac00020d7984 */ /* 0x000e680000000800 */
[----:B0-----:R-:W-:-:S06]  /*01f0*/  IMAD.WIDE R8, R11, 0x4, R8 ;  /* 0x000000040b087825 */ /* 0x001fcc00078e0208 */
[----:B------:R-:W1:Y:S02]  /*0200*/  LDG.E R8, desc[UR6][R8.64] ;  /* 0x0000000608087981 */ /* 0x000e64000c1e1900 */
[----:B-1----:R-:W-:-:S07]  /*0210*/  SHF.R.S32.HI R13, RZ, R13, R8 ;  /* 0x0000000dff0d7219 */ /* 0x002fce0000011408 */
.L_x_37:
[----:B------:R-:W-:Y:S05]  /*0220*/  BSYNC.RECONVERGENT B1 ;  /* 0x0000000000017941 */ /* 0x000fea0003800200 */
.L_x_36:
[----:B------:R0:W-:Y:S02]  /*0230*/  STS [R4], R13 ;  /* 0x0000000d04007388 */ /* 0x0001e40000000800 */
.L_x_35:
[----:B------:R-:W-:Y:S05]  /*0240*/  BSYNC.RECONVERGENT B0 ;  /* 0x0000000000007941 */ /* 0x000fea0003800200 */
.L_x_34:
[----:B------:R-:W1:Y:S01]  /*0250*/  LDS R9, [R2+0x484] ;  /* 0x0004840002097984 */ /* 0x000e620000000800 */
[----:B------:R-:W2:Y:S01]  /*0260*/  LDC.64 R10, c[0x0][0x390] ;  /* 0x0000e400ff0a7b82 */ /* 0x000ea20000000a00 */
[----:B-1----:R-:W-:-:S04]  /*0270*/  IMAD.IADD R9, R6, 0x1, R9 ;  /* 0x0000000106097824 */ /* 0x002fc800078e0209 */
[----:B--2---:R-:W-:Y:S02]  /*0280*/  IMAD.WIDE R10, R9, 0x4, R10 ;  /* 0x00000004090a7825 */ /* 0x004fe400078e020a */
[----:B------:R-:W1:Y:S04]  /*0290*/  LDS R9, [R2+0x4ac] ;  /* 0x0004ac0002097984 */ /* 0x000e680000000800 */
[----:B------:R-:W1:Y:S01]  /*02a0*/  LDG.E R10, desc[UR6][R10.64] ;  /* 0x000000060a0a7981 */ /* 0x000e62000c1e1900 */
[----:B------:R-:W-:Y:S01]  /*02b0*/  IMAD.MOV.U32 R20, RZ, RZ, RZ ;  /* 0x000000ffff147224 */ /* 0x000fe200078e00ff */
[----:B-1----:R-:W-:-:S05]  /*02c0*/  SHF.R.S32.HI R9, RZ, R9, R10 ;  /* 0x00000009ff097219 */ /* 0x002fca000001140a */
[----:B------:R-:W-:Y:S01]  /*02d0*/  STS [R4+0x80], R9 ;  /* 0x0000800904007388 */ /* 0x000fe20000000800 */
[----:B------:R-:W-:Y:S06]  /*02e0*/  BAR.SYNC.DEFER_BLOCKING 0x0 ;  /* 0x0000000000007b1d */ /* 0x000fec0000010000 */
[----:B------:R-:W1:Y:S02]  /*02f0*/  LDS R8, [R2+0x480] ;  /* 0x0004800002087984 */ /* 0x000e640000000800 */
[----:B-1----:R-:W-:-:S13]  /*0300*/  ISETP.GE.AND P0, PT, R8, 0x1, PT ;  /* 0x000000010800780c */ /* 0x002fda0003f06270 */
[----:B------:R-:W-:Y:S05]  /*0310*/  @!P0 BRA `(.L_x_38) ;  /* 0x0000000800408947 */ /* 0x000fea0003800000 */
[C---:B------:R-:W-:Y:S01]  /*0320*/  ISETP.GE.U32.AND P1, PT, R8.reuse, 0x8, PT ;  /* 0x000000080800780c */ /* 0x040fe20003f26070 */
[----:B------:R-:W-:Y:S01]  /*0330*/  IMAD.MOV R11, RZ, RZ, -R8 ;  /* 0x000000ffff0b7224 */ /* 0x000fe200078e0a08 */
[----:B------:R-:W-:Y:S01]  /*0340*/  LOP3.LUT R27, R8, 0x7, RZ, 0xc0, !PT ;  /* 0x00000007081b7812 */ /* 0x000fe200078ec0ff */
[----:B------:R-:W-:-:S03]  /*0350*/  IMAD.MOV.U32 R20, RZ, RZ, RZ ;  /* 0x000000ffff147224 */ /* 0x000fc600078e00ff */
[----:B------:R-:W-:-:S07]  /*0360*/  ISETP.NE.AND P0, PT, R27, RZ, PT ;  /* 0x000000ff1b00720c */ /* 0x000fce0003f05270 */
[----:B------:R-:W-:Y:S06]  /*0370*/  @!P1 BRA `(.L_x_39) ;  /* 0x00000004000c9947 */ /* 0x000fec0003800000 */
[C---:B------:R-:W-:Y:S01]  /*0380*/  LOP3.LUT R12, R8.reuse, 0x7ffffff8, RZ, 0xc0, !PT ;  /* 0x7ffffff8080c7812 */ /* 0x040fe200078ec0ff */
[----:B------:R-:W-:Y:S02]  /*0390*/  IMAD.IADD R10, R8, 0x1, -R5 ;  /* 0x00000001080a7824 */ /* 0x000fe400078e0a05 */
[----:B------:R-:W-:Y:S02]  /*03a0*/  VIADD R9, R2, 0x4dc ;  /* 0x000004dc02097836 */ /* 0x000fe40000000000 */
[----:B------:R-:W-:Y:S02]  /*03b0*/  IMAD.MOV.U32 R20, RZ, RZ, RZ ;  /* 0x000000ffff147224 */ /* 0x000fe400078e00ff */
[----:B------:R-:W-:-:S07]  /*03c0*/  IMAD.MOV R12, RZ, RZ, -R12 ;  /* 0x000000ffff0c7224 */ /* 0x000fce00078e0a0c */
.L_x_40:
[----:B------:R-:W-:Y:S01]  /*03d0*/  IMAD R19, R10, -0x4, R9 ;  /* 0xfffffffc0a137824 */ /* 0x000fe200078e0209 */
[----:B------:R-:W1:Y:S01]  /*03e0*/  LDS R14, [R9+-0x1c] ;  /* 0xffffe400090e7984 */ /* 0x000e620000000800 */
[----:B------:R-:W-:Y:S02]  /*03f0*/  VIADD R12, R12, 0x8 ;  /* 0x000000080c0c7836 */ /* 0x000fe40000000000 */
[----:B------:R-:W-:Y:S01]  /*0400*/  VIADD R11, R11, 0x8 ;  /* 0x000000080b0b7836 */ /* 0x000fe20000000000 */
[----:B0-----:R-:W0:Y:S02]  /*0410*/  LDS R13, [R19+-0x45c] ;  /* 0xfffba400130d7984 */ /* 0x001e240000000800 */
[----:B------:R-:W-:Y:S02]  /*0420*/  ISETP.NE.AND P1, PT, R12, RZ, PT ;  /* 0x000000ff0c00720c */ /* 0x000fe40003f25270 */
[----:B------:R-:W2:Y:S04]  /*0430*/  LDS R24, [R9+-0x18] ;  /* 0xffffe80009187984 */ /* 0x000ea80000000800 */
[----:B------:R-:W3:Y:S04]  /*0440*/  LDS R21, [R19+-0x458] ;  /* 0xfffba80013157984 */ /* 0x000ee80000000800 */
[----:B------:R-:W4:Y:S04]  /*0450*/  LDS R17, [R9+-0x14] ;  /* 0xffffec0009117984 */ /* 0x000f280000000800 */
[----:B------:R-:W5:Y:S04]  /*0460*/  LDS R18, [R19+-0x454] ;  /* 0xfffbac0013127984 */ /* 0x000f680000000800 */
[----:B------:R-:W5:Y:S04]  /*0470*/  LDS R16, [R9+-0x10] ;  /* 0xfffff00009107984 */ /* 0x000f680000000800 */
[----:B------:R-:W5:Y:S01]  /*0480*/  LDS R25, [R19+-0x440] ;  /* 0xfffbc00013197984 */ /* 0x000f620000000800 */
[----:B-1----:R-:W-:-:S03]  /*0490*/  IMAD.SHL.U32 R22, R14, 0x100, RZ ;  /* 0x000001000e167824 */ /* 0x002fc600078e00ff */
[----:B------:R-:W1:Y:S01]  /*04a0*/  LDS R14, [R19+-0x450] ;  /* 0xfffbb000130e7984 */ /* 0x000e620000000800 */
[----:B0-----:R-:W-:Y:S01]  /*04b0*/  IMAD.SHL.U32 R15, R13, 0x100, RZ ;  /* 0x000001000d0f7824 */ /* 0x001fe200078e00ff */
[----:B------:R-:W-:Y:S02]  /*04c0*/  SHF.R.S32.HI R22, RZ, 0x8, R22 ;  /* 0x00000008ff167819 */ /* 0x000fe40000011416 */
[----:B------:R-:W0:Y:S01]  /*04d0*/  LDS R13, [R9+-0xc] ;  /* 0xfffff400090d7984 */ /* 0x000e220000000800 */
[----:B--2---:R-:W-:Y:S01]  /*04e0*/  IMAD.SHL.U32 R24, R24, 0x100, RZ ;  /* 0x0000010018187824 */ /* 0x004fe200078e00ff */
[----:B------:R-:W-:Y:S02]  /*04f0*/  SHF.R.S32.HI R23, RZ, 0x8, R15 ;  /* 0x00000008ff177819 */ /* 0x000fe4000001140f */
[----:B------:R-:W2:Y:S01]  /*0500*/  LDS R15, [R19+-0x44c] ;  /* 0xfffbb400130f7984 */ /* 0x000ea20000000800 */
[----:B---3--:R-:W-:Y:S01]  /*0510*/  IMAD.SHL.U32 R21, R21, 0x100, RZ ;  /* 0x0000010015157824 */ /* 0x008fe200078e00ff */
[----:B------:R-:W-:Y:S01]  /*0520*/  SHF.R.S32.HI R24, RZ, 0x8, R24 ;  /* 0x00000008ff187819 */ /* 0x000fe20000011418 */
[----:B------:R-:W-:-:S02]  /*0530*/  IMAD R22, R23, R22, R20 ;  /* 0x0000001617167224 */ /* 0x000fc400078e0214 */
[----:B------:R-:W3:Y:S01]  /*0540*/  LDS R20, [R9+-0x8] ;  /* 0xfffff80009147984 */ /* 0x000ee20000000800 */
[----:B------:R-:W-:Y:S01]  /*0550*/  SHF.R.S32.HI R21, RZ, 0x8, R21 ;  /* 0x00000008ff157819 */ /* 0x000fe20000011415 */
[----:B----4-:R-:W-:Y:S02]  /*0560*/  IMAD.SHL.U32 R17, R17, 0x100, RZ ;  /* 0x0000010011117824 */ /* 0x010fe400078e00ff */
[----:B------:R-:W4:Y:S01]  /*0570*/  LDS R23, [R9] ;  /* 0x0000000009177984 */ /* 0x000f220000000800 */
[----:B-----5:R-:W-:Y:S02]  /*0580*/  IMAD.SHL.U32 R18, R18, 0x100, RZ ;  /* 0x0000010012127824 */ /* 0x020fe400078e00ff */
[----:B------:R-:W-:Y:S01]  /*0590*/  IMAD R26, R21, R24, R22 ;  /* 0x00000018151a7224 */ /* 0x000fe200078e0216 */
[----:B------:R-:W-:Y:S01]  /*05a0*/  SHF.R.S32.HI R28, RZ, 0x8, R17 ;  /* 0x00000008ff1c7819 */ /* 0x000fe20000011411 */
[----:B------:R-:W5:Y:S01]  /*05b0*/  LDS R21, [R19+-0x448] ;  /* 0xfffbb80013157984 */ /* 0x000f620000000800 */
[----:B------:R-:W-:Y:S01]  /*05c0*/  SHF.R.S32.HI R17, RZ, 0x8, R18 ;  /* 0x00000008ff117819 */ /* 0x000fe20000011412 */
[----:B------:R-:W-:-:S02]  /*05d0*/  IMAD.SHL.U32 R16, R16, 0x100, RZ ;  /* 0x0000010010107824 */ /* 0x000fc400078e00ff */
[----:B------:R1:W5:Y:S01]  /*05e0*/  LDS R22, [R9+-0x4] ;  /* 0xfffffc0009167984 */ /* 0x0003620000000800 */
[----:B------:R-:W-:Y:S02]  /*05f0*/  IMAD.SHL.U32 R25, R25, 0x100, RZ ;  /* 0x0000010019197824 */ /* 0x000fe400078e00ff */
[----:B------:R-:W-:Y:S01]  /*0600*/  IMAD R26, R17, R28, R26 ;  /* 0x0000001c111a7224 */ /* 0x000fe200078e021a */
[----:B------:R-:W5:Y:S01]  /*0610*/  LDS R24, [R19+-0x444] ;  /* 0xfffbbc0013187984 */ /* 0x000f620000000800 */
[----:B------:R-:W-:Y:S01]  /*0620*/  SHF.R.S32.HI R16, RZ, 0x8, R16 ;  /* 0x00000008ff107819 */ /* 0x000fe20000011410 */
[----:B-1----:R-:W-:Y:S02]  /*0630*/  VIADD R9, R9, 0x20 ;  /* 0x0000002009097836 */ /* 0x002fe40000000000 */
[----:B------:R-:W-:Y:S02]  /*0640*/  IMAD.SHL.U32 R14, R14, 0x100, RZ ;  /* 0x000001000e0e7824 */ /* 0x000fe400078e00ff */
[----:B0-----:R-:W-:-:S03]  /*0650*/  IMAD.SHL.U32 R17, R13, 0x100, RZ ;  /* 0x000001000d117824 */ /* 0x001fc600078e00ff */
[----:B------:R-:W-:Y:S02]  /*0660*/  SHF.R.S32.HI R13, RZ, 0x8, R14 ;  /* 0x00000008ff0d7819 */ /* 0x000fe4000001140e */
[----:B--2---:R-:W-:-:S03]  /*0670*/  SHF.L.U32 R15, R15, 0x8, RZ ;  /* 0x000000080f0f7819 */ /* 0x004fc600000006ff */
[----:B------:R-:W-:Y:S01]  /*0680*/  IMAD R13, R13, R16, R26 ;  /* 0x000000100d0d7224 */ /* 0x000fe200078e021a */
[----:B------:R-:W-:Y:S02]  /*0690*/  SHF.R.S32.HI R17, RZ, 0x8, R17 ;  /* 0x00000008ff117819 */ /* 0x000fe40000011411 */
[----:B------:R-:W-:Y:S01]  /*06a0*/  SHF.R.S32.HI R14, RZ, 0x8, R15 ;  /* 0x00000008ff0e7819 */ /* 0x000fe2000001140f */
[----:B---3--:R-:W-:-:S04]  /*06b0*/  IMAD.SHL.U32 R20, R20, 0x100, RZ ;  /* 0x0000010014147824 */ /* 0x008fc800078e00ff */
[----:B------:R-:W-:Y:S01]  /*06c0*/  IMAD R13, R14, R17, R13 ;  /* 0x000000110e0d7224 */ /* 0x000fe200078e020d */
[----:B------:R-:W-:Y:S01]  /*06d0*/  SHF.R.S32.HI R20, RZ, 0x8, R20 ;  /* 0x00000008ff147819 */ /* 0x000fe20000011414 */
[----:B----4-:R-:W-:Y:S02]  /*06e0*/  IMAD.SHL.U32 R23, R23, 0x100, RZ ;  /* 0x0000010017177824 */ /* 0x010fe400078e00ff */
[----:B-----5:R-:W-:-:S03]  /*06f0*/  IMAD.SHL.U32 R21, R21, 0x100, RZ ;  /* 0x0000010015157824 */ /* 0x020fc600078e00ff */
[----:B------:R-:W-:Y:S01]  /*0700*/  SHF.R.S32.HI R23, RZ, 0x8, R23 ;  /* 0x00000008ff177819 */ /* 0x000fe20000011417 */
[----:B------:R-:W-:Y:S01]  /*0710*/  IMAD.SHL.U32 R22, R22, 0x100, RZ ;  /* 0x0000010016167824 */ /* 0x000fe200078e00ff */
[----:B------:R-:W-:Y:S01]  /*0720*/  SHF.R.S32.HI R14, RZ, 0x8, R21 ;  /* 0x00000008ff0e7819 */ /* 0x000fe20000011415 */
[----:B------:R-:W-:-:S03]  /*0730*/  IMAD.SHL.U32 R24, R24, 0x100, RZ ;  /* 0x0000010018187824 */ /* 0x000fc600078e00ff */
[----:B------:R-:W-:Y:S01]  /*0740*/  SHF.R.S32.HI R22, RZ, 0x8, R22 ;  /* 0x00000008ff167819 */ /* 0x000fe20000011416 */
[----:B------:R-:W-:Y:S01]  /*0750*/  IMAD R13, R14, R20, R13 ;  /* 0x000000140e0d7224 */ /* 0x000fe200078e020d */
[----:B------:R-:W-:Y:S02]  /*0760*/  SHF.R.S32.HI R20, RZ, 0x8, R25 ;  /* 0x00000008ff147819 */ /* 0x000fe40000011419 */
[----:B------:R-:W-:-:S05]  /*0770*/  SHF.R.S32.HI R24, RZ, 0x8, R24 ;  /* 0x00000008ff187819 */ /* 0x000fca0000011418 */
[----:B------:R-:W-:-:S04]  /*0780*/  IMAD R13, R24, R22, R13 ;  /* 0x00000016180d7224 */ /* 0x000fc800078e020d */
[----:B------:R-:W-:Y:S01]  /*0790*/  IMAD R20, R20, R23, R13 ;  /* 0x0000001714147224 */ /* 0x000fe200078e020d */
[----:B------:R-:W-:Y:S06]  /*07a0*/  @P1 BRA `(.L_x_40) ;  /* 0xfffffffc00081947 */ /* 0x000fec000383ffff */
.L_x_39:
[----:B------:R-:W-:Y:S05]  /*07b0*/  @!P0 BRA `(.L_x_38) ;  /* 0x0000000400188947 */ /* 0x000fea0003800000 */
[----:B------:R-:W-:Y:S02]  /*07c0*/  ISETP.GE.U32.AND P0, PT, R27, 0x4, PT ;  /* 0x000000041b00780c */ /* 0x000fe40003f06070 */
[----:B------:R-:W-:-:S04]  /*07d0*/  LOP3.LUT R21, R8, 0x3, RZ, 0xc0, !PT ;  /* 0x0000000308157812 */ /* 0x000fc800078ec0ff */
[----:B------:R-:W-:-:S07]  /*07e0*/  ISETP.NE.AND P1, PT, R21, RZ, PT ;  /* 0x000000ff1500720c */ /* 0x000fce0003f25270 */
[----:B------:R-:W-:Y:S06]  /*07f0*/  @!P0 BRA `(.L_x_41) ;  /* 0x0000000000808947 */ /* 0x000fec0003800000 */
[----:B------:R-:W-:Y:S02]  /*0800*/  IMAD.IADD R9, R8, 0x1, R11 ;  /* 0x0000000108097824 */ /* 0x000fe400078e020b */
[----:B0-----:R-:W-:Y:S02]  /*0810*/  IMAD R13, R11, 0x4, R4 ;  /* 0x000000040b0d7824 */ /* 0x001fe400078e0204 */
[----:B------:R-:W-:Y:S02]  /*0820*/  IMAD R15, R9, 0x4, R2 ;  /* 0x00000004090f7824 */ /* 0x000fe400078e0202 */
[----:B------:R-:W-:Y:S01]  /*0830*/  VIADD R11, R11, 0x4 ;  /* 0x000000040b0b7836 */ /* 0x000fe20000000000 */
[----:B------:R-:W0:Y:S04]  /*0840*/  LDS R14, [R13+0x80] ;  /* 0x000080000d0e7984 */ /* 0x000e280000000800 */
[----:B------:R-:W1:Y:S04]  /*0850*/  LDS R16, [R15+0x4c0] ;  /* 0x0004c0000f107984 */ /* 0x000e680000000800 */
[----:B------:R-:W2:Y:S04]  /*0860*/  LDS R19, [R15+0x4c4] ;  /* 0x0004c4000f137984 */ /* 0x000ea80000000800 */
[----:B------:R-:W3:Y:S04]  /*0870*/  LDS R18, [R13+0x84] ;  /* 0x000084000d127984 */ /* 0x000ee80000000800 */
[----:B------:R-:W4:Y:S04]  /*0880*/  LDS R22, [R13+0x88] ;  /* 0x000088000d167984 */ /* 0x000f280000000800 */
[----:B------:R-:W5:Y:S04]  /*0890*/  LDS R9, [R15+0x4c8] ;  /* 0x0004c8000f097984 */ /* 0x000f680000000800 */
[----:B------:R5:W5:Y:S04]  /*08a0*/  LDS R10, [R13+0x8c] ;  /* 0x00008c000d0a7984 */ /* 0x000b680000000800 */
[----:B------:R-:W5:Y:S01]  /*08b0*/  LDS R12, [R15+0x4cc] ;  /* 0x0004cc000f0c7984 */ /* 0x000f620000000800 */
[----:B0-----:R-:W-:-:S02]  /*08c0*/  IMAD.SHL.U32 R14, R14, 0x100, RZ ;  /* 0x000001000e0e7824 */ /* 0x001fc400078e00ff */
[----:B-1----:R-:W-:-:S03]  /*08d0*/  IMAD.SHL.U32 R16, R16, 0x100, RZ ;  /* 0x0000010010107824 */ /* 0x002fc600078e00ff */
[----:B------:R-:W-:Y:S01]  /*08e0*/  SHF.R.S32.HI R17, RZ, 0x8, R14 ;  /* 0x00000008ff117819 */ /* 0x000fe2000001140e */
[----:B--2---:R-:W-:Y:S01]  /*08f0*/  IMAD.SHL.U32 R19, R19, 0x100, RZ ;  /* 0x0000010013137824 */ /* 0x004fe200078e00ff */
[----:B------:R-:W-:Y:S02]  /*0900*/  SHF.R.S32.HI R16, RZ, 0x8, R16 ;  /* 0x00000008ff107819 */ /* 0x000fe40000011410 */
[----:B---3--:R-:W-:-:S03]  /*0910*/  SHF.L.U32 R18, R18, 0x8, RZ ;  /* 0x0000000812127819 */ /* 0x008fc600000006ff */
[----:B------:R-:W-:Y:S01]  /*0920*/  IMAD R16, R17, R16, R20 ;  /* 0x0000001011107224 */ /* 0x000fe200078e0214 */
[----:B------:R-:W-:Y:S01]  /*0930*/  SHF.R.S32.HI R19, RZ, 0x8, R19 ;  /* 0x00000008ff137819 */ /* 0x000fe20000011413 */
[----:B----4-:R-:W-:Y:S01]  /*0940*/  IMAD.SHL.U32 R22, R22, 0x100, RZ ;  /* 0x0000010016167824 */ /* 0x010fe200078e00ff */
[----:B------:R-:W-:Y:S01]  /*0950*/  SHF.R.S32.HI R17, RZ, 0x8, R18 ;  /* 0x00000008ff117819 */ /* 0x000fe20000011412 */
[----:B-----5:R-:W-:-:S03]  /*0960*/  IMAD.SHL.U32 R13, R9, 0x100, RZ ;  /* 0x00000100090d7824 */ /* 0x020fc600078e00ff */
[----:B------:R-:W-:Y:S01]  /*0970*/  SHF.R.S32.HI R9, RZ, 0x8, R22 ;  /* 0x00000008ff097819 */ /* 0x000fe20000011416 */
[----:B------:R-:W-:Y:S02]  /*0980*/  IMAD R16, R17, R19, R16 ;  /* 0x0000001311107224 */ /* 0x000fe400078e0210 */
[----:B------:R-:W-:Y:S01]  /*0990*/  IMAD.SHL.U32 R10, R10, 0x100, RZ ;  /* 0x000001000a0a7824 */ /* 0x000fe200078e00ff */
[----:B------:R-:W-:Y:S01]  /*09a0*/  SHF.R.S32.HI R13, RZ, 0x8, R13 ;  /* 0x00000008ff0d7819 */ /* 0x000fe2000001140d */
[----:B------:R-:W-:-:S03]  /*09b0*/  IMAD.SHL.U32 R12, R12, 0x100, RZ ;  /* 0x000001000c0c7824 */ /* 0x000fc600078e00ff */
[----:B------:R-:W-:Y:S01]  /*09c0*/  SHF.R.S32.HI R10, RZ, 0x8, R10 ;  /* 0x00000008ff0a7819 */ /* 0x000fe2000001140a */
[----:B------:R-:W-:Y:S01]  /*09d0*/  IMAD R9, R9, R13, R16 ;  /* 0x0000000d09097224 */ /* 0x000fe200078e0210 */
[----:B------:R-:W-:-:S05]  /*09e0*/  SHF.R.S32.HI R12, RZ, 0x8, R12 ;  /* 0x00000008ff0c7819 */ /* 0x000fca000001140c */
[----:B------:R-:W-:-:S07]  /*09f0*/  IMAD R20, R10, R12, R9 ;  /* 0x0000000c0a147224 */ /* 0x000fce00078e0209 */
.L_x_41:
[----:B------:R-:W-:Y:S05]  /*0a00*/  @!P1 BRA `(.L_x_38) ;  /* 0x0000000000849947 */ /* 0x000fea0003800000 */
[----:B------:R-:W-:Y:S02]  /*0a10*/  ISETP.NE.AND P0, PT, R21, 0x1, PT ;  /* 0x000000011500780c */ /* 0x000fe40003f05270 */
[----:B------:R-:W-:-:S04]  /*0a20*/  LOP3.LUT R9, R8, 0x1, RZ, 0xc0, !PT ;  /* 0x0000000108097812 */ /* 0x000fc800078ec0ff */
[----:B------:R-:W-:-:S07]  /*0a30*/  ISETP.NE.U32.AND P1, PT, R9, 0x1, PT ;  /* 0x000000010900780c */ /* 0x000fce0003f25070 */
[----:B------:R-:W-:Y:S06]  /*0a40*/  @!P0 BRA `(.L_x_42) ;  /* 0x0000000000488947 */ /* 0x000fec0003800000 */
[----:B0-----:R-:W-:Y:S02]  /*0a50*/  IMAD.IADD R13, R8, 0x1, R11 ;  /* 0x00000001080d7824 */ /* 0x001fe400078e020b */
[----:B------:R-:W-:Y:S02]  /*0a60*/  IMAD R9, R11, 0x4, R4 ;  /* 0x000000040b097824 */ /* 0x000fe400078e0204 */
[----:B------:R-:W-:Y:S02]  /*0a70*/  IMAD R13, R13, 0x4, R2 ;  /* 0x000000040d0d7824 */ /* 0x000fe400078e0202 */
[----:B------:R-:W-:Y:S01]  /*0a80*/  VIADD R11, R11, 0x2 ;  /* 0x000000020b0b7836 */ /* 0x000fe20000000000 */
[----:B------:R-:W0:Y:S04]  /*0a90*/  LDS R10, [R9+0x80] ;  /* 0x00008000090a7984 */ /* 0x000e280000000800 */
[----:B------:R-:W1:Y:S04]  /*0aa0*/  LDS R12, [R13+0x4c0] ;  /* 0x0004c0000d0c7984 */ /* 0x000e680000000800 */
[----:B------:R-:W2:Y:S04]  /*0ab0*/  LDS R14, [R9+0x84] ;  /* 0x00008400090e7984 */ /* 0x000ea80000000800 */
[----:B------:R-:W3:Y:S01]  /*0ac0*/  LDS R16, [R13+0x4c4] ;  /* 0x0004c4000d107984 */ /* 0x000ee20000000800 */
[----:B0-----:R-:W-:-:S02]  /*0ad0*/  IMAD.SHL.U32 R10, R10, 0x100, RZ ;  /* 0x000001000a0a7824 */ /* 0x001fc400078e00ff */
[----:B-1----:R-:W-:-:S03]  /*0ae0*/  IMAD.SHL.U32 R12, R12, 0x100, RZ ;  /* 0x000001000c0c7824 */ /* 0x002fc600078e00ff */
[----:B------:R-:W-:Y:S01]  /*0af0*/  SHF.R.S32.HI R15, RZ, 0x8, R10 ;  /* 0x00000008ff0f7819 */ /* 0x000fe2000001140a */
[----:B--2---:R-:W-:Y:S01]  /*0b00*/  IMAD.SHL.U32 R14, R14, 0x100, RZ ;  /* 0x000001000e0e7824 */ /* 0x004fe200078e00ff */
[----:B------:R-:W-:Y:S01]  /*0b10*/  SHF.R.S32.HI R12, RZ, 0x8, R12 ;  /* 0x00000008ff0c7819 */ /* 0x000fe2000001140c */
[----:B---3--:R-:W-:-:S03]  /*0b20*/  IMAD.SHL.U32 R16, R16, 0x100, RZ ;  /* 0x0000010010107824 */ /* 0x008fc600078e00ff */
[----:B------:R-:W-:Y:S01]  /*0b30*/  SHF.R.S32.HI R17, RZ, 0x8, R14 ;  /* 0x00000008ff117819 */ /* 0x000fe2000001140e */
[----:B------:R-:W-:Y:S01]  /*0b40*/  IMAD R12, R15, R12, R20 ;  /* 0x0000000c0f0c7224 */ /* 0x000fe200078e0214 */
[----:B------:R-:W-:-:S05]  /*0b50*/  SHF.R.S32.HI R16, RZ, 0x8, R16 ;  /* 0x00000008ff107819 */ /* 0x000fca0000011410 */
[----:B------:R-:W-:-:S07]  /*0b60*/  IMAD R20, R17, R16, R12 ;  /* 0x0000001011147224 */ /* 0x000fce00078e020c */
.L_x_42:
[----:B------:R-:W-:Y:S05]  /*0b70*/  @P1 BRA `(.L_x_38) ;  /* 0x0000000000281947 */ /* 0x000fea0003800000 */
[----:B------:R-:W-:Y:S01]  /*0b80*/  IADD3 R9, PT, PT, R8, R11, RZ ;  /* 0x0000000b08097210 */ /* 0x000fe20007ffe0ff */
[----:B------:R-:W-:-:S04]  /*0b90*/  IMAD R11, R11, 0x4, R4 ;  /* 0x000000040b0b7824 */ /* 0x000fc800078e0204 */
[----:B------:R-:W-:Y:S02]  /*0ba0*/  IMAD R9, R9, 0x4, R2 ;  /* 0x0000000409097824 */ /* 0x000fe400078e0202 */
[----:B------:R-:W1:Y:S04]  /*0bb0*/  LDS R11, [R11+0x80] ;  /* 0x000080000b0b7984 */ /* 0x000e680000000800 */
[----:B------:R-:W2:Y:S01]  /*0bc0*/  LDS R9, [R9+0x4c0] ;  /* 0x0004c00009097984 */ /* 0x000ea20000000800 */
[----:B-1----:R-:W-:Y:S02]  /*0bd0*/  IMAD.SHL.U32 R10, R11, 0x100, RZ ;  /* 0x000001000b0a7824 */ /* 0x002fe400078e00ff */
[----:B--2---:R-:W-:-:S03]  /*0be0*/  IMAD.SHL.U32 R12, R9, 0x100, RZ ;  /* 0x00000100090c7824 */ /* 0x004fc600078e00ff */
[----:B0-----:R-:W-:Y:S02]  /*0bf0*/  SHF.R.S32.HI R13, RZ, 0x8, R10 ;  /* 0x00000008ff0d7819 */ /* 0x001fe4000001140a */
[----:B------:R-:W-:-:S05]  /*0c00*/  SHF.R.S32.HI R12, RZ, 0x8, R12 ;  /* 0x00000008ff0c7819 */ /* 0x000fca000001140c */
[----:B------:R-:W-:-:S07]  /*0c10*/  IMAD R20, R13, R12, R20 ;  /* 0x0000000c0d147224 */ /* 0x000fce00078e0214 */
.L_x_38:
[----:B------:R-:W-:Y:S01]  /*0c20*/  ISETP.GE.AND P0, PT, R5, R8, PT ;  /* 0x000000080500720c */ /* 0x000fe20003f06270 */
[----:B------:R-:W1:Y:S01]  /*0c30*/  LDS R11, [R2+0x488] ;  /* 0x00048800020b7984 */ /* 0x000e620000000800 */
[----:B------:R-:W2:Y:S01]  /*0c40*/  LDCU UR4, c[0x0][0x3a0] ;  /* 0x00007400ff0477ac */ /* 0x000ea20008000800 */
[----:B------:R-:W-:Y:S02]  /*0c50*/  ISETP.GT.U32.AND P1, PT, R3, 0xe, PT ;  /* 0x0000000e0300780c */ /* 0x000fe40003f24070 */
[----:B------:R-:W-:Y:S01]  /*0c60*/  ISETP.EQ.AND P0, PT, R7, RZ, !P0 ;  /* 0x000000ff0700720c */ /* 0x000fe20004702270 */
[----:B------:R0:W3:Y:S01]  /*0c70*/  LDS R5, [R4+0x80] ;  /* 0x0000800004057984 */ /* 0x0000e20000000800 */
[----:B------:R-:W4:Y:S01]  /*0c80*/  S2R R10, SR_CTAID.Y ;  /* 0x00000000000a7919 */ /* 0x000f220000002600 */
[----:B0-----:R-:W-:-:S10]  /*0c90*/  IMAD R4, R3, 0x4, R4 ;  /* 0x0000000403047824 */ /* 0x001fd400078e0204 */
[----:B------:R-:W0:Y:S01]  /*0ca0*/  @!P0 LDS R13, [R2+0x4a8] ;  /* 0x0004a800020d8984 */ /* 0x000e220000000800 */
[----:B------:R-:W5:Y:S01]  /*0cb0*/  @!P0 LDC.64 R8, c[0x0][0x388] ;  /* 0x0000e200ff088b82 */ /* 0x000f620000000a00 */
[----:B--2---:R-:W-:Y:S01]  /*0cc0*/  UIADD3 UR4, UPT, UPT, UR4, 0x1, URZ ;  /* 0x0000000104047890 */ /* 0x004fe2000fffe0ff */
[----:B-1----:R-:W-:-:S05]  /*0cd0*/  SHF.R.S32.HI R20, RZ, R11, R20 ;  /* 0x0000000bff147219 */ /* 0x002fca0000011414 */
[----:B---3--:R-:W-:Y:S02]  /*0ce0*/  IMAD.IADD R11, R5, 0x1, -R20 ;  /* 0x00000001050b7824 */ /* 0x008fe400078e0a14 */
[----:B------:R-:W-:Y:S02]  /*0cf0*/  IMAD.MOV.U32 R5, RZ, RZ, RZ ;  /* 0x000000ffff057224 */ /* 0x000fe400078e00ff */
[----:B------:R-:W-:Y:S02]  /*0d00*/  @!P0 IMAD.MOV.U32 R5, RZ, RZ, R11 ;  /* 0x000000ffff058224 */ /* 0x000fe400078e000b */
[----:B0-----:R-:W-:Y:S02]  /*0d10*/  @!P0 IMAD.IADD R13, R6, 0x1, R13 ;  /* 0x00000001060d8824 */ /* 0x001fe400078e020d */
[----:B------:R-:W-:Y:S01]  /*0d20*/  IMAD.SHL.U32 R6, R5, 0x2, RZ ;  /* 0x0000000205067824 */ /* 0x000fe200078e00ff */
[----:B------:R-:W-:Y:S01]  /*0d30*/  SHF.R.S32.HI R5, RZ, 0x1f, R5 ;  /* 0x0000001fff057819 */ /* 0x000fe20000011405 */
[----:B-----5:R-:W-:-:S03]  /*0d40*/  @!P0 IMAD.WIDE.U32 R8, R13, 0x4, R8 ;  /* 0x000000040d088825 */ /* 0x020fc600078e0008 */
[----:B------:R-:W-:Y:S01]  /*0d50*/  LOP3.LUT R5, R6, R5, RZ, 0x3c, !PT ;  /* 0x0000000506057212 */ /* 0x000fe200078e3cff */
[----:B----4-:R-:W-:Y:S01]  /*0d60*/  IMAD R6, R10, 0xf, R3 ;  /* 0x0000000f0a067824 */ /* 0x010fe200078e0203 */
[----:B------:R0:W-:Y:S02]  /*0d70*/  @!P0 STG.E desc[UR6][R8.64], R11 ;  /* 0x0000000b08008986 */ /* 0x0001e4000c101906 */
[----:B------:R-:W-:Y:S01]  /*0d80*/  VIMNMX R5, PT, PT, R5, 0xfffff, PT ;  /* 0x000fffff05057848 */ /* 0x000fe20003fe0100 */
[----:B------:R-:W-:Y:S01]  /*0d90*/  BAR.SYNC.DEFER_BLOCKING 0x0 ;  /* 0x0000000000007b1d */ /* 0x000fe20000010000 */
[----:B------:R-:W-:-:S05]  /*0da0*/  SHF.L.U32 R6, R6, UR4, RZ ;  /* 0x0000000406067c19 */ /* 0x000fca00080006ff */
[----:B------:R0:W-:Y:S02]  /*0db0*/  STS [R4], R5 ;  /* 0x0000000504007388 */ /* 0x0001e40000000800 */
[----:B------:R-:W-:Y:S06]  /*0dc0*/  BAR.SYNC.DEFER_BLOCKING 0x0 ;  /* 0x0000000000007b1d */ /* 0x000fec0000010000 */
[----:B------:R-:W-:Y:S05]  /*0dd0*/  @P1 EXIT ;  /* 0x000000000000194d */ /* 0x000fea0003800000 */
[C---:B0-----:R-:W-:Y:S01]  /*0de0*/  IMAD R9, R0.reuse, 0x44, R2 ;  /* 0x0000004400097824 */ /* 0x041fe200078e0202 */
[----:B------:R-:W-:Y:S01]  /*0df0*/  LOP3.LUT P0, RZ, R0, R7, RZ, 0xfc, !PT ;  /* 0x0000000700ff7212 */ /* 0x000fe2000780fcff */
[----:B------:R-:W0:Y:S04]  /*0e00*/  LDS R2, [R2+0x480] ;  /* 0x0004800002027984 */ /* 0x000e280000000800 */
[----:B------:R-:W1:Y:S04]  /*0e10*/  LDS R12, [R9] ;  /* 0x00000000090c7984 */ /* 0x000e680000000800 */
[----:B------:R-:W2:Y:S04]  /*0e20*/  LDS R28, [R9+0x4] ;  /* 0x00000400091c7984 */ /* 0x000ea80000000800 */
[----:B------:R-:W3:Y:S04]  /*0e30*/  LDS R5, [R9+0x8] ;  /* 0x0000080009057984 */ /* 0x000ee80000000800 */
[----:B------:R-:W4:Y:S04]  /*0e40*/  LDS R11, [R9+0xc] ;  /* 0x00000c00090b7984 */ /* 0x000f280000000800 */
[----:B------:R-:W5:Y:S04]  /*0e50*/  LDS R13, [R9+0x10] ;  /* 0x00001000090d7984 */ /* 0x000f680000000800 */
[----:B------:R-:W5:Y:S04]  /*0e60*/  LDS R26, [R9+0x14] ;  /* 0x00001400091a7984 */ /* 0x000f680000000800 */
[----:B------:R-:W5:Y:S04]  /*0e70*/  LDS R24, [R9+0x18] ;  /* 0x0000180009187984 */ /* 0x000f680000000800 */
[----:B------:R-:W5:Y:S04]  /*0e80*/  LDS R4, [R9+0x20] ;  /* 0x0000200009047984 */ /* 0x000f680000000800 */
[----:B------:R-:W5:Y:S04]  /*0e90*/  LDS R22, [R9+0x1c] ;  /* 0x00001c0009167984 */ /* 0x000f680000000800 */
[----:B------:R-:W5:Y:S01]  /*0ea0*/  LDS R20, [R9+0x24] ;  /* 0x0000240009147984 */ /* 0x000f620000000800 */
[----:B0-----:R-:W-:-:S03]  /*0eb0*/  IADD3 R2, PT, PT, -R2, 0x10, RZ ;  /* 0x0000001002027810 */ /* 0x001fc60007ffe1ff */
[----:B------:R-:W0:Y:S01]  /*0ec0*/  LDS R18, [R9+0x28] ;  /* 0x0000280009127984 */ /* 0x000e220000000800 */
[-C--:B-1----:R-:W-:Y:S02]  /*0ed0*/  SHF.R.S32.HI R15, RZ, R3.reuse, R12 ;  /* 0x00000003ff0f7219 */ /* 0x082fe4000001140c */
[----:B------:R-:W-:Y:S01]  /*0ee0*/  SEL R2, R2, 0x10, !P0 ;  /* 0x0000001002027807 */ /* 0x000fe20004000000 */
[----:B------:R-:W1:Y:S01]  /*0ef0*/  LDS R16, [R9+0x2c] ;  /* 0x00002c0009107984 */ /* 0x000e620000000800 */
[----:B--2---:R-:W-:-:S03]  /*0f00*/  SHF.R.S32.HI R28, RZ, R3, R28 ;  /* 0x00000003ff1c7219 */ /* 0x004fc6000001141c */
[----:B------:R-:W2:Y:S01]  /*0f10*/  LDS R14, [R9+0x30] ;  /* 0x00003000090e7984 */ /* 0x000ea20000000800 */
[-C--:B---3--:R-:W-:Y:S01]  /*0f20*/  SHF.R.S32.HI R5, RZ, R3.reuse, R5 ;  /* 0x00000003ff057219 */ /* 0x088fe20000011405 */
[-C--:B------:R-:W-:Y:S02]  /*0f30*/  IMAD R2, R2, R3.reuse, R2 ;  /* 0x0000000302027224 */ /* 0x080fe400078e0202 */
[----:B------:R-:W3:Y:S01]  /*0f40*/  LDS R10, [R9+0x34] ;  /* 0x00003400090a7984 */ /* 0x000ee20000000800 */
[----:B------:R-:W-:Y:S02]  /*0f50*/  IADD3 R5, PT, PT, R5, R28, R15 ;  /* 0x0000001c05057210 */ /* 0x000fe40007ffe00f */
[-C--:B----4-:R-:W-:Y:S01]  /*0f60*/  SHF.R.S32.HI R28, RZ, R3.reuse, R11 ;  /* 0x00000003ff1c7219 */ /* 0x090fe2000001140b */
[----:B------:R-:W4:Y:S01]  /*0f70*/  LDS R8, [R9+0x38] ;  /* 0x0000380009087984 */ /* 0x000f220000000800 */
[----:B-----5:R-:W-:-:S03]  /*0f80*/  SHF.R.S32.HI R13, RZ, R3, R13 ;  /* 0x00000003ff0d7219 */ /* 0x020fc6000001140d */
[----:B------:R5:W4:Y:S01]  /*0f90*/  LDS R12, [R9+0x3c] ;  /* 0x00003c00090c7984 */ /* 0x000b220000000800 */
[----:B------:R-:W-:Y:S02]  /*0fa0*/  IADD3 R13, PT, PT, R13, R5, R28 ;  /* 0x000000050d0d7210 */ /* 0x000fe40007ffe01c */
[-C--:B------:R-:W-:Y:S02]  /*0fb0*/  SHF.R.S32.HI R5, RZ, R3.reuse, R26 ;  /* 0x00000003ff057219 */ /* 0x080fe4000001141a */
[-C--:B------:R-:W-:Y:S02]  /*0fc0*/  SHF.R.S32.HI R24, RZ, R3.reuse, R24 ;  /* 0x00000003ff187219 */ /* 0x080fe40000011418 */
[----:B------:R-:W-:Y:S02]  /*0fd0*/  SHF.R.S32.HI R11, RZ, R3, R4 ;  /* 0x00000003ff0b7219 */ /* 0x000fe40000011404 */
[----:B------:R-:W-:Y:S02]  /*0fe0*/  IADD3 R13, PT, PT, R24, R13, R5 ;  /* 0x0000000d180d7210 */ /* 0x000fe40007ffe005 */
[----:B------:R-:W4:Y:S01]  /*0ff0*/  LDC.64 R4, c[0x0][0x380] ;  /* 0x0000e000ff047b82 */ /* 0x000f220000000a00 */
[----:B------:R-:W-:-:S02]  /*1000*/  SHF.R.S32.HI R22, RZ, R3, R22 ;  /* 0x00000003ff167219 */ /* 0x000fc40000011416 */
[----:B-----5:R-:W-:Y:S02]  /*1010*/  SHF.R.S32.HI R9, RZ, R3, R20 ;  /* 0x00000003ff097219 */ /* 0x020fe40000011414 */
[----:B------:R-:W-:Y:S01]  /*1020*/  IADD3 R11, PT, PT, R11, R13, R22 ;  /* 0x0000000d0b0b7210 */ /* 0x000fe20007ffe016 */
[----:B------:R-:W-:Y:S01]  /*1030*/  IMAD R13, R7, 0x10, R0 ;  /* 0x00000010070d7824 */ /* 0x000fe200078e0200 */
[----:B0-----:R-:W-:-:S03]  /*1040*/  SHF.R.S32.HI R18, RZ, R3, R18 ;  /* 0x00000003ff127219 */ /* 0x001fc60000011412 */
[----:B------:R-:W-:Y:S01]  /*1050*/  IMAD.IADD R13, R6, 0x1, R13 ;  /* 0x00000001060d7824 */ /* 0x000fe200078e020d */
[----:B------:R-:W-:Y:S02]  /*1060*/  IADD3 R11, PT, PT, R18, R11, R9 ;  /* 0x0000000b120b7210 */ /* 0x000fe40007ffe009 */
[-C--:B-1----:R-:W-:Y:S02]  /*1070*/  SHF.R.S32.HI R9, RZ, R3.reuse, R16 ;  /* 0x00000003ff097219 */ /* 0x082fe40000011410 */
[----:B--2---:R-:W-:-:S04]  /*1080*/  SHF.R.S32.HI R14, RZ, R3, R14 ;  /* 0x00000003ff0e7219 */ /* 0x004fc8000001140e */
[----:B------:R-:W-:Y:S02]  /*1090*/  IADD3 R9, PT, PT, R14, R11, R9 ;  /* 0x0000000b0e097210 */ /* 0x000fe40007ffe009 */
[-C--:B---3--:R-:W-:Y:S02]  /*10a0*/  SHF.R.S32.HI R7, RZ, R3.reuse, R10 ;  /* 0x00000003ff077219 */ /* 0x088fe4000001140a */
[-C--:B----4-:R-:W-:Y:S01]  /*10b0*/  SHF.R.S32.HI R8, RZ, R3.reuse, R8 ;  /* 0x00000003ff087219 */ /* 0x090fe20000011408 */
[----:B------:R-:W-:Y:S01]  /*10c0*/  IMAD.WIDE R4, R13, 0x4, R4 ;  /* 0x000000040d047825 */ /* 0x000fe200078e0204 */
[----:B------:R-:W-:Y:S02]  /*10d0*/  SHF.R.S32.HI R3, RZ, R3, R12 ;  /* 0x00000003ff037219 */ /* 0x000fe4000001140c */
[----:B------:R-:W-:-:S04]  /*10e0*/  IADD3 R7, PT, PT, R8, R9, R7 ;  /* 0x0000000908077210 */ /* 0x000fc80007ffe007 */
[----:B------:R-:W-:-:S05]  /*10f0*/  IADD3 R3, PT, PT, R2, R7, R3 ;  /* 0x0000000702037210 */ /* 0x000fca0007ffe003 */
[----:B------:R-:W-:Y:S01]  /*1100*/  STG.E desc[UR6][R4.64], R3 ;  /* 0x0000000304007986 */ /* 0x000fe2000c101906 */
[----:B------:R-:W-:Y:S05]  /*1110*/  EXIT ;  /* 0x000000000000794d */ /* 0x000fea0003800000 */
.L_x_43:
        /* <DEDUP_REMOVED lines=14> */
.L_x_267:


//--------------------- .text.cudaCalcPartition   --------------------------
	.section	.text.cudaCalcPartition,"ax",@progbits
	.align	128
        .global         cudaCalcPartition
        .type           cudaCalcPartition,@function
        .size           cudaCalcPartition,(.L_x_268 - cudaCalcPartition)
        .other          cudaCalcPartition,@"STO_CUDA_ENTRY STV_DEFAULT"
cudaCalcPartition:
.text.cudaCalcPartition:
[----:B------:R-:W-:Y:S01]  /*0000*/  LDC R1, c[0x0][0x37c] ;  /* 0x0000df00ff017b82 */ /* 0x000fe20000000800 */
[----:B------:R-:W0:Y:S01]  /*0010*/  S2R R4, SR_TID.X ;  /* 0x0000000000047919 */ /* 0x000e220000002100 */
[----:B------:R-:W1:Y:S01]  /*0020*/  LDCU.64 UR6, c[0x0][0x358] ;  /* 0x00006b00ff0677ac */ /* 0x000e620008000a00 */
[----:B------:R-:W0:Y:S05]  /*0030*/  S2R R5, SR_TID.Y ;  /* 0x0000000000057919 */ /* 0x000e2a0000002200 */
[----:B------:R-:W2:Y:S01]  /*0040*/  S2UR UR5, SR_CgaCtaId ;  /* 0x00000000000579c3 */ /* 0x000ea20000008800 */
[----:B------:R-:W-:-:S07]  /*0050*/  UMOV UR4, 0x400 ;  /* 0x0000040000047882 */ /* 0x000fce0000000000 */
[----:B------:R-:W3:Y:S08]  /*0060*/  S2UR UR8, SR_CTAID.X ;  /* 0x00000000000879c3 */ /* 0x000ef00000002500 */
[----:B------:R-:W3:Y:S01]  /*0070*/  LDC R10, c[0x0][0x3a8] ;  /* 0x0000ea00ff0a7b82 */ /* 0x000ee20000000800 */
[----:B0-----:R-:W-:-:S05]  /*0080*/  IMAD R6, R5, 0x10, R4 ;  /* 0x0000001005067824 */ /* 0x001fca00078e0204 */
[----:B------:R-:W-:-:S13]  /*0090*/  ISETP.GT.U32.AND P0, PT, R6, 0x2f, PT ;  /* 0x0000002f0600780c */ /* 0x000fda0003f04070 */
[----:B------:R-:W0:Y:S01]  /*00a0*/  @!P0 S2R R7, SR_CTAID.Y ;  /* 0x0000000000078919 */ /* 0x000e220000002600 */
[----:B------:R-:W0:Y:S02]  /*00b0*/  @!P0 LDC.64 R2, c[0x0][0x398] ;  /* 0x0000e600ff028b82 */ /* 0x000e240000000a00 */
[----:B0-----:R-:W-:-:S04]  /*00c0*/  @!P0 IMAD.WIDE.U32 R2, R7, 0xc0, R2 ;  /* 0x000000c007028825 */ /* 0x001fc800078e0002 */
[C---:B------:R-:W-:Y:S01]  /*00d0*/  @!P0 IMAD.WIDE.U32 R8, R6.reuse, 0x4, R2 ;  /* 0x0000000406088825 */ /* 0x040fe200078e0002 */
[----:B--2---:R-:W-:Y:S01]  /*00e0*/  ULEA UR4, UR5, UR4, 0x18 ;  /* 0x0000000405047291 */ /* 0x004fe2000f8ec0ff */
[----:B------:R-:W0:Y:S03]  /*00f0*/  LDC.64 R2, c[0x0][0x3a0] ;  /* 0x0000e800ff027b82 */ /* 0x000e260000000a00 */
[----:B-1----:R3:W2:Y:S01]  /*0100*/  @!P0 LDG.E R0, desc[UR6][R8.64] ;  /* 0x0000000608008981 */ /* 0x0026a2000c1e1900 */
[----:B------:R-:W-:Y:S01]  /*0110*/  IMAD.MOV.U32 R11, RZ, RZ, 0x1 ;  /* 0x00000001ff0b7424 */ /* 0x000fe200078e00ff */
[----:B------:R-:W-:Y:S01]  /*0120*/  LEA R7, R6, UR4, 0x2 ;  /* 0x0000000406077c11 */ /* 0x000fe2000f8e10ff */
[----:B------:R-:W-:Y:S01]  /*0130*/  BSSY.RECONVERGENT B0, `(.L_x_44) ;  /* 0x0000017000007945 */ /* 0x000fe20003800200 */
[----:B---3--:R-:W-:Y:S02]  /*0140*/  IMAD R8, R10, UR8, RZ ;  /* 0x000000080a087c24 */ /* 0x008fe4000f8e02ff */
[----:B0-----:R-:W-:-:S02]  /*0150*/  SHF.L.U32 R9, R11, R2, RZ ;  /* 0x000000020b097219 */ /* 0x001fc400000006ff */
[----:B------:R-:W-:Y:S02]  /*0160*/  IMAD R11, R8, R3, R6 ;  /* 0x00000003080b7224 */ /* 0x000fe400078e0206 */
[----:B------:R-:W-:Y:S01]  /*0170*/  VIADDMNMX.U32 R9, R9, -R8, R10, PT ;  /* 0x8000000809097246 */ /* 0x000fe2000380000a */
[----:B--2---:R0:W-:Y:S01]  /*0180*/  @!P0 STS [R7+0x480], R0 ;  /* 0x0004800007008388 */ /* 0x0041e20000000800 */
[----:B------:R-:W-:Y:S01]  /*0190*/  BAR.SYNC.DEFER_BLOCKING 0x0 ;  /* 0x0000000000007b1d */ /* 0x000fe20000010000 */
[----:B------:R-:W-:-:S13]  /*01a0*/  ISETP.GT.U32.AND P0, PT, R6, 0x1f, PT ;  /* 0x0000001f0600780c */ /* 0x000fda0003f04070 */
[----:B0-----:R-:W-:Y:S05]  /*01b0*/  @P0 BRA `(.L_x_45) ;  /* 0x0000000000380947 */ /* 0x001fea0003800000 */
[----:B------:R-:W0:Y:S01]  /*01c0*/  LDS.64 R14, [UR4+0x480] ;  /* 0x00048004ff0e7984 */ /* 0x000e220008000a00 */
[----:B------:R-:W-:Y:S01]  /*01d0*/  BSSY.RECONVERGENT B1, `(.L_x_46) ;  /* 0x000000b000017945 */ /* 0x000fe20003800200 */
[----:B------:R-:W-:Y:S01]  /*01e0*/  IMAD.MOV.U32 R0, RZ, RZ, RZ ;  /* 0x000000ffff007224 */ /* 0x000fe200078e00ff */
[----:B0-----:R-:W-:-:S04]  /*01f0*/  VIADDMNMX R14, R14, R6, R11, PT ;  /* 0x000000060e0e7246 */ /* 0x001fc8000380010b */
[----:B------:R-:W-:-:S13]  /*0200*/  ISETP.GE.AND P0, PT, R14, 0x20, PT ;  /* 0x000000200e00780c */ /* 0x000fda0003f06270 */
[----:B------:R-:W-:Y:S05]  /*0210*/  @!P0 BRA `(.L_x_47) ;  /* 0x0000000000188947 */ /* 0x000fea0003800000 */
[----:B------:R-:W0:Y:S01]  /*0220*/  LDC.64 R12, c[0x0][0x390] ;  /* 0x0000e400ff0c7b82 */ /* 0x000e220000000a00 */
[----:B------:R-:W-:-:S05]  /*0230*/  IADD3 R15, PT, PT, R11, -0x20, R15 ;  /* 0xffffffe00b0f7810 */ /* 0x000fca0007ffe00f */
[----:B0-----:R-:W-:Y:S02]  /*0240*/  IMAD.WIDE R12, R15, 0x4, R12 ;  /* 0x000000040f0c7825 */ /* 0x001fe400078e020c */
[----:B------:R-:W0:Y:S04]  /*0250*/  LDS R15, [UR4+0x4ac] ;  /* 0x0004ac04ff0f7984 */ /* 0x000e280008000800 */
[----:B------:R-:W0:Y:S02]  /*0260*/  LDG.E R12, desc[UR6][R12.64] ;  /* 0x000000060c0c7981 */ /* 0x000e24000c1e1900 */
[----:B0-----:R-:W-:-:S07]  /*0270*/  SHF.R.S32.HI R0, RZ, R15, R12 ;  /* 0x0000000fff007219 */ /* 0x001fce000001140c */
.L_x_47:
[----:B------:R-:W-:Y:S05]  /*0280*/  BSYNC.RECONVERGENT B1 ;  /* 0x0000000000017941 */ /* 0x000fea0003800200 */
.L_x_46:
[----:B------:R0:W-:Y:S02]  /*0290*/  STS [R7], R0 ;  /* 0x0000000007007388 */ /* 0x0001e40000000800 */
.L_x_45:
[----:B------:R-:W-:Y:S05]  /*02a0*/  BSYNC.RECONVERGENT B0 ;  /* 0x0000000000007941 */ /* 0x000fea0003800200 */
.L_x_44:
[----:B------:R-:W-:Y:S01]  /*02b0*/  IMAD R13, R9, R3, RZ ;  /* 0x00000003090d7224 */ /* 0x000fe200078e02ff */
[----:B------:R-:W-:Y:S01]  /*02c0*/  BSSY.RECONVERGENT B0, `(.L_x_48) ;  /* 0x000000b000007945 */ /* 0x000fe20003800200 */
[----:B0-----:R-:W-:-:S03]  /*02d0*/  IMAD.MOV.U32 R0, RZ, RZ, RZ ;  /* 0x000000ffff007224 */ /* 0x001fc600078e00ff */
[----:B------:R-:W-:-:S13]  /*02e0*/  ISETP.GE.AND P0, PT, R6, R13, PT ;  /* 0x0000000d0600720c */ /* 0x000fda0003f06270 */
[----:B------:R-:W-:Y:S05]  /*02f0*/  @P0 BRA `(.L_x_49) ;  /* 0x00000000001c0947 */ /* 0x000fea0003800000 */
[----:B------:R-:W0:Y:S01]  /*0300*/  LDS R0, [UR4+0x484] ;  /* 0x00048404ff007984 */ /* 0x000e220008000800 */
[----:B------:R-:W1:Y:S01]  /*0310*/  LDC.64 R14, c[0x0][0x390] ;  /* 0x0000e400ff0e7b82 */ /* 0x000e620000000a00 */
[----:B0-----:R-:W-:-:S04]  /*0320*/  IMAD.IADD R17, R11, 0x1, R0 ;  /* 0x000000010b117824 */ /* 0x001fc800078e0200 */
[----:B-1----:R-:W-:Y:S02]  /*0330*/  IMAD.WIDE R14, R17, 0x4, R14 ;  /* 0x00000004110e7825 */ /* 0x002fe400078e020e */
[----:B------:R-:W0:Y:S04]  /*0340*/  LDS R17, [UR4+0x4ac] ;  /* 0x0004ac04ff117984 */ /* 0x000e280008000800 */
[----:B------:R-:W0:Y:S02]  /*0350*/  LDG.E R14, desc[UR6][R14.64] ;  /* 0x000000060e0e7981 */ /* 0x000e24000c1e1900 */
[----:B0-----:R-:W-:-:S07]  /*0360*/  SHF.R.S32.HI R0, RZ, R17, R14 ;  /* 0x00000011ff007219 */ /* 0x001fce000001140e */
.L_x_49:
[----:B------:R-:W-:Y:S05]  /*0370*/  BSYNC.RECONVERGENT B0 ;  /* 0x0000000000007941 */ /* 0x000fea0003800200 */
.L_x_48:
[----:B------:R-:W-:Y:S01]  /*0380*/  STS [R7+0x80], R0 ;  /* 0x0000800007007388 */ /* 0x000fe20000000800 */
[----:B------:R-:W-:Y:S01]  /*0390*/  IMAD.MOV.U32 R17, RZ, RZ, RZ ;  /* 0x000000ffff117224 */ /* 0x000fe200078e00ff */
[----:B------:R-:W-:Y:S06]  /*03a0*/  BAR.SYNC.DEFER_BLOCKING 0x0 ;  /* 0x0000000000007b1d */ /* 0x000fec0000010000 */
[----:B------:R-:W0:Y:S02]  /*03b0*/  LDS R10, [UR4+0x480] ;  /* 0x00048004ff0a7984 */ /* 0x000e240008000800 */
[----:B0-----:R-:W-:-:S13]  /*03c0*/  ISETP.GE.AND P0, PT, R10, 0x1, PT ;  /* 0x000000010a00780c */ /* 0x001fda0003f06270 */
[----:B------:R-:W-:Y:S05]  /*03d0*/  @!P0 BRA `(.L_x_50) ;  /* 0x0000000800448947 */ /* 0x000fea0003800000 */
[C---:B------:R-:W-:Y:S01]  /*03e0*/  ISETP.GE.U32.AND P0, PT, R10.reuse, 0x8, PT ;  /* 0x000000080a00780c */ /* 0x040fe20003f06070 */
[----:B------:R-:W-:Y:S01]  /*03f0*/  IMAD.MOV R14, RZ, RZ, -R10 ;  /* 0x000000ffff0e7224 */ /* 0x000fe200078e0a0a */
[----:B------:R-:W-:Y:S01]  /*0400*/  LOP3.LUT R24, R10, 0x7, RZ, 0xc0, !PT ;  /* 0x000000070a187812 */ /* 0x000fe200078ec0ff */
[----:B------:R-:W-:-:S03]  /*0410*/  IMAD.MOV.U32 R17, RZ, RZ, RZ ;  /* 0x000000ffff117224 */ /* 0x000fc600078e00ff */
[----:B------:R-:W-:-:S07]  /*0420*/  ISETP.NE.AND P1, PT, R24, RZ, PT ;  /* 0x000000ff1800720c */ /* 0x000fce0003f25270 */
[----:B------:R-:W-:Y:S06]  /*0430*/  @!P0 BRA `(.L_x_51) ;  /* 0x0000000400108947 */ /* 0x000fec0003800000 */
[----:B------:R-:W-:Y:S01]  /*0440*/  UIADD3 UR5, UPT, UPT, UR4, 0x4dc, URZ ;  /* 0x000004dc04057890 */ /* 0x000fe2000fffe0ff */
[C---:B------:R-:W-:Y:S01]  /*0450*/  LOP3.LUT R0, R10.reuse, 0x7ffffff8, RZ, 0xc0, !PT ;  /* 0x7ffffff80a007812 */ /* 0x040fe200078ec0ff */
[----:B------:R-:W-:Y:S02]  /*0460*/  IMAD.IADD R15, R10, 0x1, -R6 ;  /* 0x000000010a0f7824 */ /* 0x000fe400078e0a06 */
[----:B------:R-:W-:Y:S02]  /*0470*/  IMAD.MOV.U32 R17, RZ, RZ, RZ ;  /* 0x000000ffff117224 */ /* 0x000fe400078e00ff */
[----:B------:R-:W-:Y:S02]  /*0480*/  IMAD.MOV R0, RZ, RZ, -R0 ;  /* 0x000000ffff007224 */ /* 0x000fe400078e0a00 */
[----:B------:R-:W-:-:S07]  /*0490*/  IMAD.U32 R12, RZ, RZ, UR5 ;  /* 0x00000005ff0c7e24 */ /* 0x000fce000f8e00ff */
.L_x_52:
[----:B------:R-:W-:Y:S01]  /*04a0*/  IMAD R16, R15, -0x4, R12 ;  /* 0xfffffffc0f107824 */ /* 0x000fe200078e020c */
[----:B------:R-:W0:Y:S01]  /*04b0*/  LDS R26, [R12+-0x1c] ;  /* 0xffffe4000c1a7984 */ /* 0x000e220000000800 */
[----:B------:R-:W-:Y:S02]  /*04c0*/  VIADD R0, R0, 0x8 ;  /* 0x0000000800007836 */ /* 0x000fe40000000000 */
[----:B------:R-:W-:Y:S01]  /*04d0*/  VIADD R14, R14, 0x8 ;  /* 0x000000080e0e7836 */ /* 0x000fe20000000000 */
[----:B------:R-:W1:Y:S02]  /*04e0*/  LDS R25, [R16+-0x45c] ;  /* 0xfffba40010197984 */ /* 0x000e640000000800 */
[----:B------:R-:W-:Y:S02]  /*04f0*/  ISETP.NE.AND P0, PT, R0, RZ, PT ;  /* 0x000000ff0000720c */ /* 0x000fe40003f05270 */
[----:B------:R-:W2:Y:S04]  /*0500*/  LDS R22, [R12+-0x18] ;  /* 0xffffe8000c167984 */ /* 0x000ea80000000800 */
[----:B------:R-:W3:Y:S04]  /*0510*/  LDS R23, [R16+-0x458] ;  /* 0xfffba80010177984 */ /* 0x000ee80000000800 */
[----:B------:R-:W-:Y:S04]  /*0520*/  LDS R18, [R12+-0x14] ;  /* 0xffffec000c127984 */ /* 0x000fe80000000800 */
[----:B------:R-:W4:Y:S04]  /*0530*/  LDS R19, [R16+-0x454] ;  /* 0xfffbac0010137984 */ /* 0x000f280000000800 */
[----:B------:R-:W5:Y:S04]  /*0540*/  LDS R20, [R12+-0x10] ;  /* 0xfffff0000c147984 */ /* 0x000f680000000800 */
[----:B------:R-:W5:Y:S01]  /*0550*/  LDS R21, [R16+-0x450] ;  /* 0xfffbb00010157984 */ /* 0x000f620000000800 */
[----:B0-----:R-:W-:-:S02]  /*0560*/  IMAD.SHL.U32 R26, R26, 0x100, RZ ;  /* 0x000001001a1a7824 */ /* 0x001fc400078e00ff */
[----:B-1----:R-:W-:-:S03]  /*0570*/  IMAD.SHL.U32 R25, R25, 0x100, RZ ;  /* 0x0000010019197824 */ /* 0x002fc600078e00ff */
[----:B------:R-:W-:Y:S01]  /*0580*/  SHF.R.S32.HI R27, RZ, 0x8, R26 ;  /* 0x00000008ff1b7819 */ /* 0x000fe2000001141a */
[----:B--2---:R-:W-:Y:S01]  /*0590*/  IMAD.SHL.U32 R22, R22, 0x100, RZ ;  /* 0x0000010016167824 */ /* 0x004fe200078e00ff */
[----:B------:R-:W-:Y:S02]  /*05a0*/  SHF.R.S32.HI R26, RZ, 0x8, R25 ;  /* 0x00000008ff1a7819 */ /* 0x000fe40000011419 */
[----:B------:R-:W0:Y:S01]  /*05b0*/  LDS R25, [R16+-0x440] ;  /* 0xfffbc00010197984 */ /* 0x000e220000000800 */
[----:B---3--:R-:W-:Y:S01]  /*05c0*/  IMAD.SHL.U32 R23, R23, 0x100, RZ ;  /* 0x0000010017177824 */ /* 0x008fe200078e00ff */
[----:B------:R-:W-:Y:S01]  /*05d0*/  SHF.R.S32.HI R22, RZ, 0x8, R22 ;  /* 0x00000008ff167819 */ /* 0x000fe20000011416 */
[----:B------:R-:W-:Y:S02]  /*05e0*/  IMAD R26, R26, R27, R17 ;  /* 0x0000001b1a1a7224 */ /* 0x000fe400078e0211 */
[----:B------:R-:W1:Y:S01]  /*05f0*/  LDS R17, [R12+-0xc] ;  /* 0xfffff4000c117984 */ /* 0x000e620000000800 */
[----:B------:R-:W-:Y:S01]  /*0600*/  SHF.R.S32.HI R23, RZ, 0x8, R23 ;  /* 0x00000008ff177819 */ /* 0x000fe20000011417 */
[----:B----4-:R-:W-:-:S04]  /*0610*/  IMAD.SHL.U32 R19, R19, 0x100, RZ ;  /* 0x0000010013137824 */ /* 0x010fc800078e00ff */
[----:B------:R-:W-:Y:S02]  /*0620*/  IMAD R22, R23, R22, R26 ;  /* 0x0000001617167224 */ /* 0x000fe400078e021a */
[----:B------:R-:W-:Y:S01]  /*0630*/  IMAD.SHL.U32 R23, R18, 0x100, RZ ;  /* 0x0000010012177824 */ /* 0x000fe200078e00ff */
[----:B------:R-:W-:Y:S01]  /*0640*/  SHF.R.S32.HI R19, RZ, 0x8, R19 ;  /* 0x00000008ff137819 */ /* 0x000fe20000011413 */
[----:B-----5:R-:W-:Y:S01]  /*0650*/  IMAD.SHL.U32 R20, R20, 0x100, RZ ;  /* 0x0000010014147824 */ /* 0x020fe200078e00ff */
[----:B------:R-:W2:Y:S01]  /*0660*/  LDS R18, [R16+-0x44c] ;  /* 0xfffbb40010127984 */ /* 0x000ea20000000800 */
[----:B------:R-:W-:Y:S01]  /*0670*/  IMAD.SHL.U32 R21, R21, 0x100, RZ ;  /* 0x0000010015157824 */ /* 0x000fe200078e00ff */
[----:B------:R-:W-:Y:S02]  /*0680*/  SHF.R.S32.HI R23, RZ, 0x8, R23 ;  /* 0x00000008ff177819 */ /* 0x000fe40000011417 */
[----:B------:R-:W-:Y:S02]  /*0690*/  SHF.R.S32.HI R20, RZ, 0x8, R20 ;  /* 0x00000008ff147819 */ /* 0x000fe40000011414 */
[----:B------:R-:W-:Y:S01]  /*06a0*/  SHF.R.S32.HI R21, RZ, 0x8, R21 ;  /* 0x00000008ff157819 */ /* 0x000fe20000011415 */
[----:B------:R-:W-:-:S02]  /*06b0*/  IMAD R22, R19, R23, R22 ;  /* 0x0000001713167224 */ /* 0x000fc400078e0216 */
[----:B------:R-:W3:Y:S02]  /*06c0*/  LDS R19, [R12+-0x8] ;  /* 0xfffff8000c137984 */ /* 0x000ee40000000800 */
[----:B------:R-:W-:Y:S02]  /*06d0*/  IMAD R26, R21, R20, R22 ;  /* 0x00000014151a7224 */ /* 0x000fe400078e0216 */
[----:B------:R-:W4:Y:S04]  /*06e0*/  LDS R20, [R16+-0x448] ;  /* 0xfffbb80010147984 */ /* 0x000f280000000800 */
[----:B------:R-:W5:Y:S04]  /*06f0*/  LDS R21, [R12+-0x4] ;  /* 0xfffffc000c157984 */ /* 0x000f680000000800 */
[----:B------:R-:W5:Y:S01]  /*0700*/  LDS R23, [R16+-0x444] ;  /* 0xfffbbc0010177984 */ /* 0x000f620000000800 */
[----:B0-----:R-:W-:-:S03]  /*0710*/  IMAD.SHL.U32 R25, R25, 0x100, RZ ;  /* 0x0000010019197824 */ /* 0x001fc600078e00ff */
[----:B------:R0:W5:Y:S01]  /*0720*/  LDS R22, [R12] ;  /* 0x000000000c167984 */ /* 0x0001620000000800 */
[----:B-1----:R-:W-:Y:S02]  /*0730*/  IMAD.SHL.U32 R17, R17, 0x100, RZ ;  /* 0x0000010011117824 */ /* 0x002fe400078e00ff */
[----:B0-----:R-:W-:-:S03]  /*0740*/  VIADD R12, R12, 0x20 ;  /* 0x000000200c0c7836 */ /* 0x001fc60000000000 */
[----:B------:R-:W-:Y:S01]  /*0750*/  SHF.R.S32.HI R27, RZ, 0x8, R17 ;  /* 0x00000008ff1b7819 */ /* 0x000fe20000011411 */
[----:B--2---:R-:W-:-:S05]  /*0760*/  IMAD.SHL.U32 R18, R18, 0x100, RZ ;  /* 0x0000010012127824 */ /* 0x004fca00078e00ff */
[----:B------:R-:W-:Y:S02]  /*0770*/  SHF.R.S32.HI R17, RZ, 0x8, R18 ;  /* 0x00000008ff117819 */ /* 0x000fe40000011412 */
[----:B------:R-:W-:Y:S01]  /*0780*/  SHF.R.S32.HI R18, RZ, 0x8, R25 ;  /* 0x00000008ff127819 */ /* 0x000fe20000011419 */
[----:B---3--:R-:W-:Y:S02]  /*0790*/  IMAD.SHL.U32 R19, R19, 0x100, RZ ;  /* 0x0000010013137824 */ /* 0x008fe400078e00ff */
[----:B------:R-:W-:Y:S02]  /*07a0*/  IMAD R26, R17, R27, R26 ;  /* 0x0000001b111a7224 */ /* 0x000fe400078e021a */
[----:B----4-:R-:W-:Y:S01]  /*07b0*/  IMAD.SHL.U32 R20, R20, 0x100, RZ ;  /* 0x0000010014147824 */ /* 0x010fe200078e00ff */
[----:B------:R-:W-:Y:S01]  /*07c0*/  SHF.R.S32.HI R19, RZ, 0x8, R19 ;  /* 0x00000008ff137819 */ /* 0x000fe20000011413 */
[----:B-----5:R-:W-:-:S03]  /*07d0*/  IMAD.SHL.U32 R21, R21, 0x100, RZ ;  /* 0x0000010015157824 */ /* 0x020fc600078e00ff */
[----:B------:R-:W-:Y:S01]  /*07e0*/  SHF.R.S32.HI R17, RZ, 0x8, R20 ;  /* 0x00000008ff117819 */ /* 0x000fe20000011414 */
[----:B------:R-:W-:Y:S01]  /*07f0*/  IMAD.SHL.U32 R23, R23, 0x100, RZ ;  /* 0x0000010017177824 */ /* 0x000fe200078e00ff */
[----:B------:R-:W-:-:S03]  /*0800*/  SHF.R.S32.HI R21, RZ, 0x8, R21 ;  /* 0x00000008ff157819 */ /* 0x000fc60000011415 */
[----:B------:R-:W-:Y:S02]  /*0810*/  IMAD R17, R17, R19, R26 ;  /* 0x0000001311117224 */ /* 0x000fe400078e021a */
[----:B------:R-:W-:Y:S01]  /*0820*/  IMAD.SHL.U32 R22, R22, 0x100, RZ ;  /* 0x0000010016167824 */ /* 0x000fe200078e00ff */
[----:B------:R-:W-:-:S04]  /*0830*/  SHF.R.S32.HI R16, RZ, 0x8, R23 ;  /* 0x00000008ff107819 */ /* 0x000fc80000011417 */
[----:B------:R-:W-:Y:S01]  /*0840*/  SHF.R.S32.HI R22, RZ, 0x8, R22 ;  /* 0x00000008ff167819 */ /* 0x000fe20000011416 */
[----:B------:R-:W-:-:S04]  /*0850*/  IMAD R17, R16, R21, R17 ;  /* 0x0000001510117224 */ /* 0x000fc800078e0211 */
[----:B------:R-:W-:Y:S01]  /*0860*/  IMAD R17, R18, R22, R17 ;  /* 0x0000001612117224 */ /* 0x000fe200078e0211 */
[----:B------:R-:W-:Y:S06]  /*0870*/  @P0 BRA `(.L_x_52) ;  /* 0xfffffffc00080947 */ /* 0x000fec000383ffff */
.L_x_51:
[----:B------:R-:W-:Y:S05]  /*0880*/  @!P1 BRA `(.L_x_50) ;  /* 0x0000000400189947 */ /* 0x000fea0003800000 */
[----:B------:R-:W-:Y:S02]  /*0890*/  ISETP.GE.U32.AND P0, PT, R24, 0x4, PT ;  /* 0x000000041800780c */ /* 0x000fe40003f06070 */
[----:B------:R-:W-:-:S04]  /*08a0*/  LOP3.LUT R23, R10, 0x3, RZ, 0xc0, !PT ;  /* 0x000000030a177812 */ /* 0x000fc800078ec0ff */
[----:B------:R-:W-:-:S07]  /*08b0*/  ISETP.NE.AND P1, PT, R23, RZ, PT ;  /* 0x000000ff1700720c */ /* 0x000fce0003f25270 */
[----:B------:R-:W-:Y:S06]  /*08c0*/  @!P0 BRA `(.L_x_53) ;  /* 0x0000000000808947 */ /* 0x000fec0003800000 */
[----:B------:R-:W-:Y:S02]  /*08d0*/  IMAD.IADD R0, R10, 0x1, R14 ;  /* 0x000000010a007824 */ /* 0x000fe400078e020e */
[C---:B------:R-:W-:Y:S02]  /*08e0*/  IMAD R19, R14.reuse, 0x4, R7 ;  /* 0x000000040e137824 */ /* 0x040fe400078e0207 */
[----:B------:R-:W-:Y:S01]  /*08f0*/  VIADD R14, R14, 0x4 ;  /* 0x000000040e0e7836 */ /* 0x000fe20000000000 */
[----:B------:R-:W-:Y:S02]  /*0900*/  LEA R21, R0, UR4, 0x2 ;  /* 0x0000000400157c11 */ /* 0x000fe4000f8e10ff */
        /* <DEDUP_REMOVED lines=12> */
[----:B------:R-:W-:Y:S01]  /*09d0*/  SHF.R.S32.HI R22, RZ, 0x8, R22 ;  /* 0x00000008ff167819 */ /* 0x000fe20000011416 */
[----:B---3--:R-:W-:-:S04]  /*09e0*/  IMAD.SHL.U32 R12, R12, 0x100, RZ ;  /* 0x000001000c0c7824 */ /* 0x008fc800078e00ff */
        /* <DEDUP_REMOVED lines=14> */
.L_x_53:
[----:B------:R-:W-:Y:S05]  /*0ad0*/  @!P1 BRA `(.L_x_50) ;  /* 0x0000000000849947 */ /* 0x000fea0003800000 */
[----:B------:R-:W-:Y:S02]  /*0ae0*/  ISETP.NE.AND P0, PT, R23, 0x1, PT ;  /* 0x000000011700780c */ /* 0x000fe40003f05270 */
[----:B------:R-:W-:-:S04]  /*0af0*/  LOP3.LUT R0, R10, 0x1, RZ, 0xc0, !PT ;  /* 0x000000010a007812 */ /* 0x000fc800078ec0ff */
[----:B------:R-:W-:-:S07]  /*0b00*/  ISETP.NE.U32.AND P1, PT, R0, 0x1, PT ;  /* 0x000000010000780c */ /* 0x000fce0003f25070 */
        /* <DEDUP_REMOVED lines=19> */
.L_x_54:
[----:B------:R-:W-:Y:S05]  /*0c40*/  @P1 BRA `(.L_x_50) ;  /* 0x0000000000281947 */ /* 0x000fea0003800000 */
[----:B------:R-:W-:Y:S02]  /*0c50*/  IMAD.IADD R0, R10, 0x1, R14 ;  /* 0x000000010a007824 */ /* 0x000fe400078e020e */
[----:B------:R-:W-:-:S03]  /*0c60*/  IMAD R14, R14, 0x4, R7 ;  /* 0x000000040e0e7824 */ /* 0x000fc600078e0207 */
[----:B------:R-:W-:-:S03]  /*0c70*/  LEA R0, R0, UR4, 0x2 ;  /* 0x0000000400007c11 */ /* 0x000fc6000f8e10ff */
[----:B------:R-:W0:Y:S04]  /*0c80*/  LDS R14, [R14+0x80] ;  /* 0x000080000e0e7984 */ /* 0x000e280000000800 */
[----:B------:R-:W1:Y:S01]  /*0c90*/  LDS R0, [R0+0x4c0] ;  /* 0x0004c00000007984 */ /* 0x000e620000000800 */
[----:B0-----:R-:W-:Y:S02]  /*0ca0*/  IMAD.SHL.U32 R12, R14, 0x100, RZ ;  /* 0x000001000e0c7824 */ /* 0x001fe400078e00ff */
[----:B-1----:R-:W-:-:S03]  /*0cb0*/  IMAD.SHL.U32 R15, R0, 0x100, RZ ;  /* 0x00000100000f7824 */ /* 0x002fc600078e00ff */
[----:B------:R-:W-:Y:S02]  /*0cc0*/  SHF.R.S32.HI R12, RZ, 0x8, R12 ;  /* 0x00000008ff0c7819 */ /* 0x000fe4000001140c */
[----:B------:R-:W-:-:S05]  /*0cd0*/  SHF.R.S32.HI R15, RZ, 0x8, R15 ;  /* 0x00000008ff0f7819 */ /* 0x000fca000001140f */
[----:B------:R-:W-:-:S07]  /*0ce0*/  IMAD R17, R12, R15, R17 ;  /* 0x0000000f0c117224 */ /* 0x000fce00078e0211 */
.L_x_50:
[----:B------:R-:W-:Y:S01]  /*0cf0*/  IABS R0, R3 ;  /* 0x0000000300007213 */ /* 0x000fe20000000000 */
[----:B------:R-:W-:Y:S01]  /*0d00*/  IMAD.MOV.U32 R14, RZ, RZ, RZ ;  /* 0x000000ffff0e7224 */ /* 0x000fe200078e00ff */
[----:B------:R-:W-:Y:S02]  /*0d10*/  IABS R18, R6 ;  /* 0x0000000600127213 */ /* 0x000fe40000000000 */
[----:B------:R-:W0:Y:S01]  /*0d20*/  I2F.RP R12, R0 ;  /* 0x00000000000c7306 */ /* 0x000e220000209400 */
[----:B------:R-:W-:Y:S02]  /*0d30*/  ISETP.GE.AND P0, PT, R11, R10, PT ;  /* 0x0000000a0b00720c */ /* 0x000fe40003f06270 */
[----:B------:R-:W-:Y:S02]  /*0d40*/  LDS R10, [R7+0x80] ;  /* 0x00008000070a7984 */ /* 0x000fe40000000800 */
[C---:B------:R-:W-:Y:S02]  /*0d50*/  ISETP.GE.OR P0, PT, R6.reuse, R13, !P0 ;  /* 0x0000000d0600720c */ /* 0x040fe40004706670 */
[----:B------:R-:W-:-:S04]  /*0d60*/  LOP3.LUT R6, R6, R3, RZ, 0x3c, !PT ;  /* 0x0000000306067212 */ /* 0x000fc800078e3cff */
[----:B------:R-:W-:Y:S01]  /*0d70*/  ISETP.GE.AND P2, PT, R6, RZ, PT ;  /* 0x000000ff0600720c */ /* 0x000fe20003f46270 */
[----:B0-----:R-:W0:Y:S02]  /*0d80*/  MUFU.RCP R12, R12 ;  /* 0x0000000c000c7308 */ /* 0x001e240000001000 */
[----:B0-----:R-:W-:-:S06]  /*0d90*/  VIADD R15, R12, 0xffffffe ;  /* 0x0ffffffe0c0f7836 */ /* 0x001fcc0000000000 */
[----:B------:R-:W0:Y:S02]  /*0da0*/  F2I.FTZ.U32.TRUNC.NTZ R15, R15 ;  /* 0x0000000f000f7305 */ /* 0x000e24000021f000 */
[----:B0-----:R-:W-:-:S04]  /*0db0*/  IMAD.MOV R19, RZ, RZ, -R15 ;  /* 0x000000ffff137224 */ /* 0x001fc800078e0a0f */
[----:B------:R-:W-:-:S04]  /*0dc0*/  IMAD R19, R19, R0, RZ ;  /* 0x0000000013137224 */ /* 0x000fc800078e02ff */
[----:B------:R-:W-:Y:S02]  /*0dd0*/  IMAD.HI.U32 R16, R15, R19, R14 ;  /* 0x000000130f107227 */ /* 0x000fe400078e000e */
[----:B------:R-:W0:Y:S02]  /*0de0*/  LDS R14, [UR4+0x488] ;  /* 0x00048804ff0e7984 */ /* 0x000e240008000800 */
[----:B------:R-:W-:-:S04]  /*0df0*/  IMAD.MOV.U32 R19, RZ, RZ, R18 ;  /* 0x000000ffff137224 */ /* 0x000fc800078e0012 */
[----:B------:R-:W-:Y:S02]  /*0e00*/  IMAD.HI.U32 R18, R16, R19, RZ ;  /* 0x0000001310127227 */ /* 0x000fe400078e00ff */
[----:B------:R-:W1:Y:S02]  /*0e10*/  @!P0 LDS R16, [UR4+0x4a8] ;  /* 0x0004a804ff108984 */ /* 0x000e640008000800 */
[----:B------:R-:W-:-:S04]  /*0e20*/  IMAD.MOV R13, RZ, RZ, -R18 ;  /* 0x000000ffff0d7224 */ /* 0x000fc800078e0a12 */
[----:B------:R-:W-:-:S05]  /*0e30*/  IMAD R13, R0, R13, R19 ;  /* 0x0000000d000d7224 */ /* 0x000fca00078e0213 */
[----:B------:R-:W-:-:S13]  /*0e40*/  ISETP.GT.U32.AND P3, PT, R0, R13, PT ;  /* 0x0000000d0000720c */ /* 0x000fda0003f64070 */
[----:B------:R-:W-:Y:S02]  /*0e50*/  @!P3 IMAD.IADD R13, R13, 0x1, -R0 ;  /* 0x000000010d0db824 */ /* 0x000fe400078e0a00 */
[----:B------:R-:W-:Y:S01]  /*0e60*/  @!P3 VIADD R18, R18, 0x1 ;  /* 0x000000011212b836 */ /* 0x000fe20000000000 */
[----:B------:R-:W-:Y:S02]  /*0e70*/  ISETP.NE.AND P3, PT, R3, RZ, PT ;  /* 0x000000ff0300720c */ /* 0x000fe40003f65270 */
[----:B------:R-:W-:Y:S01]  /*0e80*/  ISETP.GE.U32.AND P1, PT, R13, R0, PT ;  /* 0x000000000d00720c */ /* 0x000fe20003f26070 */
[----:B------:R-:W-:Y:S01]  /*0e90*/  IMAD.MOV.U32 R0, RZ, RZ, RZ ;  /* 0x000000ffff007224 */ /* 0x000fe200078e00ff */
[----:B------:R-:W2:Y:S01]  /*0ea0*/  @!P0 LDC.64 R12, c[0x0][0x388] ;  /* 0x0000e200ff0c8b82 */ /* 0x000ea20000000a00 */
[----:B0-----:R-:W-:-:S05]  /*0eb0*/  SHF.R.S32.HI R17, RZ, R14, R17 ;  /* 0x0000000eff117219 */ /* 0x001fca0000011411 */
[----:B------:R-:W-:Y:S02]  /*0ec0*/  IMAD.IADD R17, R10, 0x1, -R17 ;  /* 0x000000010a117824 */ /* 0x000fe400078e0a11 */
[----:B-1----:R-:W-:Y:S02]  /*0ed0*/  @!P0 IMAD.IADD R11, R11, 0x1, R16 ;  /* 0x000000010b0b8824 */ /* 0x002fe400078e0210 */
[----:B------:R-:W-:Y:S02]  /*0ee0*/  @!P0 IMAD.MOV.U32 R0, RZ, RZ, R17 ;  /* 0x000000ffff008224 */ /* 0x000fe400078e0011 */
[----:B------:R-:W-:Y:S02]  /*0ef0*/  @P1 VIADD R18, R18, 0x1 ;  /* 0x0000000112121836 */ /* 0x000fe40000000000 */
[----:B------:R-:W-:Y:S01]  /*0f00*/  IMAD.SHL.U32 R6, R0, 0x2, RZ ;  /* 0x0000000200067824 */ /* 0x000fe200078e00ff */
[----:B------:R-:W-:Y:S01]  /*0f10*/  SHF.R.S32.HI R15, RZ, 0x1f, R0 ;  /* 0x0000001fff0f7819 */ /* 0x000fe20000011400 */
[----:B------:R-:W-:Y:S01]  /*0f20*/  @!P2 IMAD.MOV R18, RZ, RZ, -R18 ;  /* 0x000000ffff12a224 */ /* 0x000fe200078e0a12 */
[----:B------:R-:W-:-:S02]  /*0f30*/  @!P3 LOP3.LUT R18, RZ, R3, RZ, 0x33, !PT ;  /* 0x00000003ff12b212 */ /* 0x000fc400078e33ff */
[----:B------:R-:W-:-:S03]  /*0f40*/  LOP3.LUT R6, R6, R15, RZ, 0x3c, !PT ;  /* 0x0000000f06067212 */ /* 0x000fc600078e3cff */
[----:B------:R-:W-:Y:S01]  /*0f50*/  IMAD R7, R18, 0x4, R7 ;  /* 0x0000000412077824 */ /* 0x000fe200078e0207 */
[----:B------:R-:W-:Y:S01]  /*0f60*/  VIMNMX R6, PT, PT, R6, 0xfffff, PT ;  /* 0x000fffff06067848 */ /* 0x000fe20003fe0100 */
[----:B--2---:R-:W-:-:S05]  /*0f70*/  @!P0 IMAD.WIDE R12, R11, 0x4, R12 ;  /* 0x000000040b0c8825 */ /* 0x004fca00078e020c */
[----:B------:R-:W-:Y:S01]  /*0f80*/  @!P0 STG.E desc[UR6][R12.64], R17 ;  /* 0x000000110c008986 */ /* 0x000fe2000c101906 */
[----:B------:R-:W-:Y:S01]  /*0f90*/  BAR.SYNC.DEFER_BLOCKING 0x0 ;  /* 0x0000000000007b1d */ /* 0x000fe20000010000 */
[----:B------:R-:W-:-:S05]  /*0fa0*/  LOP3.LUT P0, RZ, R4, UR8, RZ, 0xfc, !PT ;  /* 0x0000000804ff7c12 */ /* 0x000fca000f80fcff */
[----:B------:R-:W-:Y:S02]  /*0fb0*/  STS [R7], R6 ;  /* 0x0000000607007388 */ /* 0x000fe40000000800 */
[----:B------:R-:W-:Y:S06]  /*0fc0*/  BAR.SYNC.DEFER_BLOCKING 0x0 ;  /* 0x0000000000007b1d */ /* 0x000fec0000010000 */
[----:B------:R-:W0:Y:S02]  /*0fd0*/  LDS R0, [UR4+0x480] ;  /* 0x00048004ff007984 */ /* 0x000e240008000800 */
[----:B0-----:R-:W-:-:S02]  /*0fe0*/  SEL R0, R0, RZ, !P0 ;  /* 0x000000ff00007207 */ /* 0x001fc40004000000 */
[----:B------:R-:W-:-:S03]  /*0ff0*/  ISETP.GE.AND P0, PT, R3, 0x1, PT ;  /* 0x000000010300780c */ /* 0x000fc60003f06270 */
[----:B------:R-:W-:-:S04]  /*1000*/  IMAD.IADD R0, R3, 0x1, -R0 ;  /* 0x0000000103007824 */ /* 0x000fc800078e0a00 */
[----:B------:R-:W-:-:S06]  /*1010*/  IMAD R11, R0, R5, R0 ;  /* 0x00000005000b7224 */ /* 0x000fcc00078e0200 */
[----:B------:R-:W-:Y:S05]  /*1020*/  @!P0 BRA `(.L_x_55) ;  /* 0x0000000400208947 */ /* 0x000fea0003800000 */
[C---:B------:R-:W-:Y:S02]  /*1030*/  ISETP.GE.U32.AND P0, PT, R3.reuse, 0x8, PT ;  /* 0x000000080300780c */ /* 0x040fe40003f06070 */
[C---:B------:R-:W-:Y:S02]  /*1040*/  LEA R0, R3.reuse, 0x100, 0x8 ;  /* 0x0000010003007811 */ /* 0x040fe400078e40ff */
[----:B------:R-:W-:Y:S02]  /*1050*/  LOP3.LUT R13, R3, 0x7, RZ, 0xc0, !PT ;  /* 0x00000007030d7812 */ /* 0x000fe400078ec0ff */
[----:B------:R-:W-:Y:S01]  /*1060*/  SHF.R.S32.HI R7, RZ, 0x8, R0 ;  /* 0x00000008ff077819 */ /* 0x000fe20000011400 */
[----:B------:R-:W-:Y:S01]  /*1070*/  IMAD.MOV.U32 R0, RZ, RZ, RZ ;  /* 0x000000ffff007224 */ /* 0x000fe200078e00ff */
[----:B------:R-:W-:-:S03]  /*1080*/  ISETP.NE.AND P1, PT, R13, RZ, PT ;  /* 0x000000ff0d00720c */ /* 0x000fc60003f25270 */
[----:B------:R-:W-:Y:S02]  /*1090*/  IMAD R7, R7, R4, RZ ;  /* 0x0000000407077224 */ /* 0x000fe400078e02ff */
[----:B------:R-:W-:Y:S08]  /*10a0*/  @!P0 BRA `(.L_x_56) ;  /* 0x0000000000708947 */ /* 0x000ff00003800000 */
[----:B------:R-:W-:Y:S02]  /*10b0*/  LEA R6, R7, UR4, 0x2 ;  /* 0x0000000407067c11 */ /* 0x000fe4000f8e10ff */
[----:B------:R-:W-:-:S03]  /*10c0*/  LOP3.LUT R0, R3, 0x7ffffff8, RZ, 0xc0, !PT ;  /* 0x7ffffff803007812 */ /* 0x000fc600078ec0ff */
[----:B------:R-:W-:Y:S02]  /*10d0*/  VIADD R6, R6, 0x10 ;  /* 0x0000001006067836 */ /* 0x000fe40000000000 */
[----:B------:R-:W-:-:S07]  /*10e0*/  IMAD.MOV R10, RZ, RZ, -R0 ;  /* 0x000000ffff0a7224 */ /* 0x000fce00078e0a00 */
.L_x_57:
[----:B------:R-:W0:Y:S01]  /*10f0*/  LDS R14, [R6+-0x10] ;  /* 0xfffff000060e7984 */ /* 0x000e220000000800 */
[----:B------:R-:W-:-:S03]  /*1100*/  VIADD R10, R10, 0x8 ;  /* 0x000000080a0a7836 */ /* 0x000fc60000000000 */
[----:B------:R-:W1:Y:S02]  /*1110*/  LDS R16, [R6+-0xc] ;  /* 0xfffff40006107984 */ /* 0x000e640000000800 */
[----:B------:R-:W-:Y:S02]  /*1120*/  ISETP.NE.AND P0, PT, R10, RZ, PT ;  /* 0x000000ff0a00720c */ /* 0x000fe40003f05270 */
[----:B------:R-:W2:Y:S04]  /*1130*/  LDS R18, [R6+-0x8] ;  /* 0xfffff80006127984 */ /* 0x000ea80000000800 */
[----:B------:R-:W3:Y:S04]  /*1140*/  LDS R20, [R6+-0x4] ;  /* 0xfffffc0006147984 */ /* 0x000ee80000000800 */
[----:B------:R-:W4:Y:S04]  /*1150*/  LDS R22, [R6] ;  /* 0x0000000006167984 */ /* 0x000f280000000800 */
[----:B------:R-:W5:Y:S04]  /*1160*/  LDS R24, [R6+0x4] ;  /* 0x0000040006187984 */ /* 0x000f680000000800 */
[----:B------:R-:W5:Y:S04]  /*1170*/  LDS R26, [R6+0x8] ;  /* 0x00000800061a7984 */ /* 0x000f680000000800 */
[----:B------:R0:W5:Y:S02]  /*1180*/  LDS R12, [R6+0xc] ;  /* 0x00000c00060c7984 */ /* 0x0001640000000800 */
[----:B0-----:R-:W-:Y:S01]  /*1190*/  VIADD R6, R6, 0x20 ;  /* 0x0000002006067836 */ /* 0x001fe20000000000 */
[----:B------:R-:W-:-:S02]  /*11a0*/  SHF.R.S32.HI R14, RZ, R5, R14 ;  /* 0x00000005ff0e7219 */ /* 0x000fc4000001140e */
[----:B-1----:R-:W-:-:S04]  /*11b0*/  SHF.R.S32.HI R16, RZ, R5, R16 ;  /* 0x00000005ff107219 */ /* 0x002fc80000011410 */
[----:B------:R-:W-:Y:S02]  /*11c0*/  IADD3 R14, PT, PT, R16, R14, R11 ;  /* 0x0000000e100e7210 */ /* 0x000fe40007ffe00b */
[-C--:B--2---:R-:W-:Y:S02]  /*11d0*/  SHF.R.S32.HI R11, RZ, R5.reuse, R18 ;  /* 0x00000005ff0b7219 */ /* 0x084fe40000011412 */
[----:B---3--:R-:W-:-:S04]  /*11e0*/  SHF.R.S32.HI R20, RZ, R5, R20 ;  /* 0x00000005ff147219 */ /* 0x008fc80000011414 */
[----:B------:R-:W-:Y:S02]  /*11f0*/  IADD3 R11, PT, PT, R20, R11, R14 ;  /* 0x0000000b140b7210 */ /* 0x000fe40007ffe00e */
[-C--:B----4-:R-:W-:Y:S02]  /*1200*/  SHF.R.S32.HI R22, RZ, R5.reuse, R22 ;  /* 0x00000005ff167219 */ /* 0x090fe40000011416 */
[----:B-----5:R-:W-:-:S04]  /*1210*/  SHF.R.S32.HI R24, RZ, R5, R24 ;  /* 0x00000005ff187219 */ /* 0x020fc80000011418 */
[----:B------:R-:W-:Y:S02]  /*1220*/  IADD3 R11, PT, PT, R24, R22, R11 ;  /* 0x00000016180b7210 */ /* 0x000fe40007ffe00b */
[-C--:B------:R-:W-:Y:S02]  /*1230*/  SHF.R.S32.HI R26, RZ, R5.reuse, R26 ;  /* 0x00000005ff1a7219 */ /* 0x080fe4000001141a */
[----:B------:R-:W-:-:S04]  /*1240*/  SHF.R.S32.HI R12, RZ, R5, R12 ;  /* 0x00000005ff0c7219 */ /* 0x000fc8000001140c */
[----:B------:R-:W-:Y:S01]  /*1250*/  IADD3 R11, PT, PT, R12, R26, R11 ;  /* 0x0000001a0c0b7210 */ /* 0x000fe20007ffe00b */
[----:B------:R-:W-:Y:S06]  /*1260*/  @P0 BRA `(.L_x_57) ;  /* 0xfffffffc00a00947 */ /* 0x000fec000383ffff */
.L_x_56:
[----:B------:R-:W-:Y:S05]  /*1270*/  @!P1 BRA `(.L_x_55) ;  /* 0x00000000008c9947 */ /* 0x000fea0003800000 */
[----:B------:R-:W-:Y:S02]  /*1280*/  ISETP.GE.U32.AND P0, PT, R13, 0x4, PT ;  /* 0x000000040d00780c */ /* 0x000fe40003f06070 */
[----:B------:R-:W-:-:S04]  /*1290*/  LOP3.LUT R15, R3, 0x3, RZ, 0xc0, !PT ;  /* 0x00000003030f7812 */ /* 0x000fc800078ec0ff */
[----:B------:R-:W-:-:S07]  /*12a0*/  ISETP.NE.AND P1, PT, R15, RZ, PT ;  /* 0x000000ff0f00720c */ /* 0x000fce0003f25270 */
[----:B------:R-:W-:Y:S06]  /*12b0*/  @!P0 BRA `(.L_x_58) ;  /* 0x0000000000348947 */ /* 0x000fec0003800000 */
[----:B------:R-:W-:Y:S02]  /*12c0*/  IMAD.IADD R6, R7, 0x1, R0 ;  /* 0x0000000107067824 */ /* 0x000fe400078e0200 */
[----:B------:R-:W-:-:S03]  /*12d0*/  VIADD R0, R0, 0x4 ;  /* 0x0000000400007836 */ /* 0x000fc60000000000 */
[----:B------:R-:W-:-:S05]  /*12e0*/  LEA R6, R6, UR4, 0x2 ;  /* 0x0000000406067c11 */ /* 0x000fca000f8e10ff */
[----:B------:R-:W0:Y:S04]  /*12f0*/  LDS R10, [R6] ;  /* 0x00000000060a7984 */ /* 0x000e280000000800 */
[----:B------:R-:W1:Y:S04]  /*1300*/  LDS R12, [R6+0x4] ;  /* 0x00000400060c7984 */ /* 0x000e680000000800 */
[----:B------:R-:W2:Y:S04]  /*1310*/  LDS R14, [R6+0x8] ;  /* 0x00000800060e7984 */ /* 0x000ea80000000800 */
[----:B------:R-:W3:Y:S01]  /*1320*/  LDS R16, [R6+0xc] ;  /* 0x00000c0006107984 */ /* 0x000ee20000000800 */
[----:B0-----:R-:W-:-:S02]  /*1330*/  SHF.R.S32.HI R10, RZ, R5, R10 ;  /* 0x00000005ff0a7219 */ /* 0x001fc4000001140a */
[-C--:B-1----:R-:W-:Y:S02]  /*1340*/  SHF.R.S32.HI R12, RZ, R5.reuse, R12 ;  /* 0x00000005ff0c7219 */ /* 0x082fe4000001140c */
[-C--:B--2---:R-:W-:Y:S02]  /*1350*/  SHF.R.S32.HI R13, RZ, R5.reuse, R14 ;  /* 0x00000005ff0d7219 */ /* 0x084fe4000001140e */
[----:B------:R-:W-:Y:S02]  /*1360*/  IADD3 R10, PT, PT, R12, R10, R11 ;  /* 0x0000000a0c0a7210 */ /* 0x000fe40007ffe00b */
[----:B---3--:R-:W-:-:S04]  /*1370*/  SHF.R.S32.HI R16, RZ, R5, R16 ;  /* 0x00000005ff107219 */ /* 0x008fc80000011410 */
[----:B------:R-:W-:-:S07]  /*1380*/  IADD3 R11, PT, PT, R16, R13, R10 ;  /* 0x0000000d100b7210 */ /* 0x000fce0007ffe00a */
.L_x_58:
[----:B------:R-:W-:Y:S05]  /*1390*/  @!P1 BRA `(.L_x_55) ;  /* 0x0000000000449947 */ /* 0x000fea0003800000 */
[----:B------:R-:W-:Y:S02]  /*13a0*/  ISETP.NE.AND P0, PT, R15, 0x1, PT ;  /* 0x000000010f00780c */ /* 0x000fe40003f05270 */
[----:B------:R-:W-:-:S04]  /*13b0*/  LOP3.LUT R3, R3, 0x1, RZ, 0xc0, !PT ;  /* 0x0000000103037812 */ /* 0x000fc800078ec0ff */
[----:B------:R-:W-:-:S07]  /*13c0*/  ISETP.NE.U32.AND P1, PT, R3, 0x1, PT ;  /* 0x000000010300780c */ /* 0x000fce0003f25070 */
[----:B------:R-:W-:Y:S06]  /*13d0*/  @!P0 BRA `(.L_x_59) ;  /* 0x0000000000208947 */ /* 0x000fec0003800000 */
[----:B------:R-:W-:Y:S02]  /*13e0*/  IMAD.IADD R3, R7, 0x1, R0 ;  /* 0x0000000107037824 */ /* 0x000fe400078e0200 */
[----:B------:R-:W-:-:S03]  /*13f0*/  VIADD R0, R0, 0x2 ;  /* 0x0000000200007836 */ /* 0x000fc60000000000 */
[----:B------:R-:W-:-:S05]  /*1400*/  LEA R3, R3, UR4, 0x2 ;  /* 0x0000000403037c11 */ /* 0x000fca000f8e10ff */
[----:B------:R-:W0:Y:S04]  /*1410*/  LDS R6, [R3] ;  /* 0x0000000003067984 */ /* 0x000e280000000800 */
[----:B------:R-:W1:Y:S01]  /*1420*/  LDS R10, [R3+0x4] ;  /* 0x00000400030a7984 */ /* 0x000e620000000800 */
[-C--:B0-----:R-:W-:Y:S02]  /*1430*/  SHF.R.S32.HI R6, RZ, R5.reuse, R6 ;  /* 0x00000005ff067219 */ /* 0x081fe40000011406 */
[----:B-1----:R-:W-:-:S04]  /*1440*/  SHF.R.S32.HI R10, RZ, R5, R10 ;  /* 0x00000005ff0a7219 */ /* 0x002fc8000001140a */
[----:B------:R-:W-:-:S07]  /*1450*/  IADD3 R11, PT, PT, R10, R6, R11 ;  /* 0x000000060a0b7210 */ /* 0x000fce0007ffe00b */
.L_x_59:
[----:B------:R-:W-:-:S05]  /*1460*/  @!P1 IMAD.IADD R0, R7, 0x1, R0 ;  /* 0x0000000107009824 */ /* 0x000fca00078e0200 */
[----:B------:R-:W-:-:S06]  /*1470*/  @!P1 LEA R0, R0, UR4, 0x2 ;  /* 0x0000000400009c11 */ /* 0x000fcc000f8e10ff */
[----:B------:R-:W0:Y:S02]  /*1480*/  @!P1 LDS R0, [R0] ;  /* 0x0000000000009984 */ /* 0x000e240000000800 */
[----:B0-----:R-:W-:-:S05]  /*1490*/  @!P1 SHF.R.S32.HI R6, RZ, R5, R0 ;  /* 0x00000005ff069219 */ /* 0x001fca0000011400 */
[----:B------:R-:W-:-:S07]  /*14a0*/  @!P1 IMAD.IADD R11, R11, 0x1, R6 ;  /* 0x000000010b0b9824 */ /* 0x000fce00078e0206 */
.L_x_55:
[----:B------:R-:W-:-:S04]  /*14b0*/  ISETP.GE.U32.AND P0, PT, R4, R9, PT ;  /* 0x000000090400720c */ /* 0x000fc80003f06070 */
[----:B------:R-:W-:-:S13]  /*14c0*/  ISETP.GT.U32.OR P0, PT, R5, 0xe, P0 ;  /* 0x0000000e0500780c */ /* 0x000fda0000704470 */
[----:B------:R-:W-:Y:S05]  /*14d0*/  @P0 EXIT ;  /* 0x000000000000094d */ /* 0x000fea0003800000 */
[----:B------:R-:W0:Y:S01]  /*14e0*/  S2UR UR4, SR_CTAID.Y ;  /* 0x00000000000479c3 */ /* 0x000e220000002600 */
[----:B------:R-:W-:Y:S02]  /*14f0*/  VIADD R2, R2, 0x1 ;  /* 0x0000000102027836 */ /* 0x000fe40000000000 */
[----:B------:R-:W-:-:S03]  /*1500*/  IMAD.MOV.U32 R3, RZ, RZ, 0xf ;  /* 0x0000000fff037424 */ /* 0x000fc600078e00ff */
[-C--:B------:R-:W-:Y:S02]  /*1510*/  SHF.L.U32 R5, R5, R2.reuse, RZ ;  /* 0x0000000205057219 */ /* 0x080fe400000006ff */
[----:B------:R-:W1:Y:S01]  /*1520*/  LDC.64 R6, c[0x0][0x380] ;  /* 0x0000e000ff067b82 */ /* 0x000e620000000a00 */
[----:B------:R-:W-:Y:S02]  /*1530*/  SHF.L.U32 R2, R3, R2, RZ ;  /* 0x0000000203027219 */ /* 0x000fe400000006ff */
[----:B------:R-:W-:-:S04]  /*1540*/  IMAD.IADD R5, R5, 0x1, R4 ;  /* 0x0000000105057824 */ /* 0x000fc800078e0204 */
[----:B0-----:R-:W-:-:S04]  /*1550*/  IMAD R5, R2, UR4, R5 ;  /* 0x0000000402057c24 */ /* 0x001fc8000f8e0205 */
[----:B------:R-:W-:-:S04]  /*1560*/  IMAD.IADD R3, R8, 0x1, R5 ;  /* 0x0000000108037824 */ /* 0x000fc800078e0205 */
[----:B-1----:R-:W-:-:S05]  /*1570*/  IMAD.WIDE.U32 R2, R3, 0x4, R6 ;  /* 0x0000000403027825 */ /* 0x002fca00078e0006 */
[----:B------:R-:W-:Y:S01]  /*1580*/  STG.E desc[UR6][R2.64], R11 ;  /* 0x0000000b02007986 */ /* 0x000fe2000c101906 */
[----:B------:R-:W-:Y:S05]  /*1590*/  EXIT ;  /* 0x000000000000794d */ /* 0x000fea0003800000 */
.L_x_60:
        /* <DEDUP_REMOVED lines=14> */
.L_x_268:


//--------------------- .text.cudaEncodeResidual  --------------------------
	.section	.text.cudaEncodeResidual,"ax",@progbits
	.align	128
        .global         cudaEncodeResidual
        .type           cudaEncodeResidual,@function
        .size           cudaEncodeResidual,(.L_x_269 - cudaEncodeResidual)
        .other          cudaEncodeResidual,@"STO_CUDA_ENTRY STV_DEFAULT"
cudaEncodeResidual:
.text.cudaEncodeResidual:
[----:B------:R-:W-:Y:S01]  /*0000*/  LDC R1, c[0x0][0x37c] ;  /* 0x0000df00ff017b82 */ /* 0x000fe20000000800 */
[----:B------:R-:W0:Y:S01]  /*0010*/  S2R R0, SR_TID.X ;  /* 0x0000000000007919 */ /* 0x000e220000002100 */
[----:B------:R-:W1:Y:S01]  /*0020*/  LDCU.64 UR6, c[0x0][0x358] ;  /* 0x00006b00ff0677ac */ /* 0x000e620008000a00 */
[----:B0-----:R-:W-:-:S13]  /*0030*/  ISETP.GT.U32.AND P0, PT, R0, 0x2f, PT ;  /* 0x0000002f0000780c */ /* 0x001fda0003f04070 */
[----:B------:R-:W0:Y:S01]  /*0040*/  @!P0 S2R R5, SR_CTAID.Y ;  /* 0x0000000000058919 */ /* 0x000e220000002600 */
[----:B------:R-:W0:Y:S02]  /*0050*/  @!P0 LDC.64 R2, c[0x0][0x390] ;  /* 0x0000e400ff028b82 */ /* 0x000e240000000a00 */
[----:B0-----:R-:W-:-:S04]  /*0060*/  @!P0 IMAD.WIDE.U32 R2, R5, 0xc0, R2 ;  /* 0x000000c005028825 */ /* 0x001fc800078e0002 */
[----:B------:R-:W-:-:S06]  /*0070*/  @!P0 IMAD.WIDE.U32 R4, R0, 0x4, R2 ;  /* 0x0000000400048825 */ /* 0x000fcc00078e0002 */
[----:B-1----:R-:W2:Y:S01]  /*0080*/  @!P0 LDG.E R5, desc[UR6][R4.64] ;  /* 0x0000000604058981 */ /* 0x002ea2000c1e1900 */
[----:B------:R-:W0:Y:S01]  /*0090*/  S2UR UR5, SR_CgaCtaId ;  /* 0x00000000000579c3 */ /* 0x000e220000008800 */
[----:B------:R-:W-:Y:S01]  /*00a0*/  UMOV UR4, 0x400 ;  /* 0x0000040000047882 */ /* 0x000fe20000000000 */
[----:B------:R-:W-:Y:S01]  /*00b0*/  BSSY.RECONVERGENT B0, `(.L_x_61) ;  /* 0x0000015000007945 */ /* 0x000fe20003800200 */
[----:B------:R-:W-:-:S05]  /*00c0*/  IMAD.MOV.U32 R11, RZ, RZ, RZ ;  /* 0x000000ffff0b7224 */ /* 0x000fca00078e00ff */
[----:B------:R-:W1:Y:S01]  /*00d0*/  LDC R3, c[0x0][0x360] ;  /* 0x0000d800ff037b82 */ /* 0x000e620000000800 */
[----:B0-----:R-:W-:-:S07]  /*00e0*/  ULEA UR4, UR5, UR4, 0x18 ;  /* 0x0000000405047291 */ /* 0x001fce000f8ec0ff */
[----:B------:R-:W1:Y:S01]  /*00f0*/  S2UR UR5, SR_CTAID.X ;  /* 0x00000000000579c3 */ /* 0x000e620000002500 */
[----:B------:R-:W-:Y:S01]  /*0100*/  LEA R2, R0, UR4, 0x2 ;  /* 0x0000000400027c11 */ /* 0x000fe2000f8e10ff */
[----:B-1----:R-:W-:-:S04]  /*0110*/  IMAD R13, R3, UR5, RZ ;  /* 0x00000005030d7c24 */ /* 0x002fc8000f8e02ff */
[----:B--2---:R-:W-:Y:S02]  /*0120*/  @!P0 STS [R2+0x480], R5 ;  /* 0x0004800502008388 */ /* 0x004fe40000000800 */
[----:B------:R-:W-:Y:S06]  /*0130*/  BAR.SYNC.DEFER_BLOCKING 0x0 ;  /* 0x0000000000007b1d */ /* 0x000fec0000010000 */
[----:B------:R-:W0:Y:S04]  /*0140*/  LDS.64 R8, [UR4+0x480] ;  /* 0x00048004ff087984 */ /* 0x000e280008000a00 */
[----:B------:R-:W1:Y:S01]  /*0150*/  LDS R6, [UR4+0x49c] ;  /* 0x00049c04ff067984 */ /* 0x000e620008000800 */
[----:B0-----:R-:W-:-:S05]  /*0160*/  IMAD.IADD R8, R8, 0x1, R3 ;  /* 0x0000000108087824 */ /* 0x001fca00078e0203 */
[----:B-1----:R-:W-:-:S04]  /*0170*/  VIADDMNMX R7, R6, -R13, R8, PT ;  /* 0x8000000d06077246 */ /* 0x002fc80003800108 */
[----:B------:R-:W-:-:S13]  /*0180*/  ISETP.GE.AND P0, PT, R0, R7, PT ;  /* 0x000000070000720c */ /* 0x000fda0003f06270 */
[----:B------:R-:W-:Y:S05]  /*0190*/  @P0 BRA `(.L_x_62) ;  /* 0x0000000000180947 */ /* 0x000fea0003800000 */
[----:B------:R-:W0:Y:S01]  /*01a0*/  LDC.64 R4, c[0x0][0x388] ;  /* 0x0000e200ff047b82 */ /* 0x000e220000000a00 */
[----:B------:R-:W-:Y:S01]  /*01b0*/  IADD3 R9, PT, PT, R9, R13, R0 ;  /* 0x0000000d09097210 */ /* 0x000fe20007ffe000 */
[----:B------:R-:W1:Y:S04]  /*01c0*/  LDS R11, [UR4+0x4ac] ;  /* 0x0004ac04ff0b7984 */ /* 0x000e680008000800 */
[----:B0-----:R-:W-:-:S06]  /*01d0*/  IMAD.WIDE R4, R9, 0x4, R4 ;  /* 0x0000000409047825 */ /* 0x001fcc00078e0204 */
[----:B------:R-:W1:Y:S02]  /*01e0*/  LDG.E R4, desc[UR6][R4.64] ;  /* 0x0000000604047981 */ /* 0x000e64000c1e1900 */
[----:B-1----:R-:W-:-:S07]  /*01f0*/  SHF.R.S32.HI R11, RZ, R11, R4 ;  /* 0x0000000bff0b7219 */ /* 0x002fce0000011404 */
.L_x_62:
[----:B------:R-:W-:Y:S05]  /*0200*/  BSYNC.RECONVERGENT B0 ;  /* 0x0000000000007941 */ /* 0x000fea0003800200 */
.L_x_61:
[----:B------:R0:W-:Y:S01]  /*0210*/  STS [R2], R11 ;  /* 0x0000000b02007388 */ /* 0x0001e20000000800 */
[----:B------:R-:W-:Y:S01]  /*0220*/  ISETP.GT.U32.AND P0, PT, R0, 0x1f, PT ;  /* 0x0000001f0000780c */ /* 0x000fe20003f04070 */
[----:B------:R-:W-:Y:S01]  /*0230*/  UMOV UR5, UR4 ;  /* 0x0000000400057c82 */ /* 0x000fe20008000000 */
[----:B------:R-:W-:Y:S11]  /*0240*/  BSSY.RECONVERGENT B0, `(.L_x_63) ;  /* 0x0000011000007945 */ /* 0x000ff60003800200 */
[----:B0-----:R-:W-:Y:S05]  /*0250*/  @P0 BRA `(.L_x_64) ;  /* 0x00000000003c0947 */ /* 0x001fea0003800000 */
[----:B------:R-:W-:Y:S01]  /*0260*/  IMAD.IADD R6, R0, 0x1, R3 ;  /* 0x0000000100067824 */ /* 0x000fe200078e0203 */
[----:B------:R-:W-:Y:S01]  /*0270*/  BSSY.RECONVERGENT B1, `(.L_x_65) ;  /* 0x000000c000017945 */ /* 0x000fe20003800200 */
[----:B------:R-:W-:-:S03]  /*0280*/  IMAD R8, R3, 0x4, R2 ;  /* 0x0000000403087824 */ /* 0x000fc600078e0202 */
[----:B------:R-:W-:Y:S01]  /*0290*/  ISETP.GE.AND P0, PT, R6, R7, PT ;  /* 0x000000070600720c */ /* 0x000fe20003f06270 */
[----:B------:R-:W-:-:S12]  /*02a0*/  IMAD.MOV.U32 R7, RZ, RZ, RZ ;  /* 0x000000ffff077224 */ /* 0x000fd800078e00ff */
[----:B------:R-:W-:Y:S05]  /*02b0*/  @P0 BRA `(.L_x_66) ;  /* 0x00000000001c0947 */ /* 0x000fea0003800000 */
[----:B------:R-:W0:Y:S01]  /*02c0*/  LDS R7, [UR4+0x484] ;  /* 0x00048404ff077984 */ /* 0x000e220008000800 */
[----:B------:R-:W1:Y:S01]  /*02d0*/  LDC.64 R4, c[0x0][0x388] ;  /* 0x0000e200ff047b82 */ /* 0x000e620000000a00 */
[----:B0-----:R-:W-:-:S05]  /*02e0*/  IADD3 R7, PT, PT, R7, R6, R13 ;  /* 0x0000000607077210 */ /* 0x001fca0007ffe00d */
[----:B-1----:R-:W-:Y:S02]  /*02f0*/  IMAD.WIDE R4, R7, 0x4, R4 ;  /* 0x0000000407047825 */ /* 0x002fe400078e0204 */
[----:B------:R-:W0:Y:S04]  /*0300*/  LDS R7, [UR4+0x4ac] ;  /* 0x0004ac04ff077984 */ /* 0x000e280008000800 */
[----:B------:R-:W0:Y:S02]  /*0310*/  LDG.E R4, desc[UR6][R4.64] ;  /* 0x0000000604047981 */ /* 0x000e24000c1e1900 */
[----:B0-----:R-:W-:-:S07]  /*0320*/  SHF.R.S32.HI R7, RZ, R7, R4 ;  /* 0x00000007ff077219 */ /* 0x001fce0000011404 */
.L_x_66:
[----:B------:R-:W-:Y:S05]  /*0330*/  BSYNC.RECONVERGENT B1 ;  /* 0x0000000000017941 */ /* 0x000fea0003800200 */
.L_x_65:
[----:B------:R0:W-:Y:S02]  /*0340*/  STS [R8], R7 ;  /* 0x0000000708007388 */ /* 0x0001e40000000800 */
.L_x_64:
[----:B------:R-:W-:Y:S05]  /*0350*/  BSYNC.RECONVERGENT B0 ;  /* 0x0000000000007941 */ /* 0x000fea0003800200 */
.L_x_63:
[----:B------:R-:W-:Y:S01]  /*0360*/  LDS R14, [UR4+0x49c] ;  /* 0x00049c04ff0e7984 */ /* 0x000fe20008000800 */
[----:B------:R-:W-:-:S03]  /*0370*/  IMAD.MOV.U32 R16, RZ, RZ, RZ ;  /* 0x000000ffff107224 */ /* 0x000fc600078e00ff */
[----:B------:R-:W1:Y:S01]  /*0380*/  LDS R4, [UR4+0x480] ;  /* 0x00048004ff047984 */ /* 0x000e620008000800 */
[----:B------:R-:W-:Y:S06]  /*0390*/  BAR.SYNC.DEFER_BLOCKING 0x0 ;  /* 0x0000000000007b1d */ /* 0x000fec0000010000 */
[----:B------:R-:W2:Y:S01]  /*03a0*/  LDS R12, [UR4+0x480] ;  /* 0x00048004ff0c7984 */ /* 0x000ea20008000800 */
[----:B-1----:R-:W-:Y:S02]  /*03b0*/  IADD3 R14, PT, PT, R14, -R13, -R4 ;  /* 0x8000000d0e0e7210 */ /* 0x002fe40007ffe804 */
[----:B--2---:R-:W-:-:S13]  /*03c0*/  ISETP.GE.AND P0, PT, R12, 0x1, PT ;  /* 0x000000010c00780c */ /* 0x004fda0003f06270 */
[----:B------:R-:W-:Y:S05]  /*03d0*/  @!P0 BRA `(.L_x_67) ;  /* 0x0000000800048947 */ /* 0x000fea0003800000 */
[C---:B------:R-:W-:Y:S01]  /*03e0*/  ISETP.GE.U32.AND P1, PT, R12.reuse, 0x8, PT ;  /* 0x000000080c00780c */ /* 0x040fe20003f26070 */
[----:B------:R-:W-:Y:S01]  /*03f0*/  IMAD.MOV.U32 R15, RZ, RZ, RZ ;  /* 0x000000ffff0f7224 */ /* 0x000fe200078e00ff */
[----:B------:R-:W-:Y:S01]  /*0400*/  LOP3.LUT R24, R12, 0x7, RZ, 0xc0, !PT ;  /* 0x000000070c187812 */ /* 0x000fe200078ec0ff */
[----:B------:R-:W-:-:S03]  /*0410*/  IMAD.MOV.U32 R16, RZ, RZ, RZ ;  /* 0x000000ffff107224 */ /* 0x000fc600078e00ff */
[----:B------:R-:W-:-:S07]  /*0420*/  ISETP.NE.AND P0, PT, R24, RZ, PT ;  /* 0x000000ff1800720c */ /* 0x000fce0003f05270 */
[----:B------:R-:W-:Y:S06]  /*0430*/  @!P1 BRA `(.L_x_68) ;  /* 0x0000000000e89947 */ /* 0x000fec0003800000 */
[----:B------:R-:W-:Y:S01]  /*0440*/  LOP3.LUT R15, R12, 0x7ffffff8, RZ, 0xc0, !PT ;  /* 0x7ffffff80c0f7812 */ /* 0x000fe200078ec0ff */
[----:B------:R-:W-:-:S04]  /*0450*/  IMAD.MOV.U32 R16, RZ, RZ, RZ ;  /* 0x000000ffff107224 */ /* 0x000fc800078e00ff */
[----:B------:R-:W-:-:S07]  /*0460*/  IMAD.MOV R25, RZ, RZ, -R15 ;  /* 0x000000ffff197224 */ /* 0x000fce00078e0a0f */
.L_x_69:
[----:B------:R-:W-:Y:S01]  /*0470*/  LEA R22, R0, UR5, 0x2 ;  /* 0x0000000500167c11 */ /* 0x000fe2000f8e10ff */
[----:B0-----:R-:W0:Y:S01]  /*0480*/  LDS.128 R4, [UR5+0x4c0] ;  /* 0x0004c005ff047984 */ /* 0x001e220008000c00 */
[----:B------:R-:W-:-:S03]  /*0490*/  VIADD R25, R25, 0x8 ;  /* 0x0000000819197836 */ /* 0x000fc60000000000 */
[----:B------:R-:W1:Y:S02]  /*04a0*/  LDS R23, [R22] ;  /* 0x0000000016177984 */ /* 0x000e640000000800 */
[----:B------:R-:W-:Y:S02]  /*04b0*/  ISETP.NE.AND P1, PT, R25, RZ, PT ;  /* 0x000000ff1900720c */ /* 0x000fe40003f25270 */
[----:B------:R-:W2:Y:S04]  /*04c0*/  LDS R21, [R22+0x4] ;  /* 0x0000040016157984 */ /* 0x000ea80000000800 */
[----:B------:R-:W3:Y:S04]  /*04d0*/  LDS R20, [R22+0x8] ;  /* 0x0000080016147984 */ /* 0x000ee80000000800 */
[----:B------:R-:W4:Y:S04]  /*04e0*/  LDS R18, [R22+0xc] ;  /* 0x00000c0016127984 */ /* 0x000f280000000800 */
[----:B------:R-:W5:Y:S01]  /*04f0*/  LDS.128 R8, [UR5+0x4d0] ;  /* 0x0004d005ff087984 */ /* 0x000f620008000c00 */
[----:B------:R-:W-:-:S03]  /*0500*/  UIADD3 UR5, UPT, UPT, UR5, 0x20, URZ ;  /* 0x0000002005057890 */ /* 0x000fc6000fffe0ff */
[----:B------:R-:W5:Y:S04]  /*0510*/  LDS R19, [R22+0x10] ;  /* 0x0000100016137984 */ /* 0x000f680000000800 */
[----:B------:R-:W5:Y:S01]  /*0520*/  LDS R17, [R22+0x14] ;  /* 0x0000140016117984 */ /* 0x000f620000000800 */
[----:B0-----:R-:W-:Y:S01]  /*0530*/  SHF.L.U32 R4, R4, 0x8, RZ ;  /* 0x0000000804047819 */ /* 0x001fe200000006ff */
[----:B------:R-:W-:Y:S02]  /*0540*/  IMAD.SHL.U32 R5, R5, 0x100, RZ ;  /* 0x0000010005057824 */ /* 0x000fe400078e00ff */
[----:B------:R-:W-:Y:S01]  /*0550*/  IMAD.SHL.U32 R26, R6, 0x100, RZ ;  /* 0x00000100061a7824 */ /* 0x000fe200078e00ff */
[----:B------:R-:W-:Y:S01]  /*0560*/  SHF.R.S32.HI R4, RZ, 0x8, R4 ;  /* 0x00000008ff047819 */ /* 0x000fe20000011404 */
[----:B-1----:R-:W-:Y:S01]  /*0570*/  IMAD.SHL.U32 R23, R23, 0x100, RZ ;  /* 0x0000010017177824 */ /* 0x002fe200078e00ff */
[----:B------:R-:W-:Y:S01]  /*0580*/  SHF.R.S32.HI R5, RZ, 0x8, R5 ;  /* 0x00000008ff057819 */ /* 0x000fe20000011405 */
[----:B------:R-:W-:Y:S01]  /*0590*/  IMAD.SHL.U32 R7, R7, 0x100, RZ ;  /* 0x0000010007077824 */ /* 0x000fe200078e00ff */
[----:B------:R-:W-:Y:S01]  /*05a0*/  SHF.R.S32.HI R26, RZ, 0x8, R26 ;  /* 0x00000008ff1a7819 */ /* 0x000fe2000001141a */
[----:B--2---:R-:W-:Y:S01]  /*05b0*/  IMAD.SHL.U32 R21, R21, 0x100, RZ ;  /* 0x0000010015157824 */ /* 0x004fe200078e00ff */
[----:B------:R-:W-:Y:S01]  /*05c0*/  SHF.R.S32.HI R23, RZ, 0x8, R23 ;  /* 0x00000008ff177819 */ /* 0x000fe20000011417 */
[----:B---3--:R-:W-:Y:S01]  /*05d0*/  IMAD.SHL.U32 R20, R20, 0x100, RZ ;  /* 0x0000010014147824 */ /* 0x008fe200078e00ff */
[----:B------:R-:W-:-:S03]  /*05e0*/  SHF.R.S32.HI R7, RZ, 0x8, R7 ;  /* 0x00000008ff077819 */ /* 0x000fc60000011407 */
[----:B------:R-:W-:Y:S01]  /*05f0*/  IMAD R23, R23, R4, R16 ;  /* 0x0000000417177224 */ /* 0x000fe200078e0210 */
[----:B------:R-:W-:Y:S01]  /*0600*/  SHF.R.S32.HI R6, RZ, 0x8, R21 ;  /* 0x00000008ff067819 */ /* 0x000fe20000011415 */
[----:B------:R-:W0:Y:S01]  /*0610*/  LDS R4, [R22+0x18] ;  /* 0x0000180016047984 */ /* 0x000e220000000800 */
[----:B----4-:R-:W-:Y:S01]  /*0620*/  IMAD.SHL.U32 R18, R18, 0x100, RZ ;  /* 0x0000010012127824 */ /* 0x010fe200078e00ff */
[----:B------:R-:W-:Y:S01]  /*0630*/  SHF.R.S32.HI R20, RZ, 0x8, R20 ;  /* 0x00000008ff147819 */ /* 0x000fe20000011414 */
[----:B-----5:R-:W-:Y:S01]  /*0640*/  IMAD.SHL.U32 R8, R8, 0x100, RZ ;  /* 0x0000010008087824 */ /* 0x020fe200078e00ff */
[----:B------:R-:W1:Y:S01]  /*0650*/  LDS R16, [R22+0x1c] ;  /* 0x00001c0016107984 */ /* 0x000e620000000800 */
[----:B------:R-:W-:Y:S01]  /*0660*/  IMAD R5, R6, R5, R23 ;  /* 0x0000000506057224 */ /* 0x000fe200078e0217 */
[----:B------:R-:W-:Y:S01]  /*0670*/  SHF.R.S32.HI R18, RZ, 0x8, R18 ;  /* 0x00000008ff127819 */ /* 0x000fe20000011412 */
[----:B------:R-:W-:Y:S01]  /*0680*/  IMAD.SHL.U32 R9, R9, 0x100, RZ ;  /* 0x0000010009097824 */ /* 0x000fe200078e00ff */
[----:B------:R-:W-:Y:S01]  /*0690*/  SHF.L.U32 R19, R19, 0x8, RZ ;  /* 0x0000000813137819 */ /* 0x000fe200000006ff */
[----:B------:R-:W-:Y:S01]  /*06a0*/  IMAD R5, R20, R26, R5 ;  /* 0x0000001a14057224 */ /* 0x000fe200078e0205 */
[----:B------:R-:W-:Y:S01]  /*06b0*/  SHF.R.S32.HI R8, RZ, 0x8, R8 ;  /* 0x00000008ff087819 */ /* 0x000fe20000011408 */
[----:B------:R-:W-:Y:S01]  /*06c0*/  IMAD.SHL.U32 R17, R17, 0x100, RZ ;  /* 0x0000010011117824 */ /* 0x000fe200078e00ff */
[----:B------:R-:W-:Y:S01]  /*06d0*/  SHF.R.S32.HI R6, RZ, 0x8, R19 ;  /* 0x00000008ff067819 */ /* 0x000fe20000011413 */
[----:B------:R-:W-:Y:S01]  /*06e0*/  IMAD R5, R18, R7, R5 ;  /* 0x0000000712057224 */ /* 0x000fe200078e0205 */
[----:B------:R-:W-:Y:S01]  /*06f0*/  SHF.R.S32.HI R9, RZ, 0x8, R9 ;  /* 0x00000008ff097819 */ /* 0x000fe20000011409 */
[----:B------:R-:W-:Y:S01]  /*0700*/  IMAD.SHL.U32 R10, R10, 0x100, RZ ;  /* 0x000001000a0a7824 */ /* 0x000fe200078e00ff */
[----:B------:R-:W-:Y:S01]  /*0710*/  SHF.R.S32.HI R18, RZ, 0x8, R17 ;  /* 0x00000008ff127819 */ /* 0x000fe20000011411 */
[----:B------:R-:W-:-:S02]  /*0720*/  IMAD R5, R6, R8, R5 ;  /* 0x0000000806057224 */ /* 0x000fc400078e0205 */
[----:B------:R-:W-:Y:S01]  /*0730*/  IMAD.SHL.U32 R11, R11, 0x100, RZ ;  /* 0x000001000b0b7824 */ /* 0x000fe200078e00ff */
[----:B------:R-:W-:Y:S01]  /*0740*/  SHF.R.S32.HI R10, RZ, 0x8, R10 ;  /* 0x00000008ff0a7819 */ /* 0x000fe2000001140a */
[----:B------:R-:W-:-:S03]  /*0750*/  IMAD R5, R18, R9, R5 ;  /* 0x0000000912057224 */ /* 0x000fc600078e0205 */
[----:B------:R-:W-:Y:S01]  /*0760*/  SHF.R.S32.HI R11, RZ, 0x8, R11 ;  /* 0x00000008ff0b7819 */ /* 0x000fe2000001140b */
[----:B0-----:R-:W-:Y:S02]  /*0770*/  IMAD.SHL.U32 R4, R4, 0x100, RZ ;  /* 0x0000010004047824 */ /* 0x001fe400078e00ff */
[----:B-1----:R-:W-:-:S03]  /*0780*/  IMAD.SHL.U32 R16, R16, 0x100, RZ ;  /* 0x0000010010107824 */ /* 0x002fc600078e00ff */
[----:B------:R-:W-:Y:S02]  /*0790*/  SHF.R.S32.HI R4, RZ, 0x8, R4 ;  /* 0x00000008ff047819 */ /* 0x000fe40000011404 */
[----:B------:R-:W-:-:S03]  /*07a0*/  SHF.R.S32.HI R7, RZ, 0x8, R16 ;  /* 0x00000008ff077819 */ /* 0x000fc60000011410 */
[----:B------:R-:W-:-:S04]  /*07b0*/  IMAD R4, R4, R10, R5 ;  /* 0x0000000a04047224 */ /* 0x000fc800078e0205 */
[----:B------:R-:W-:Y:S01]  /*07c0*/  IMAD R16, R7, R11, R4 ;  /* 0x0000000b07107224 */ /* 0x000fe200078e0204 */
[----:B------:R-:W-:Y:S06]  /*07d0*/  @P1 BRA `(.L_x_69) ;  /* 0xfffffffc00241947 */ /* 0x000fec000383ffff */
.L_x_68:
[----:B------:R-:W-:Y:S05]  /*07e0*/  @!P0 BRA `(.L_x_67) ;  /* 0x0000000400008947 */ /* 0x000fea0003800000 */
[----:B------:R-:W-:Y:S02]  /*07f0*/  ISETP.GE.U32.AND P0, PT, R24, 0x4, PT ;  /* 0x000000041800780c */ /* 0x000fe40003f06070 */
[----:B------:R-:W-:-:S04]  /*0800*/  LOP3.LUT R18, R12, 0x3, RZ, 0xc0, !PT ;  /* 0x000000030c127812 */ /* 0x000fc800078ec0ff */
[----:B------:R-:W-:-:S07]  /*0810*/  ISETP.NE.AND P1, PT, R18, RZ, PT ;  /* 0x000000ff1200720c */ /* 0x000fce0003f25270 */
[----:B------:R-:W-:Y:S06]  /*0820*/  @!P0 BRA `(.L_x_70) ;  /* 0x0000000000748947 */ /* 0x000fec0003800000 */
[C---:B0-----:R-:W-:Y:S02]  /*0830*/  LEA R8, R15.reuse, R2, 0x2 ;  /* 0x000000020f087211 */ /* 0x041fe400078e10ff */
[C---:B------:R-:W-:Y:S01]  /*0840*/  LEA R10, R15.reuse, UR4, 0x2 ;  /* 0x000000040f0a7c11 */ /* 0x040fe2000f8e10ff */
[----:B------:R-:W-:Y:S02]  /*0850*/  VIADD R15, R15, 0x4 ;  /* 0x000000040f0f7836 */ /* 0x000fe40000000000 */
[----:B------:R-:W0:Y:S04]  /*0860*/  LDS R9, [R8] ;  /* 0x0000000008097984 */ /* 0x000e280000000800 */
[----:B------:R-:W1:Y:S04]  /*0870*/  LDS.64 R4, [R10+0x4c0] ;  /* 0x0004c0000a047984 */ /* 0x000e680000000a00 */
[----:B------:R-:W2:Y:S04]  /*0880*/  LDS R11, [R8+0x4] ;  /* 0x00000400080b7984 */ /* 0x000ea80000000800 */
[----:B------:R-:W3:Y:S04]  /*0890*/  LDS R17, [R8+0x8] ;  /* 0x0000080008117984 */ /* 0x000ee80000000800 */
[----:B------:R-:W4:Y:S04]  /*08a0*/  LDS.64 R6, [R10+0x4c8] ;  /* 0x0004c8000a067984 */ /* 0x000f280000000a00 */
[----:B------:R-:W5:Y:S01]  /*08b0*/  LDS R19, [R8+0xc] ;  /* 0x00000c0008137984 */ /* 0x000f620000000800 */
[----:B0-----:R-:W-:-:S02]  /*08c0*/  IMAD.SHL.U32 R9, R9, 0x100, RZ ;  /* 0x0000010009097824 */ /* 0x001fc400078e00ff */
[----:B-1----:R-:W-:-:S03]  /*08d0*/  IMAD.SHL.U32 R4, R4, 0x100, RZ ;  /* 0x0000010004047824 */ /* 0x002fc600078e00ff */
[----:B------:R-:W-:Y:S01]  /*08e0*/  SHF.R.S32.HI R9, RZ, 0x8, R9 ;  /* 0x00000008ff097819 */ /* 0x000fe20000011409 */
[----:B------:R-:W-:Y:S02]  /*08f0*/  IMAD.SHL.U32 R5, R5, 0x100, RZ ;  /* 0x0000010005057824 */ /* 0x000fe400078e00ff */
[----:B--2---:R-:W-:Y:S01]  /*0900*/  IMAD.SHL.U32 R11, R11, 0x100, RZ ;  /* 0x000001000b0b7824 */ /* 0x004fe200078e00ff */
[----:B------:R-:W-:Y:S02]  /*0910*/  SHF.R.S32.HI R4, RZ, 0x8, R4 ;  /* 0x00000008ff047819 */ /* 0x000fe40000011404 */
[----:B------:R-:W-:Y:S01]  /*0920*/  SHF.R.S32.HI R5, RZ, 0x8, R5 ;  /* 0x00000008ff057819 */ /* 0x000fe20000011405 */
[----:B---3--:R-:W-:Y:S01]  /*0930*/  IMAD.SHL.U32 R17, R17, 0x100, RZ ;  /* 0x0000010011117824 */ /* 0x008fe200078e00ff */
[----:B------:R-:W-:Y:S01]  /*0940*/  SHF.R.S32.HI R11, RZ, 0x8, R11 ;  /* 0x00000008ff0b7819 */ /* 0x000fe2000001140b */
[----:B------:R-:W-:Y:S02]  /*0950*/  IMAD R4, R9, R4, R16 ;  /* 0x0000000409047224 */ /* 0x000fe400078e0210 */
[----:B----4-:R-:W-:Y:S01]  /*0960*/  IMAD.SHL.U32 R6, R6, 0x100, RZ ;  /* 0x0000010006067824 */ /* 0x010fe200078e00ff */
[----:B------:R-:W-:Y:S01]  /*0970*/  SHF.R.S32.HI R17, RZ, 0x8, R17 ;  /* 0x00000008ff117819 */ /* 0x000fe20000011411 */
[----:B------:R-:W-:Y:S01]  /*0980*/  IMAD.SHL.U32 R7, R7, 0x100, RZ ;  /* 0x0000010007077824 */ /* 0x000fe200078e00ff */
[----:B-----5:R-:W-:Y:S01]  /*0990*/  SHF.L.U32 R19, R19, 0x8, RZ ;  /* 0x0000000813137819 */ /* 0x020fe200000006ff */
[----:B------:R-:W-:Y:S01]  /*09a0*/  IMAD R4, R11, R5, R4 ;  /* 0x000000050b047224 */ /* 0x000fe200078e0204 */
[----:B------:R-:W-:-:S02]  /*09b0*/  SHF.R.S32.HI R6, RZ, 0x8, R6 ;  /* 0x00000008ff067819 */ /* 0x000fc40000011406 */
[----:B------:R-:W-:Y:S02]  /*09c0*/  SHF.R.S32.HI R19, RZ, 0x8, R19 ;  /* 0x00000008ff137819 */ /* 0x000fe40000011413 */
[----:B------:R-:W-:Y:S01]  /*09d0*/  SHF.R.S32.HI R7, RZ, 0x8, R7 ;  /* 0x00000008ff077819 */ /* 0x000fe20000011407 */
[----:B------:R-:W-:-:S04]  /*09e0*/  IMAD R4, R17, R6, R4 ;  /* 0x0000000611047224 */ /* 0x000fc800078e0204 */
[----:B------:R-:W-:-:S07]  /*09f0*/  IMAD R16, R19, R7, R4 ;  /* 0x0000000713107224 */ /* 0x000fce00078e0204 */
.L_x_70:
[----:B------:R-:W-:Y:S05]  /*0a00*/  @!P1 BRA `(.L_x_67) ;  /* 0x0000000000789947 */ /* 0x000fea0003800000 */
[----:B------:R-:W-:Y:S02]  /*0a10*/  ISETP.NE.AND P0, PT, R18, 0x1, PT ;  /* 0x000000011200780c */ /* 0x000fe40003f05270 */
[----:B------:R-:W-:-:S04]  /*0a20*/  LOP3.LUT R12, R12, 0x1, RZ, 0xc0, !PT ;  /* 0x000000010c0c7812 */ /* 0x000fc800078ec0ff */
[----:B------:R-:W-:-:S07]  /*0a30*/  ISETP.NE.U32.AND P1, PT, R12, 0x1, PT ;  /* 0x000000010c00780c */ /* 0x000fce0003f25070 */
[----:B------:R-:W-:Y:S06]  /*0a40*/  @!P0 BRA `(.L_x_71) ;  /* 0x0000000000408947 */ /* 0x000fec0003800000 */
[C---:B------:R-:W-:Y:S01]  /*0a50*/  LEA R6, R15.reuse, UR4, 0x2 ;  /* 0x000000040f067c11 */ /* 0x040fe2000f8e10ff */
[C---:B------:R-:W-:Y:S02]  /*0a60*/  IMAD R4, R15.reuse, 0x4, R2 ;  /* 0x000000040f047824 */ /* 0x040fe400078e0202 */
[----:B------:R-:W-:-:S03]  /*0a70*/  VIADD R15, R15, 0x2 ;  /* 0x000000020f0f7836 */ /* 0x000fc60000000000 */
[----:B------:R-:W1:Y:S04]  /*0a80*/  LDS R5, [R4] ;  /* 0x0000000004057984 */ /* 0x000e680000000800 */
[----:B0-----:R-:W0:Y:S04]  /*0a90*/  LDS.64 R6, [R6+0x4c0] ;  /* 0x0004c00006067984 */ /* 0x001e280000000a00 */
[----:B------:R-:W2:Y:S01]  /*0aa0*/  LDS R9, [R4+0x4] ;  /* 0x0000040004097984 */ /* 0x000ea20000000800 */
[----:B-1----:R-:W-:Y:S02]  /*0ab0*/  IMAD.SHL.U32 R5, R5, 0x100, RZ ;  /* 0x0000010005057824 */ /* 0x002fe400078e00ff */
[----:B0-----:R-:W-:-:S03]  /*0ac0*/  IMAD.SHL.U32 R8, R6, 0x100, RZ ;  /* 0x0000010006087824 */ /* 0x001fc600078e00ff */
[----:B------:R-:W-:Y:S01]  /*0ad0*/  SHF.R.S32.HI R5, RZ, 0x8, R5 ;  /* 0x00000008ff057819 */ /* 0x000fe20000011405 */
[----:B------:R-:W-:Y:S02]  /*0ae0*/  IMAD.SHL.U32 R7, R7, 0x100, RZ ;  /* 0x0000010007077824 */ /* 0x000fe400078e00ff */
[----:B--2---:R-:W-:Y:S01]  /*0af0*/  IMAD.SHL.U32 R9, R9, 0x100, RZ ;  /* 0x0000010009097824 */ /* 0x004fe200078e00ff */
[----:B------:R-:W-:Y:S02]  /*0b00*/  SHF.R.S32.HI R8, RZ, 0x8, R8 ;  /* 0x00000008ff087819 */ /* 0x000fe40000011408 */
[----:B------:R-:W-:Y:S02]  /*0b10*/  SHF.R.S32.HI R7, RZ, 0x8, R7 ;  /* 0x00000008ff077819 */ /* 0x000fe40000011407 */
[----:B------:R-:W-:Y:S01]  /*0b20*/  SHF.R.S32.HI R10, RZ, 0x8, R9 ;  /* 0x00000008ff0a7819 */ /* 0x000fe20000011409 */
[----:B------:R-:W-:-:S04]  /*0b30*/  IMAD R5, R5, R8, R16 ;  /* 0x0000000805057224 */ /* 0x000fc800078e0210 */
[----:B------:R-:W-:-:S07]  /*0b40*/  IMAD R16, R10, R7, R5 ;  /* 0x000000070a107224 */ /* 0x000fce00078e0205 */
.L_x_71:
[----:B------:R-:W-:Y:S05]  /*0b50*/  @P1 BRA `(.L_x_67) ;  /* 0x0000000000241947 */ /* 0x000fea0003800000 */
[C---:B------:R-:W-:Y:S02]  /*0b60*/  LEA R4, R15.reuse, R2, 0x2 ;  /* 0x000000020f047211 */ /* 0x040fe400078e10ff */
[----:B------:R-:W-:-:S04]  /*0b70*/  LEA R15, R15, UR4, 0x2 ;  /* 0x000000040f0f7c11 */ /* 0x000fc8000f8e10ff */
[----:B------:R-:W1:Y:S04]  /*0b80*/  LDS R4, [R4] ;  /* 0x0000000004047984 */ /* 0x000e680000000800 */
[----:B------:R-:W2:Y:S01]  /*0b90*/  LDS R15, [R15+0x4c0] ;  /* 0x0004c0000f0f7984 */ /* 0x000ea20000000800 */
[----:B-1----:R-:W-:Y:S02]  /*0ba0*/  IMAD.SHL.U32 R5, R4, 0x100, RZ ;  /* 0x0000010004057824 */ /* 0x002fe400078e00ff */
[----:B--2---:R-:W-:-:S03]  /*0bb0*/  IMAD.SHL.U32 R6, R15, 0x100, RZ ;  /* 0x000001000f067824 */ /* 0x004fc600078e00ff */
[----:B------:R-:W-:Y:S02]  /*0bc0*/  SHF.R.S32.HI R5, RZ, 0x8, R5 ;  /* 0x00000008ff057819 */ /* 0x000fe40000011405 */
[----:B------:R-:W-:-:S05]  /*0bd0*/  SHF.R.S32.HI R6, RZ, 0x8, R6 ;  /* 0x00000008ff067819 */ /* 0x000fca0000011406 */
[----:B------:R-:W-:-:S07]  /*0be0*/  IMAD R16, R5, R6, R16 ;  /* 0x0000000605107224 */ /* 0x000fce00078e0210 */
.L_x_67:
[----:B------:R-:W-:Y:S01]  /*0bf0*/  BAR.SYNC.DEFER_BLOCKING 0x0 ;  /* 0x0000000000007b1d */ /* 0x000fe20000010000 */
[----:B------:R-:W-:-:S05]  /*0c00*/  VIMNMX.RELU R14, PT, PT, R14, R3, PT ;  /* 0x000000030e0e7248 */ /* 0x000fca0003fe1100 */
[----:B------:R-:W1:Y:S02]  /*0c10*/  LDS R5, [UR4+0x480] ;  /* 0x00048004ff057984 */ /* 0x000e640008000800 */
[----:B-1----:R-:W-:Y:S02]  /*0c20*/  IMAD R6, R5, 0x4, R2 ;  /* 0x0000000405067824 */ /* 0x002fe400078e0202 */
[----:B------:R-:W1:Y:S04]  /*0c30*/  LDS R5, [UR4+0x488] ;  /* 0x00048804ff057984 */ /* 0x000e680008000800 */
[----:B------:R-:W0:Y:S01]  /*0c40*/  LDS R4, [R6] ;  /* 0x0000000006047984 */ /* 0x000e220000000800 */
[----:B-1----:R-:W-:-:S05]  /*0c50*/  SHF.R.S32.HI R5, RZ, R5, R16 ;  /* 0x00000005ff057219 */ /* 0x002fca0000011410 */
[----:B0-----:R-:W-:-:S05]  /*0c60*/  IMAD.IADD R7, R4, 0x1, -R5 ;  /* 0x0000000104077824 */ /* 0x001fca00078e0a05 */
[----:B------:R-:W-:Y:S01]  /*0c70*/  STS [R6], R7 ;  /* 0x0000000706007388 */ /* 0x000fe20000000800 */
[----:B------:R-:W-:Y:S06]  /*0c80*/  BAR.SYNC.DEFER_BLOCKING 0x0 ;  /* 0x0000000000007b1d */ /* 0x000fec0000010000 */
[----:B------:R-:W0:Y:S02]  /*0c90*/  LDS R5, [UR4+0x480] ;  /* 0x00048004ff057984 */ /* 0x000e240008000800 */
[----:B0-----:R-:W-:-:S05]  /*0ca0*/  IMAD.IADD R3, R5, 0x1, R14 ;  /* 0x0000000105037824 */ /* 0x001fca00078e020e */
[----:B------:R-:W-:-:S04]  /*0cb0*/  ISETP.GE.AND P0, PT, R0, R3, PT ;  /* 0x000000030000720c */ /* 0x000fc80003f06270 */
[----:B------:R-:W-:-:S13]  /*0cc0*/  ISETP.LT.OR P0, PT, R0, R5, P0 ;  /* 0x000000050000720c */ /* 0x000fda0000701670 */
[----:B------:R-:W0:Y:S01]  /*0cd0*/  @!P0 LDS R8, [UR4+0x4a8] ;  /* 0x0004a804ff088984 */ /* 0x000e220008000800 */
[----:B------:R-:W1:Y:S03]  /*0ce0*/  @!P0 LDC.64 R4, c[0x0][0x380] ;  /* 0x0000e000ff048b82 */ /* 0x000e660000000a00 */
[----:B------:R-:W2:Y:S01]  /*0cf0*/  @!P0 LDS R9, [R2] ;  /* 0x0000000002098984 */ /* 0x000ea20000000800 */
[----:B0-----:R-:W-:Y:S01]  /*0d00*/  @!P0 IADD3 R11, PT, PT, R8, R13, R0 ;  /* 0x0000000d080b8210 */ /* 0x001fe20007ffe000 */
[----:B------:R-:W-:-:S04]  /*0d10*/  VIADD R0, R0, 0x100 ;  /* 0x0000010000007836 */ /* 0x000fc80000000000 */
[----:B-1----:R-:W-:Y:S01]  /*0d20*/  @!P0 IMAD.WIDE R4, R11, 0x4, R4 ;  /* 0x000000040b048825 */ /* 0x002fe200078e0204 */
[----:B------:R-:W-:-:S04]  /*0d30*/  ISETP.GE.AND P1, PT, R0, R3, PT ;  /* 0x000000030000720c */ /* 0x000fc80003f26270 */
[----:B--2---:R0:W-:Y:S09]  /*0d40*/  @!P0 STG.E desc[UR6][R4.64], R9 ;  /* 0x0000000904008986 */ /* 0x0041f2000c101906 */
[----:B------:R-:W-:Y:S05]  /*0d50*/  @P1 EXIT ;  /* 0x000000000000194d */ /* 0x000fea0003800000 */
[----:B------:R-:W1:Y:S01]  /*0d60*/  LDS R6, [UR4+0x4a8] ;  /* 0x0004a804ff067984 */ /* 0x000e620008000800 */
[----:B0-----:R-:W0:Y:S03]  /*0d70*/  LDC.64 R4, c[0x0][0x380] ;  /* 0x0000e000ff047b82 */ /* 0x001e260000000a00 */
[----:B------:R-:W2:Y:S01]  /*0d80*/  LDS R3, [R2+0x400] ;  /* 0x0004000002037984 */ /* 0x000ea20000000800 */
[----:B-1----:R-:W-:-:S05]  /*0d90*/  IADD3 R13, PT, PT, R6, R0, R13 ;  /* 0x00000000060d7210 */ /* 0x002fca0007ffe00d */
[----:B0-----:R-:W-:-:S05]  /*0da0*/  IMAD.WIDE R4, R13, 0x4, R4 ;  /* 0x000000040d047825 */ /* 0x001fca00078e0204 */
[----:B--2---:R-:W-:Y:S01]  /*0db0*/  STG.E desc[UR6][R4.64], R3 ;  /* 0x0000000304007986 */ /* 0x004fe2000c101906 */
[----:B------:R-:W-:Y:S05]  /*0dc0*/  EXIT ;  /* 0x000000000000794d */ /* 0x000fea0003800000 */
.L_x_72:
        /* <DEDUP_REMOVED lines=11> */
.L_x_269:


//--------------------- .text.cudaCopyBestMethodStereo --------------------------
	.section	.text.cudaCopyBestMethodStereo,"ax",@progbits
	.align	128
        .global         cudaCopyBestMethodStereo
        .type           cudaCopyBestMethodStereo,@function
        .size           cudaCopyBestMethodStereo,(.L_x_270 - cudaCopyBestMethodStereo)
        .other          cudaCopyBestMethodStereo,@"STO_CUDA_ENTRY STV_DEFAULT"
cudaCopyBestMethodStereo:
.text.cudaCopyBestMethodStereo:
[----:B------:R-:W-:Y:S01]  /*0000*/  LDC R1, c[0x0][0x37c] ;  /* 0x0000df00ff017b82 */ /* 0x000fe20000000800 */
[----:B------:R-:W0:Y:S01]  /*0010*/  S2R R0, SR_TID.X ;  /* 0x0000000000007919 */ /* 0x000e220000002100 */
[----:B------:R-:W1:Y:S01]  /*0020*/  LDCU.64 UR6, c[0x0][0x358] ;  /* 0x00006b00ff0677ac */ /* 0x000e620008000a00 */
[----:B------:R-:W-:Y:S01]  /*0030*/  BSSY.RECONVERGENT B0, `(.L_x_73) ;  /* 0x0000014000007945 */ /* 0x000fe20003800200 */
[C---:B0-----:R-:W-:Y:S02]  /*0040*/  ISETP.GT.U32.AND P2, PT, R0.reuse, 0x3, PT ;  /* 0x000000030000780c */ /* 0x041fe40003f44070 */
[C---:B------:R-:W-:Y:S02]  /*0050*/  ISETP.NE.AND P0, PT, R0.reuse, RZ, PT ;  /* 0x000000ff0000720c */ /* 0x040fe40003f05270 */
[----:B------:R-:W-:-:S09]  /*0060*/  ISETP.GT.U32.AND P1, PT, R0, 0x2f, PT ;  /* 0x0000002f0000780c */ /* 0x000fd20003f24070 */
[----:B-1----:R-:W-:Y:S05]  /*0070*/  @P2 BRA `(.L_x_74) ;  /* 0x00000000003c2947 */ /* 0x002fea0003800000 */
[----:B------:R-:W0:Y:S01]  /*0080*/  S2R R3, SR_CTAID.Y ;  /* 0x0000000000037919 */ /* 0x000e220000002600 */
[----:B------:R-:W1:Y:S01]  /*0090*/  LDC.64 R4, c[0x0][0x388] ;  /* 0x0000e200ff047b82 */ /* 0x000e620000000a00 */
[----:B------:R-:W2:Y:S01]  /*00a0*/  LDCU UR4, c[0x0][0x390] ;  /* 0x00007200ff0477ac */ /* 0x000ea20008000800 */
[----:B0-----:R-:W-:-:S05]  /*00b0*/  LEA R2, R3, R0, 0x2 ;  /* 0x0000000003027211 */ /* 0x001fca00078e10ff */
[----:B--2---:R-:W-:-:S04]  /*00c0*/  IMAD R3, R2, UR4, RZ ;  /* 0x0000000402037c24 */ /* 0x004fc8000f8e02ff */
[----:B-1----:R-:W-:-:S06]  /*00d0*/  IMAD.WIDE.U32 R2, R3, 0xc0, R4 ;  /* 0x000000c003027825 */ /* 0x002fcc00078e0004 */
[----:B------:R-:W2:Y:S01]  /*00e0*/  LDG.E R3, desc[UR6][R2.64+0x20] ;  /* 0x0000200602037981 */ /* 0x000ea2000c1e1900 */
[----:B------:R-:W0:Y:S01]  /*00f0*/  S2UR UR5, SR_CgaCtaId ;  /* 0x00000000000579c3 */ /* 0x000e220000008800 */
[----:B------:R-:W-:Y:S01]  /*0100*/  UMOV UR4, 0x400 ;  /* 0x0000040000047882 */ /* 0x000fe20000000000 */
[----:B--2---:R-:W-:-:S06]  /*0110*/  IMAD.WIDE R4, R3, 0xc0, R4 ;  /* 0x000000c003047825 */ /* 0x004fcc00078e0204 */
[----:B------:R-:W2:Y:S01]  /*0120*/  LDG.E R5, desc[UR6][R4.64+0x10] ;  /* 0x0000100604057981 */ /* 0x000ea2000c1e1900 */
[----:B0-----:R-:W-:-:S06]  /*0130*/  ULEA UR4, UR5, UR4, 0x18 ;  /* 0x0000000405047291 */ /* 0x001fcc000f8ec0ff */
[----:B------:R-:W-:-:S05]  /*0140*/  LEA R6, R0, UR4, 0x2 ;  /* 0x0000000400067c11 */ /* 0x000fca000f8e10ff */
[----:B------:R0:W-:Y:S04]  /*0150*/  STS [R6], R3 ;  /* 0x0000000306007388 */ /* 0x0001e80000000800 */
[----:B--2---:R0:W-:Y:S02]  /*0160*/  STS [R6+0x10], R5 ;  /* 0x0000100506007388 */ /* 0x0041e40000000800 */
.L_x_74:
[----:B------:R-:W-:Y:S05]  /*0170*/  BSYNC.RECONVERGENT B0 ;  /* 0x0000000000007941 */ /* 0x000fea0003800200 */
.L_x_73:
[----:B------:R-:W-:Y:S06]  /*0180*/  BAR.SYNC.DEFER_BLOCKING 0x0 ;  /* 0x0000000000007b1d */ /* 0x000fec0000010000 */
[----:B------:R-:W-:Y:S04]  /*0190*/  BSSY.RECONVERGENT B0, `(.L_x_75) ;  /* 0x0000021000007945 */ /* 0x000fe80003800200 */
[----:B------:R-:W-:Y:S05]  /*01a0*/  @P0 BRA `(.L_x_76) ;  /* 0x00000000007c0947 */ /* 0x000fea0003800000 */
[----:B------:R-:W1:Y:S01]  /*01b0*/  S2UR UR5, SR_CgaCtaId ;  /* 0x00000000000579c3 */ /* 0x000e620000008800 */
[----:B------:R-:W-:Y:S02]  /*01c0*/  UMOV UR4, 0x400 ;  /* 0x0000040000047882 */ /* 0x000fe40000000000 */
[----:B-1----:R-:W-:-:S09]  /*01d0*/  ULEA UR4, UR5, UR4, 0x18 ;  /* 0x0000000405047291 */ /* 0x002fd2000f8ec0ff */
[----:B------:R-:W-:Y:S04]  /*01e0*/  LDS R4, [UR4+0x14] ;  /* 0x00001404ff047984 */ /* 0x000fe80008000800 */
[----:B0-----:R-:W0:Y:S04]  /*01f0*/  LDS.64 R2, [UR4+0x18] ;  /* 0x00001804ff027984 */ /* 0x001e280008000a00 */
[----:B------:R-:W1:Y:S01]  /*0200*/  LDS R5, [UR4+0x10] ;  /* 0x00001004ff057984 */ /* 0x000e620008000800 */
[C---:B0-----:R-:W-:Y:S02]  /*0210*/  ISETP.GT.AND P3, PT, R2.reuse, R4, PT ;  /* 0x000000040200720c */ /* 0x041fe40003f64270 */
[----:B------:R-:W-:Y:S01]  /*0220*/  IADD3 R2, PT, PT, R2, R3, RZ ;  /* 0x0000000302027210 */ /* 0x000fe20007ffe0ff */
[----:B-1----:R-:W-:-:S03]  /*0230*/  IMAD.IADD R7, R5, 0x1, R3 ;  /* 0x0000000105077824 */ /* 0x002fc600078e0203 */
[----:B------:R-:W-:Y:S01]  /*0240*/  ISETP.NE.AND P2, PT, R2, 0x7fffffff, PT ;  /* 0x7fffffff0200780c */ /* 0x000fe20003f45270 */
[----:B------:R-:W-:-:S06]  /*0250*/  IMAD.IADD R5, R4, 0x1, R5 ;  /* 0x0000000104057824 */ /* 0x000fcc00078e0205 */
[----:B------:R-:W-:Y:S02]  /*0260*/  @P3 IADD3 R2, PT, PT, R4, R3, RZ ;  /* 0x0000000304023210 */ /* 0x000fe40007ffe0ff */
[----:B------:R-:W-:Y:S02]  /*0270*/  @P3 LDS R4, [UR4+0xc] ;  /* 0x00000c04ff043984 */ /* 0x000fe40008000800 */
[-C--:B------:R-:W-:Y:S02]  /*0280*/  ISETP.GT.AND P4, PT, R2, R7.reuse, PT ;  /* 0x000000070200720c */ /* 0x080fe40003f84270 */
[----:B------:R-:W0:Y:S11]  /*0290*/  @P2 LDS R3, [UR4+0xc] ;  /* 0x00000c04ff032984 */ /* 0x000e360008000800 */
[----:B------:R-:W-:Y:S01]  /*02a0*/  @P4 MOV R2, R7 ;  /* 0x0000000700024202 */ /* 0x000fe20000000f00 */
[----:B------:R-:W-:Y:S03]  /*02b0*/  @P4 LDS R6, [UR4] ;  /* 0x00000004ff064984 */ /* 0x000fe60008000800 */
[----:B------:R-:W-:Y:S01]  /*02c0*/  ISETP.GT.AND P5, PT, R2, R5, PT ;  /* 0x000000050200720c */ /* 0x000fe20003fa4270 */
[----:B------:R-:W-:Y:S04]  /*02d0*/  @P4 LDS R7, [UR4+0xc] ;  /* 0x00000c04ff074984 */ /* 0x000fe80008000800 */
[----:B------:R-:W1:Y:S04]  /*02e0*/  @P2 LDS R2, [UR4+0x8] ;  /* 0x00000804ff022984 */ /* 0x000e680008000800 */
[----:B------:R-:W2:Y:S04]  /*02f0*/  @P3 LDS R5, [UR4+0x4] ;  /* 0x00000404ff053984 */ /* 0x000ea80008000800 */
[----:B------:R-:W3:Y:S04]  /*0300*/  @P5 LDS R8, [UR4] ;  /* 0x00000004ff085984 */ /* 0x000ee80008000800 */
[----:B------:R-:W4:Y:S04]  /*0310*/  @P5 LDS R9, [UR4+0x4] ;  /* 0x00000404ff095984 */ /* 0x000f280008000800 */
[----:B0-----:R0:W-:Y:S04]  /*0320*/  @P2 STS [UR4+0x24], R3 ;  /* 0x00002403ff002988 */ /* 0x0011e80008000804 */
[----:B-1----:R0:W-:Y:S04]  /*0330*/  @P2 STS [UR4+0x20], R2 ;  /* 0x00002002ff002988 */ /* 0x0021e80008000804 */
[----:B------:R0:W-:Y:S04]  /*0340*/  @P3 STS [UR4+0x20], R4 ;  /* 0x00002004ff003988 */ /* 0x0001e80008000804 */
[----:B--2---:R0:W-:Y:S04]  /*0350*/  @P3 STS [UR4+0x24], R5 ;  /* 0x00002405ff003988 */ /* 0x0041e80008000804 */
[----:B------:R0:W-:Y:S04]  /*0360*/  @P4 STS [UR4+0x20], R6 ;  /* 0x00002006ff004988 */ /* 0x0001e80008000804 */
[----:B------:R0:W-:Y:S04]  /*0370*/  @P4 STS [UR4+0x24], R7 ;  /* 0x00002407ff004988 */ /* 0x0001e80008000804 */
[----:B---3--:R0:W-:Y:S04]  /*0380*/  @P5 STS [UR4+0x20], R8 ;  /* 0x00002008ff005988 */ /* 0x0081e80008000804 */
[----:B----4-:R0:W-:Y:S02]  /*0390*/  @P5 STS [UR4+0x24], R9 ;  /* 0x00002409ff005988 */ /* 0x0101e40008000804 */
.L_x_76:
[----:B------:R-:W-:Y:S05]  /*03a0*/  BSYNC.RECONVERGENT B0 ;  /* 0x0000000000007941 */ /* 0x000fea0003800200 */
.L_x_75:
[----:B------:R-:W-:Y:S06]  /*03b0*/  BAR.SYNC.DEFER_BLOCKING 0x0 ;  /* 0x0000000000007b1d */ /* 0x000fec0000010000 */
[----:B------:R-:W-:Y:S05]  /*03c0*/  @P1 EXIT ;  /* 0x000000000000194d */ /* 0x000fea0003800000 */
[----:B------:R-:W1:Y:S01]  /*03d0*/  S2UR UR5, SR_CgaCtaId ;  /* 0x00000000000579c3 */ /* 0x000e620000008800 */
[----:B------:R-:W-:-:S07]  /*03e0*/  UMOV UR4, 0x400 ;  /* 0x0000040000047882 */ /* 0x000fce0000000000 */
[----:B0-----:R-:W0:Y:S01]  /*03f0*/  LDC.64 R2, c[0x0][0x388] ;  /* 0x0000e200ff027b82 */ /* 0x001e220000000a00 */
[----:B-1----:R-:W-:-:S09]  /*0400*/  ULEA UR4, UR5, UR4, 0x18 ;  /* 0x0000000405047291 */ /* 0x002fd2000f8ec0ff */
[----:B------:R-:W0:Y:S01]  /*0410*/  LDS.64 R12, [UR4+0x20] ;  /* 0x00002004ff0c7984 */ /* 0x000e220008000a00 */
[----:B------:R-:W1:Y:S03]  /*0420*/  S2R R9, SR_CTAID.Y ;  /* 0x0000000000097919 */ /* 0x000e660000002600 */
[----:B------:R-:W2:Y:S01]  /*0430*/  @!P0 LDS R11, [UR4] ;  /* 0x00000004ff0b8984 */ /* 0x000ea20008000800 */
[----:B0-----:R-:W-:-:S04]  /*0440*/  IMAD.WIDE R4, R12, 0xc0, R2 ;  /* 0x000000c00c047825 */ /* 0x001fc800078e0202 */
[----:B------:R-:W-:Y:S02]  /*0450*/  IMAD.WIDE.U32 R6, R0, 0x4, R4 ;  /* 0x0000000400067825 */ /* 0x000fe400078e0004 */
[----:B------:R-:W0:Y:S04]  /*0460*/  LDC.64 R4, c[0x0][0x380] ;  /* 0x0000e000ff047b82 */ /* 0x000e280000000a00 */
[----:B------:R-:W3:Y:S01]  /*0470*/  LDG.E R7, desc[UR6][R6.64] ;  /* 0x0000000606077981 */ /* 0x000ee2000c1e1900 */
[----:B-1----:R-:W-:Y:S01]  /*0480*/  SHF.L.U32 R9, R9, 0x1, RZ ;  /* 0x0000000109097819 */ /* 0x002fe200000006ff */
[----:B--2---:R-:W-:-:S04]  /*0490*/  @!P0 IMAD.WIDE R10, R11, 0xc0, R2 ;  /* 0x000000c00b0a8825 */ /* 0x004fc800078e0202 */
[----:B0-----:R-:W-:-:S04]  /*04a0*/  IMAD.WIDE.U32 R4, R9, 0xc0, R4 ;  /* 0x000000c009047825 */ /* 0x001fc800078e0004 */
[----:B------:R-:W-:-:S05]  /*04b0*/  IMAD.WIDE.U32 R8, R0, 0x4, R4 ;  /* 0x0000000400087825 */ /* 0x000fca00078e0004 */
[----:B---3--:R0:W-:Y:S04]  /*04c0*/  STG.E desc[UR6][R8.64], R7 ;  /* 0x0000000708007986 */ /* 0x0081e8000c101906 */
[----:B------:R-:W2:Y:S01]  /*04d0*/  @!P0 LDG.E R11, desc[UR6][R10.64+0x28] ;  /* 0x000028060a0b8981 */ /* 0x000ea2000c1e1900 */
[----:B------:R-:W-:-:S04]  /*04e0*/  IMAD.WIDE R12, R13, 0xc0, R2 ;  /* 0x000000c00d0c7825 */ /* 0x000fc800078e0202 */
[----:B------:R-:W-:Y:S01]  /*04f0*/  IMAD.WIDE.U32 R12, R0, 0x4, R12 ;  /* 0x00000004000c7825 */ /* 0x000fe200078e000c */
[----:B--2---:R0:W-:Y:S05]  /*0500*/  @!P0 STG.E desc[UR6][R4.64+0x28], R11 ;  /* 0x0000280b04008986 */ /* 0x0041ea000c101906 */
[----:B------:R-:W2:Y:S04]  /*0510*/  LDG.E R13, desc[UR6][R12.64] ;  /* 0x000000060c0d7981 */ /* 0x000ea8000c1e1900 */
[----:B--2---:R0:W-:Y:S01]  /*0520*/  STG.E desc[UR6][R8.64+0xc0], R13 ;  /* 0x0000c00d08007986 */ /* 0x0041e2000c101906 */
[----:B------:R-:W-:Y:S05]  /*0530*/  @P0 EXIT ;  /* 0x000000000000094d */ /* 0x000fea0003800000 */
[----:B0-----:R-:W0:Y:S02]  /*0540*/  LDS R7, [UR4+0x4] ;  /* 0x00000404ff077984 */ /* 0x001e240008000800 */
[----:B0-----:R-:W-:-:S06]  /*0550*/  IMAD.WIDE R2, R7, 0xc0, R2 ;  /* 0x000000c007027825 */ /* 0x001fcc00078e0202 */
[----:B------:R-:W2:Y:S04]  /*0560*/  LDG.E R3, desc[UR6][R2.64+0x28] ;  /* 0x0000280602037981 */ /* 0x000ea8000c1e1900 */
[----:B--2---:R-:W-:Y:S01]  /*0570*/  STG.E desc[UR6][R4.64+0xe8], R3 ;  /* 0x0000e80304007986 */ /* 0x004fe2000c101906 */
[----:B------:R-:W-:Y:S05]  /*0580*/  EXIT ;  /* 0x000000000000794d */ /* 0x000fea0003800000 */
.L_x_77:
        /* <DEDUP_REMOVED lines=15> */
.L_x_270:


//--------------------- .text.cudaCopyBestMethod  --------------------------
	.section	.text.cudaCopyBestMethod,"ax",@progbits
	.align	128
        .global         cudaCopyBestMethod
        .type           cudaCopyBestMethod,@function
        .size           cudaCopyBestMethod,(.L_x_271 - cudaCopyBestMethod)
        .other          cudaCopyBestMethod,@"STO_CUDA_ENTRY STV_DEFAULT"
cudaCopyBestMethod:
.text.cudaCopyBestMethod:
[----:B------:R-:W-:Y:S01]  /*0000*/  LDC R1, c[0x0][0x37c] ;  /* 0x0000df00ff017b82 */ /* 0x000fe20000000800 */
[----:B------:R-:W0:Y:S01]  /*0010*/  S2R R7, SR_TID.X ;  /* 0x0000000000077919 */ /* 0x000e220000002100 */
[----:B------:R-:W1:Y:S01]  /*0020*/  LDCU.64 UR6, c[0x0][0x358] ;  /* 0x00006b00ff0677ac */ /* 0x000e620008000a00 */
[----:B------:R-:W-:Y:S01]  /*0030*/  BSSY.RECONVERGENT B0, `(.L_x_78) ;  /* 0x000000e000007945 */ /* 0x000fe20003800200 */
[C---:B0-----:R-:W-:Y:S02]  /*0040*/  ISETP.NE.AND P0, PT, R7.reuse, RZ, PT ;  /* 0x000000ff0700720c */ /* 0x041fe40003f05270 */
[----:B------:R-:W-:-:S11]  /*0050*/  ISETP.GT.U32.AND P1, PT, R7, 0x2f, PT ;  /* 0x0000002f0700780c */ /* 0x000fd60003f24070 */
[----:B-1----:R-:W-:Y:S05]  /*0060*/  @P0 BRA `(.L_x_79) ;  /* 0x0000000000280947 */ /* 0x002fea0003800000 */
[----:B------:R-:W0:Y:S08]  /*0070*/  S2UR UR4, SR_CTAID.Y ;  /* 0x00000000000479c3 */ /* 0x000e300000002600 */
[----:B------:R-:W0:Y:S08]  /*0080*/  LDC R5, c[0x0][0x390] ;  /* 0x0000e400ff057b82 */ /* 0x000e300000000800 */
[----:B------:R-:W1:Y:S01]  /*0090*/  LDC.64 R2, c[0x0][0x388] ;  /* 0x0000e200ff027b82 */ /* 0x000e620000000a00 */
[----:B0-----:R-:W-:-:S04]  /*00a0*/  IMAD R5, R5, UR4, RZ ;  /* 0x0000000405057c24 */ /* 0x001fc8000f8e02ff */
[----:B-1----:R-:W-:-:S06]  /*00b0*/  IMAD.WIDE.U32 R2, R5, 0xc0, R2 ;  /* 0x000000c005027825 */ /* 0x002fcc00078e0002 */
[----:B------:R-:W2:Y:S01]  /*00c0*/  LDG.E R2, desc[UR6][R2.64+0x20] ;  /* 0x0000200602027981 */ /* 0x000ea2000c1e1900 */
[----:B------:R-:W0:Y:S01]  /*00d0*/  S2UR UR5, SR_CgaCtaId ;  /* 0x00000000000579c3 */ /* 0x000e220000008800 */
[----:B------:R-:W-:Y:S02]  /*00e0*/  UMOV UR4, 0x400 ;  /* 0x0000040000047882 */ /* 0x000fe40000000000 */
[----:B0-----:R-:W-:-:S09]  /*00f0*/  ULEA UR4, UR5, UR4, 0x18 ;  /* 0x0000000405047291 */ /* 0x001fd2000f8ec0ff */
[----:B--2---:R0:W-:Y:S03]  /*0100*/  STS [UR4], R2 ;  /* 0x00000002ff007988 */ /* 0x0041e60008000804 */
.L_x_79:
[----:B------:R-:W-:Y:S05]  /*0110*/  BSYNC.RECONVERGENT B0 ;  /* 0x0000000000007941 */ /* 0x000fea0003800200 */
.L_x_78:
[----:B------:R-:W-:Y:S06]  /*0120*/  BAR.SYNC.DEFER_BLOCKING 0x0 ;  /* 0x0000000000007b1d */ /* 0x000fec0000010000 */
[----:B------:R-:W-:Y:S05]  /*0130*/  @P1 EXIT ;  /* 0x000000000000194d */ /* 0x000fea0003800000 */
[----:B------:R-:W1:Y:S01]  /*0140*/  S2UR UR5, SR_CgaCtaId ;  /* 0x00000000000579c3 */ /* 0x000e620000008800 */
[----:B------:R-:W-:-:S07]  /*0150*/  UMOV UR4, 0x400 ;  /* 0x0000040000047882 */ /* 0x000fce0000000000 */
[----:B0-----:R-:W0:Y:S01]  /*0160*/  LDC.64 R2, c[0x0][0x388] ;  /* 0x0000e200ff027b82 */ /* 0x001e220000000a00 */
[----:B-1----:R-:W-:-:S09]  /*0170*/  ULEA UR4, UR5, UR4, 0x18 ;  /* 0x0000000405047291 */ /* 0x002fd2000f8ec0ff */
[----:B------:R-:W0:Y:S02]  /*0180*/  LDS R5, [UR4] ;  /* 0x00000004ff057984 */ /* 0x000e240008000800 */
[----:B0-----:R-:W-:Y:S01]  /*0190*/  IMAD.WIDE R2, R5, 0xc0, R2 ;  /* 0x000000c005027825 */ /* 0x001fe200078e0202 */
[----:B------:R-:W0:Y:S01]  /*01a0*/  S2R R9, SR_CTAID.Y ;  /* 0x0000000000097919 */ /* 0x000e220000002600 */
[----:B------:R-:W0:Y:S02]  /*01b0*/  LDC.64 R4, c[0x0][0x380] ;  /* 0x0000e000ff047b82 */ /* 0x000e240000000a00 */
[----:B------:R-:W-:-:S06]  /*01c0*/  IMAD.WIDE.U32 R2, R7, 0x4, R2 ;  /* 0x0000000407027825 */ /* 0x000fcc00078e0002 */
[----:B------:R-:W2:Y:S01]  /*01d0*/  LDG.E R3, desc[UR6][R2.64] ;  /* 0x0000000602037981 */ /* 0x000ea2000c1e1900 */
[----:B0-----:R-:W-:-:S04]  /*01e0*/  IMAD.WIDE.U32 R4, R9, 0xc0, R4 ;  /* 0x000000c009047825 */ /* 0x001fc800078e0004 */
[----:B------:R-:W-:-:S05]  /*01f0*/  IMAD.WIDE.U32 R4, R7, 0x4, R4 ;  /* 0x0000000407047825 */ /* 0x000fca00078e0004 */
[----:B--2---:R-:W-:Y:S01]  /*0200*/  STG.E desc[UR6][R4.64], R3 ;  /* 0x0000000304007986 */ /* 0x004fe2000c101906 */
[----:B------:R-:W-:Y:S05]  /*0210*/  EXIT ;  /* 0x000000000000794d */ /* 0x000fea0003800000 */
.L_x_80:
        /* <DEDUP_REMOVED lines=14> */
.L_x_271:


//--------------------- .text.cudaChooseBestMethod --------------------------
	.section	.text.cudaChooseBestMethod,"ax",@progbits
	.align	128
        .global         cudaChooseBestMethod
        .type           cudaChooseBestMethod,@function
        .size           cudaChooseBestMethod,(.L_x_260 - cudaChooseBestMethod)
        .other          cudaChooseBestMethod,@"STO_CUDA_ENTRY STV_DEFAULT"
cudaChooseBestMethod:
.text.cudaChooseBestMethod:
[----:B------:R-:W-:Y:S01]  /*0000*/  LDC R1, c[0x0][0x37c] ;  /* 0x0000df00ff017b82 */ /* 0x000fe20000000800 */
[----:B------:R-:W0:Y:S01]  /*0010*/  S2R R3, SR_CgaCtaId ;  /* 0x0000000000037919 */ /* 0x000e220000008800 */
[----:B------:R-:W1:Y:S01]  /*0020*/  LDCU UR4, c[0x0][0x398] ;  /* 0x00007300ff0477ac */ /* 0x000e620008000800 */
[----:B------:R-:W-:Y:S01]  /*0030*/  MOV R0, 0x400 ;  /* 0x0000040000007802 */ /* 0x000fe20000000f00 */
[----:B------:R-:W-:Y:S01]  /*0040*/  IMAD.MOV.U32 R2, RZ, RZ, 0x7fffffff ;  /* 0x7fffffffff027424 */ /* 0x000fe200078e00ff */
[----:B------:R-:W2:Y:S01]  /*0050*/  S2R R19, SR_TID.X ;  /* 0x0000000000137919 */ /* 0x000ea20000002100 */
[----:B------:R-:W3:Y:S01]  /*0060*/  LDCU.64 UR10, c[0x0][0x358] ;  /* 0x00006b00ff0a77ac */ /* 0x000ee20008000a00 */
[----:B------:R-:W2:Y:S01]  /*0070*/  S2R R18, SR_TID.Y ;  /* 0x0000000000127919 */ /* 0x000ea20000002200 */
[----:B0-----:R-:W-:Y:S01]  /*0080*/  LEA R3, R3, R0, 0x18 ;  /* 0x0000000003037211 */ /* 0x001fe200078ec0ff */
[----:B-1----:R-:W-:-:S05]  /*0090*/  IMAD.U32 R0, RZ, RZ, UR4 ;  /* 0x00000004ff007e24 */ /* 0x002fca000f8e00ff */
[----:B------:R-:W-:Y:S01]  /*00a0*/  ISETP.GE.AND P0, PT, R0, 0x1, PT ;  /* 0x000000010000780c */ /* 0x000fe20003f06270 */
[----:B--2---:R-:W-:-:S04]  /*00b0*/  IMAD R17, R18, 0x20, R19 ;  /* 0x0000002012117824 */ /* 0x004fc800078e0213 */
[----:B------:R-:W-:-:S05]  /*00c0*/  IMAD R15, R17, 0x4, R3 ;  /* 0x00000004110f7824 */ /* 0x000fca00078e0203 */
[----:B------:R0:W-:Y:S03]  /*00d0*/  STS [R15+0x200], R2 ;  /* 0x000200020f007388 */ /* 0x0001e60000000800 */
[----:B---3--:R-:W-:Y:S05]  /*00e0*/  @!P0 BRA `(.L_x_81) ;  /* 0x00000008006c8947 */ /* 0x008fea0003800000 */
[----:B------:R-:W1:Y:S01]  /*00f0*/  S2UR UR6, SR_CTAID.Y ;  /* 0x00000000000679c3 */ /* 0x000e620000002600 */
[----:B------:R-:W2:Y:S01]  /*0100*/  LDCU.64 UR4, c[0x0][0x390] ;  /* 0x00007200ff0477ac */ /* 0x000ea20008000a00 */
[C-C-:B------:R-:W-:Y:S02]  /*0110*/  IMAD R13, R18.reuse, 0xc0, R3.reuse ;  /* 0x000000c0120d7824 */ /* 0x140fe400078e0203 */
[----:B------:R-:W-:Y:S01]  /*0120*/  IMAD R12, R18, 0x80, R3 ;  /* 0x00000080120c7824 */ /* 0x000fe200078e0203 */
[----:B------:R-:W3:Y:S01]  /*0130*/  LDCU UR9, c[0x0][0x360] ;  /* 0x00006c00ff0977ac */ /* 0x000ee20008000800 */
[----:B------:R-:W-:Y:S02]  /*0140*/  IMAD.MOV.U32 R11, RZ, RZ, RZ ;  /* 0x000000ffff0b7224 */ /* 0x000fe400078e00ff */
[----:B------:R-:W4:Y:S01]  /*0150*/  LDC.64 R4, c[0x0][0x380] ;  /* 0x0000e000ff047b82 */ /* 0x000f220000000a00 */
[----:B------:R-:W0:Y:S01]  /*0160*/  LDCU UR14, c[0x0][0x394] ;  /* 0x00007280ff0e77ac */ /* 0x000e220008000800 */
[----:B------:R-:W0:Y:S01]  /*0170*/  LDCU UR13, c[0x0][0x390] ;  /* 0x00007200ff0d77ac */ /* 0x000e220008000800 */
[----:B------:R-:W0:Y:S01]  /*0180*/  LDCU UR12, c[0x0][0x364] ;  /* 0x00006c80ff0c77ac */ /* 0x000e220008000800 */
[----:B--2---:R-:W-:-:S02]  /*0190*/  USHF.L.U32 UR4, UR4, 0x8, URZ ;  /* 0x0000000804047899 */ /* 0x004fc400080006ff */
[----:B------:R-:W-:Y:S01]  /*01a0*/  ULEA UR8, UR5, 0xf, 0x1 ;  /* 0x0000000f05087891 */ /* 0x000fe2000f8e08ff */
[----:B-1----:R-:W-:Y:S01]  /*01b0*/  IMAD R16, R0, UR6, RZ ;  /* 0x0000000600107c24 */ /* 0x002fe2000f8e02ff */
[----:B------:R-:W-:Y:S02]  /*01c0*/  ULEA UR5, UR5, 0x6, 0x1 ;  /* 0x0000000605057891 */ /* 0x000fe4000f8e08ff */
[----:B------:R-:W-:Y:S02]  /*01d0*/  USHF.R.S32.HI UR4, URZ, 0x8, UR4 ;  /* 0x00000008ff047899 */ /* 0x000fe40008011404 */
[----:B------:R-:W-:Y:S01]  /*01e0*/  IADD3 R14, P0, PT, R16, R18, RZ ;  /* 0x00000012100e7210 */ /* 0x000fe20007f1e0ff */
[----:B----4-:R-:W-:-:S04]  /*01f0*/  IMAD.WIDE.U32 R4, R19, 0x4, R4 ;  /* 0x0000000413047825 */ /* 0x010fc800078e0004 */
[----:B0--3--:R-:W-:-:S08]  /*0200*/  IMAD.X R10, RZ, RZ, RZ, P0 ;  /* 0x000000ffff0a7224 */ /* 0x009fd000000e06ff */
.L_x_91:
[----:B------:R-:W-:Y:S05]  /*0210*/  YIELD ;  /* 0x0000000000007946 */ /* 0x000fea0003800000 */
[----:B------:R-:W0:Y:S01]  /*0220*/  LDCU UR6, c[0x0][0x398] ;  /* 0x00007300ff0677ac */ /* 0x000e220008000800 */
[----:B------:R-:W-:Y:S01]  /*0230*/  IMAD.IADD R9, R18, 0x1, R11 ;  /* 0x0000000112097824 */ /* 0x000fe200078e020b */
[----:B------:R-:W-:Y:S04]  /*0240*/  BSSY B0, `(.L_x_82) ;  /* 0x0000080000007945 */ /* 0x000fe80003800000 */
[----:B0-----:R-:W-:-:S13]  /*0250*/  ISETP.GE.U32.AND P0, PT, R9, UR6, PT ;  /* 0x0000000609007c0c */ /* 0x001fda000bf06070 */
[----:B------:R-:W-:Y:S05]  /*0260*/  @P0 BRA `(.L_x_83) ;  /* 0x0000000400f40947 */ /* 0x000fea0003800000 */
[C---:B------:R-:W-:Y:S01]  /*0270*/  IADD3 R3, P0, PT, R11.reuse, R14, RZ ;  /* 0x0000000e0b037210 */ /* 0x040fe20007f1e0ff */
[----:B------:R-:W0:Y:S03]  /*0280*/  LDCU UR6, c[0x0][0x394] ;  /* 0x00007280ff0677ac */ /* 0x000e260008000800 */
[----:B------:R-:W-:Y:S01]  /*0290*/  LEA.HI.X.SX32 R0, R11, R10, 0x1, P0 ;  /* 0x0000000a0b007211 */ /* 0x000fe200000f0eff */
[----:B------:R-:W-:-:S04]  /*02a0*/  IMAD.WIDE.U32 R2, R3, 0xc0, R4 ;  /* 0x000000c003027825 */ /* 0x000fc800078e0004 */
[----:B------:R-:W-:-:S04]  /*02b0*/  IMAD R7, R0, 0xc0, RZ ;  /* 0x000000c000077824 */ /* 0x000fc800078e02ff */
[----:B------:R-:W-:-:S05]  /*02c0*/  IMAD.IADD R3, R3, 0x1, R7 ;  /* 0x0000000103037824 */ /* 0x000fca00078e0207 */
[----:B------:R-:W2:Y:S01]  /*02d0*/  LDG.E R2, desc[UR10][R2.64] ;  /* 0x0000000a02027981 */ /* 0x000ea2000c1e1900 */
[C---:B------:R-:W-:Y:S01]  /*02e0*/  IMAD R7, R19.reuse, 0x4, R13 ;  /* 0x0000000413077824 */ /* 0x040fe200078e020d */
[----:B0-----:R-:W-:Y:S01]  /*02f0*/  ISETP.GE.AND P0, PT, R19, UR6, PT ;  /* 0x0000000613007c0c */ /* 0x001fe2000bf06270 */
[----:B------:R-:W-:Y:S01]  /*0300*/  BSSY B1, `(.L_x_84) ;  /* 0x0000035000017945 */ /* 0x000fe20003800000 */
[----:B------:R-:W-:Y:S02]  /*0310*/  IMAD.MOV.U32 R8, RZ, RZ, RZ ;  /* 0x000000ffff087224 */ /* 0x000fe400078e00ff */
[----:B--2---:R0:W-:Y:S09]  /*0320*/  STS [R7+0xa00], R2 ;  /* 0x000a000207007388 */ /* 0x0041f20000000800 */
[----:B------:R-:W-:Y:S05]  /*0330*/  @P0 BRA `(.L_x_85) ;  /* 0x0000000000c40947 */ /* 0x000fea0003800000 */
[----:B0-----:R-:W-:Y:S02]  /*0340*/  IMAD.IADD R7, R16, 0x1, R9 ;  /* 0x0000000110077824 */ /* 0x001fe400078e0209 */
[----:B------:R-:W-:Y:S02]  /*0350*/  IMAD.MOV.U32 R8, RZ, RZ, RZ ;  /* 0x000000ffff087224 */ /* 0x000fe400078e00ff */
[----:B------:R-:W-:-:S07]  /*0360*/  IMAD.MOV.U32 R6, RZ, RZ, R19 ;  /* 0x000000ffff067224 */ /* 0x000fce00078e0013 */
.L_x_88:
[----:B------:R-:W0:Y:S01]  /*0370*/  LDC.64 R2, c[0x0][0x388] ;  /* 0x0000e200ff027b82 */ /* 0x000e220000000a00 */
[----:B------:R-:W-:Y:S01]  /*0380*/  IMAD R21, R7, 0x40, R6 ;  /* 0x0000004007157824 */ /* 0x000fe200078e0206 */
[----:B------:R-:W-:Y:S04]  /*0390*/  LDS R0, [R13+0xa1c] ;  /* 0x000a1c000d007984 */ /* 0x000fe80000000800 */
[----:B------:R-:W1:Y:S04]  /*03a0*/  LDS R23, [R13+0xa00] ;  /* 0x000a00000d177984 */ /* 0x000e680000000800 */
[----:B------:R-:W2:Y:S01]  /*03b0*/  LDS R22, [R13+0xa14] ;  /* 0x000a14000d167984 */ /* 0x000ea20000000800 */
[----:B0-----:R-:W-:-:S05]  /*03c0*/  IMAD.WIDE.U32 R2, R21, 0x4, R2 ;  /* 0x0000000415027825 */ /* 0x001fca00078e0002 */
[----:B------:R-:W2:Y:S01]  /*03d0*/  LDG.E R21, desc[UR10][R2.64] ;  /* 0x0000000a02157981 */ /* 0x000ea2000c1e1900 */
[----:B------:R-:W-:Y:S01]  /*03e0*/  IMAD.SHL.U32 R20, R6, 0x100, RZ ;  /* 0x0000010006147824 */ /* 0x000fe200078e00ff */
[----:B------:R-:W-:Y:S05]  /*03f0*/  YIELD ;  /* 0x0000000000007946 */ /* 0x000fea0003800000 */
[----:B------:R-:W-:Y:S01]  /*0400*/  SHF.R.S32.HI R20, RZ, 0x8, R20 ;  /* 0x00000008ff147819 */ /* 0x000fe20000011414 */
[----:B------:R-:W-:Y:S04]  /*0410*/  BSSY.RECONVERGENT B2, `(.L_x_86) ;  /* 0x0000016000027945 */ /* 0x000fe80003800200 */
[----:B-1----:R-:W-:-:S05]  /*0420*/  IMAD R23, R20, UR4, R23 ;  /* 0x0000000414177c24 */ /* 0x002fca000f8e0217 */
[----:B------:R-:W-:-:S04]  /*0430*/  VIADDMNMX.RELU R0, R0, -R23, UR13, PT ;  /* 0x0000000d00007e46 */ /* 0x000fc8000b801917 */
[----:B------:R-:W-:-:S04]  /*0440*/  SHF.L.U32 R0, R0, 0x8, RZ ;  /* 0x0000000800007819 */ /* 0x000fc800000006ff */
[----:B------:R-:W-:Y:S02]  /*0450*/  SHF.R.S32.HI R0, RZ, 0x8, R0 ;  /* 0x00000008ff007819 */ /* 0x000fe40000011400 */
[----:B--2---:R-:W-:-:S04]  /*0460*/  LOP3.LUT P0, RZ, R22, R21, RZ, 0xfc, !PT ;  /* 0x0000001516ff7212 */ /* 0x004fc8000780fcff */
[----:B------:R-:W-:Y:S02]  /*0470*/  SEL R20, R0, RZ, P0 ;  /* 0x000000ff00147207 */ /* 0x000fe40000000000 */
[----:B------:R-:W-:Y:S02]  /*0480*/  I2FP.F32.S32 R0, R21 ;  /* 0x0000001500007245 */ /* 0x000fe40000201400 */
[----:B------:R-:W-:-:S03]  /*0490*/  I2FP.F32.S32 R3, R20 ;  /* 0x0000001400037245 */ /* 0x000fc60000201400 */
[----:B------:R-:W-:Y:S02]  /*04a0*/  FADD R0, R0, 9.9999999747524270788e-07 ;  /* 0x358637bd00007421 */ /* 0x000fe40000000000 */
[----:B------:R-:W-:-:S04]  /*04b0*/  FADD R3, R3, 9.9999999747524270788e-07 ;  /* 0x358637bd03037421 */ /* 0x000fc80000000000 */
[----:B------:R-:W0:Y:S08]  /*04c0*/  MUFU.RCP R2, R3 ;  /* 0x0000000300027308 */ /* 0x000e300000001000 */
[----:B------:R-:W1:Y:S01]  /*04d0*/  FCHK P0, R0, R3 ;  /* 0x0000000300007302 */ /* 0x000e620000000000 */
[----:B0-----:R-:W-:-:S04]  /*04e0*/  FFMA R23, -R3, R2, 1 ;  /* 0x3f80000003177423 */ /* 0x001fc80000000102 */
[----:B------:R-:W-:-:S04]  /*04f0*/  FFMA R23, R2, R23, R2 ;  /* 0x0000001702177223 */ /* 0x000fc80000000002 */
[----:B------:R-:W-:-:S04]  /*0500*/  FFMA R2, R0, R23, RZ ;  /* 0x0000001700027223 */ /* 0x000fc800000000ff */
[----:B------:R-:W-:-:S04]  /*0510*/  FFMA R22, -R3, R2, R0 ;  /* 0x0000000203167223 */ /* 0x000fc80000000100 */
[----:B------:R-:W-:Y:S01]  /*0520*/  FFMA R2, R23, R22, R2 ;  /* 0x0000001617027223 */ /* 0x000fe20000000002 */
[----:B-1----:R-:W-:Y:S06]  /*0530*/  @!P0 BRA `(.L_x_87) ;  /* 0x00000000000c8947 */ /* 0x002fec0003800000 */
[----:B------:R-:W-:-:S07]  /*0540*/  MOV R2, 0x560 ;  /* 0x0000056000027802 */ /* 0x000fce0000000f00 */
[----:B------:R-:W-:Y:S05]  /*0550*/  CALL.REL.NOINC `($__internal_0_$__cuda_sm3x_div_rn_noftz_f32_slowpath) ;  /* 0x0000000800e07944 */ /* 0x000fea0003c00000 */
[----:B------:R-:W-:-:S07]  /*0560*/  IMAD.MOV.U32 R2, RZ, RZ, R0 ;  /* 0x000000ffff027224 */ /* 0x000fce00078e0000 */
.L_x_87:
[----:B------:R-:W-:Y:S05]  /*0570*/  BSYNC.RECONVERGENT B2 ;  /* 0x0000000000027941 */ /* 0x000fea0003800200 */
.L_x_86:
[----:B------:R-:W-:Y:S01]  /*0580*/  FADD R2, R2, 0.5 ;  /* 0x3f00000002027421 */ /* 0x000fe20000000000 */
[----:B------:R-:W-:-:S04]  /*0590*/  VIADD R6, R6, UR9 ;  /* 0x0000000906067c36 */ /* 0x000fc80008000000 */
[----:B------:R-:W-:-:S13]  /*05a0*/  FSETP.GEU.AND P0, PT, |R2|, 1.175494350822287508e-38, PT ;  /* 0x008000000200780b */ /* 0x000fda0003f0e200 */
[----:B------:R-:W-:-:S04]  /*05b0*/  @!P0 FMUL R2, R2, 16777216 ;  /* 0x4b80000002028820 */ /* 0x000fc80000400000 */
[----:B------:R-:W0:Y:S02]  /*05c0*/  MUFU.LG2 R0, R2 ;  /* 0x0000000200007308 */ /* 0x000e240000000c00 */
[----:B0-----:R-:W-:Y:S01]  /*05d0*/  @!P0 FADD R0, R0, -24 ;  /* 0xc1c0000000008421 */ /* 0x001fe20000000000 */
[----:B------:R-:W-:-:S05]  /*05e0*/  ISETP.GE.AND P0, PT, R6, UR14, PT ;  /* 0x0000000e06007c0c */ /* 0x000fca000bf06270 */
[----:B------:R-:W0:Y:S02]  /*05f0*/  F2I.TRUNC.NTZ R0, R0 ;  /* 0x0000000000007305 */ /* 0x000e24000020f100 */
[----:B0-----:R-:W-:-:S05]  /*0600*/  VIMNMX.RELU R3, PT, PT, R0, 0xe, PT ;  /* 0x0000000e00037848 */ /* 0x001fca0003fe1100 */
[-C--:B------:R-:W-:Y:S01]  /*0610*/  IMAD R23, R20, R3.reuse, R20 ;  /* 0x0000000314177224 */ /* 0x080fe200078e0214 */
[----:B------:R-:W-:-:S04]  /*0620*/  SHF.R.S32.HI R3, RZ, R3, R21 ;  /* 0x00000003ff037219 */ /* 0x000fc80000011415 */
[----:B------:R-:W-:Y:S01]  /*0630*/  IADD3 R8, PT, PT, R23, R3, R8 ;  /* 0x0000000317087210 */ /* 0x000fe20007ffe008 */
[----:B------:R-:W-:Y:S06]  /*0640*/  @!P0 BRA `(.L_x_88) ;  /* 0xfffffffc00488947 */ /* 0x000fec000383ffff */
.L_x_85:
[----:B------:R-:W-:Y:S05]  /*0650*/  BSYNC B1 ;  /* 0x0000000000017941 */ /* 0x000fea0003800000 */
.L_x_84:
[----:B------:R-:W-:Y:S01]  /*0660*/  STS [R15+0x600], R8 ;  /* 0x000600080f007388 */ /* 0x000fe20000000800 */
[----:B------:R-:W-:-:S03]  /*0670*/  ISETP.NE.AND P0, PT, R19, RZ, PT ;  /* 0x000000ff1300720c */ /* 0x000fc60003f05270 */
        /* <DEDUP_REMOVED lines=20> */
[----:B------:R-:W-:Y:S05]  /*07c0*/  @P0 BRA `(.L_x_83) ;  /* 0x00000000009c0947 */ /* 0x000fea0003800000 */
[----:B------:R-:W-:Y:S01]  /*07d0*/  LDS R3, [R13+0xa18] ;  /* 0x000a18000d037984 */ /* 0x000fe20000000800 */
[----:B------:R-:W-:Y:S03]  /*07e0*/  BSSY.RECONVERGENT B1, `(.L_x_89) ;  /* 0x000001e000017945 */ /* 0x000fe60003800200 */
[----:B------:R-:W1:Y:S04]  /*07f0*/  LDS R2, [R13+0xa2c] ;  /* 0x000a2c000d027984 */ /* 0x000e680000000800 */
[----:B0-----:R-:W-:Y:S04]  /*0800*/  LDS R0, [R13+0xa1c] ;  /* 0x000a1c000d007984 */ /* 0x001fe80000000800 */
[----:B------:R-:W0:Y:S01]  /*0810*/  LDS R6, [R13+0xa14] ;  /* 0x000a14000d067984 */ /* 0x000e220000000800 */
[----:B-1----:R-:W-:Y:S01]  /*0820*/  IMAD.IADD R3, R3, 0x1, -R2 ;  /* 0x0000000103037824 */ /* 0x002fe200078e0a02 */
[----:B0-----:R-:W-:-:S13]  /*0830*/  ISETP.NE.AND P0, PT, R6, 0x8, PT ;  /* 0x000000080600780c */ /* 0x001fda0003f05270 */
[----:B------:R-:W0:Y:S04]  /*0840*/  @!P0 LDS R6, [R13+0xa00] ;  /* 0x000a00000d068984 */ /* 0x000e280000000800 */
[----:B------:R-:W1:Y:S01]  /*0850*/  @!P0 LDS R7, [R12+0x600] ;  /* 0x000600000c078984 */ /* 0x000e620000000800 */
[----:B0-----:R-:W-:-:S04]  /*0860*/  @!P0 IMAD R6, R3, R6, UR5 ;  /* 0x0000000503068e24 */ /* 0x001fc8000f8e0206 */
[----:B-1----:R-:W-:Y:S01]  /*0870*/  @!P0 IMAD.IADD R6, R7, 0x1, R6 ;  /* 0x0000000107068824 */ /* 0x002fe200078e0206 */
[----:B------:R-:W-:Y:S06]  /*0880*/  @!P0 BRA `(.L_x_90) ;  /* 0x00000000004c8947 */ /* 0x000fec0003800000 */
[----:B------:R-:W0:Y:S02]  /*0890*/  LDS R2, [R13+0xa14] ;  /* 0x000a14000d027984 */ /* 0x000e240000000800 */
[----:B0-----:R-:W-:-:S13]  /*08a0*/  ISETP.NE.AND P0, PT, R2, 0x20, PT ;  /* 0x000000200200780c */ /* 0x001fda0003f05270 */
[----:B------:R-:W0:Y:S04]  /*08b0*/  @!P0 LDS R2, [R13+0xa00] ;  /* 0x000a00000d028984 */ /* 0x000e280000000800 */
[----:B------:R-:W-:Y:S04]  /*08c0*/  @!P0 LDS R6, [R13+0xa00] ;  /* 0x000a00000d068984 */ /* 0x000fe80000000800 */
[----:B------:R-:W1:Y:S04]  /*08d0*/  @!P0 LDS R7, [R13+0xa0c] ;  /* 0x000a0c000d078984 */ /* 0x000e680000000800 */
[----:B------:R-:W2:Y:S01]  /*08e0*/  @!P0 LDS R8, [R12+0x600] ;  /* 0x000600000c088984 */ /* 0x000ea20000000800 */
[----:B0-----:R-:W-:-:S04]  /*08f0*/  @!P0 IMAD R2, R3, R2, UR8 ;  /* 0x0000000803028e24 */ /* 0x001fc8000f8e0202 */
[----:B-1----:R-:W-:-:S04]  /*0900*/  @!P0 IMAD R7, R6, R7, R2 ;  /* 0x0000000706078224 */ /* 0x002fc800078e0202 */
[----:B--2---:R-:W-:Y:S01]  /*0910*/  @!P0 IMAD.IADD R6, R8, 0x1, R7 ;  /* 0x0000000108068824 */ /* 0x004fe200078e0207 */
[----:B------:R-:W-:Y:S06]  /*0920*/  @!P0 BRA `(.L_x_90) ;  /* 0x0000000000248947 */ /* 0x000fec0003800000 */
[----:B------:R-:W0:Y:S02]  /*0930*/  LDS R2, [R13+0xa14] ;  /* 0x000a14000d027984 */ /* 0x000e240000000800 */
[----:B0-----:R-:W-:-:S13]  /*0940*/  ISETP.NE.AND P0, PT, R2, RZ, PT ;  /* 0x000000ff0200720c */ /* 0x001fda0003f05270 */
[----:B------:R-:W0:Y:S04]  /*0950*/  @!P0 LDS R2, [R13+0xa1c] ;  /* 0x000a1c000d028984 */ /* 0x000e280000000800 */
[----:B------:R-:W1:Y:S04]  /*0960*/  @!P0 LDS R6, [R12+0x600] ;  /* 0x000600000c068984 */ /* 0x000e680000000800 */
[----:B------:R-:W2:Y:S01]  /*0970*/  @P0 LDS R8, [R13+0xa1c] ;  /* 0x000a1c000d080984 */ /* 0x000ea20000000800 */
[----:B0-----:R-:W-:Y:S01]  /*0980*/  @!P0 IMAD R2, R3, R2, R3 ;  /* 0x0000000203028224 */ /* 0x001fe200078e0203 */
[----:B-1----:R-:W-:-:S04]  /*0990*/  @!P0 ISETP.NE.AND P1, PT, R6, RZ, PT ;  /* 0x000000ff0600820c */ /* 0x002fc80003f25270 */
[C---:B------:R-:W-:Y:S01]  /*09a0*/  @!P0 SEL R6, R3.reuse, R2, !P1 ;  /* 0x0000000203068207 */ /* 0x040fe20004800000 */
[----:B--2---:R-:W-:-:S08]  /*09b0*/  @P0 IMAD R6, R3, R8, RZ ;  /* 0x0000000803060224 */ /* 0x004fd000078e02ff */
.L_x_90:
[----:B------:R-:W-:Y:S05]  /*09c0*/  BSYNC.RECONVERGENT B1 ;  /* 0x0000000000017941 */ /* 0x000fea0003800200 */
.L_x_89:
[----:B------:R-:W0:Y:S01]  /*09d0*/  S2UR UR7, SR_CgaCtaId ;  /* 0x00000000000779c3 */ /* 0x000e220000008800 */
[----:B------:R-:W-:Y:S01]  /*09e0*/  UMOV UR6, 0x400 ;  /* 0x0000040000067882 */ /* 0x000fe20000000000 */
[----:B------:R-:W-:-:S05]  /*09f0*/  IMAD R3, R3, R0, RZ ;  /* 0x0000000003037224 */ /* 0x000fca00078e02ff */
[----:B------:R-:W-:Y:S01]  /*0a00*/  VIMNMX R3, PT, PT, R3, R6, PT ;  /* 0x0000000603037248 */ /* 0x000fe20003fe0100 */
[----:B0-----:R-:W-:-:S06]  /*0a10*/  ULEA UR6, UR7, UR6, 0x18 ;  /* 0x0000000607067291 */ /* 0x001fcc000f8ec0ff */
[----:B------:R-:W-:-:S05]  /*0a20*/  LEA R0, R9, UR6, 0x2 ;  /* 0x0000000609007c11 */ /* 0x000fca000f8e10ff */
[----:B------:R1:W-:Y:S02]  /*0a30*/  STS [R0+0x200], R3 ;  /* 0x0002000300007388 */ /* 0x0003e40000000800 */
.L_x_83:
[----:B------:R-:W-:Y:S05]  /*0a40*/  BSYNC B0 ;  /* 0x0000000000007941 */ /* 0x000fea0003800000 */
.L_x_82:
[----:B------:R-:W0:Y:S01]  /*0a50*/  LDCU UR6, c[0x0][0x398] ;  /* 0x00007300ff0677ac */ /* 0x000e220008000800 */
[----:B------:R-:W-:Y:S02]  /*0a60*/  VIADD R11, R11, UR12 ;  /* 0x0000000c0b0b7c36 */ /* 0x000fe40008000000 */
[----:B01----:R-:W-:-:S05]  /*0a70*/  IMAD.U32 R0, RZ, RZ, UR6 ;  /* 0x00000006ff007e24 */ /* 0x003fca000f8e00ff */
[----:B------:R-:W-:-:S13]  /*0a80*/  ISETP.GE.AND P0, PT, R11, R0, PT ;  /* 0x000000000b00720c */ /* 0x000fda0003f06270 */
[----:B------:R-:W-:Y:S05]  /*0a90*/  @!P0 BRA `(.L_x_91) ;  /* 0xfffffff400dc8947 */ /* 0x000fea000383ffff */
.L_x_81:
[----:B------:R-:W-:Y:S05]  /*0aa0*/  WARPSYNC.ALL ;  /* 0x0000000000007948 */ /* 0x000fea0003800000 */
[----:B------:R-:W-:Y:S01]  /*0ab0*/  BAR.SYNC.DEFER_BLOCKING 0x0 ;  /* 0x0000000000007b1d */ /* 0x000fe20000010000 */
[CC--:B------:R-:W-:Y:S02]  /*0ac0*/  ISETP.GE.AND P1, PT, R17.reuse, R0.reuse, PT ;  /* 0x000000001100720c */ /* 0x0c0fe40003f26270 */
[C---:B------:R-:W-:Y:S02]  /*0ad0*/  ISETP.GT.U32.AND P0, PT, R17.reuse, 0x7f, PT ;  /* 0x0000007f1100780c */ /* 0x040fe40003f04070 */
[----:B------:R-:W-:Y:S01]  /*0ae0*/  PLOP3.LUT P2, PT, PT, PT, PT, 0x8, 0x80 ;  /* 0x000000000080781c */ /* 0x000fe20003f4e170 */
[----:B------:R-:W-:Y:S08]  /*0af0*/  BSSY.RECONVERGENT B0, `(.L_x_92) ;  /* 0x0000021000007945 */ /* 0x000ff00003800200 */
[----:B------:R-:W1:Y:S01]  /*0b00*/  @!P1 S2R R7, SR_CTAID.Y ;  /* 0x0000000000079919 */ /* 0x000e620000002600 */
[----:B0-----:R-:W0:Y:S01]  /*0b10*/  @!P1 LDC.64 R2, c[0x0][0x380] ;  /* 0x0000e000ff029b82 */ /* 0x001e220000000a00 */
[----:B------:R-:W-:Y:S01]  /*0b20*/  @!P0 IADD3 R6, PT, PT, R17, 0x80, RZ ;  /* 0x0000008011068810 */ /* 0x000fe20007ffe0ff */
[----:B------:R-:W2:Y:S01]  /*0b30*/  @!P1 LDS R5, [R15+0x200] ;  /* 0x000200000f059984 */ /* 0x000ea20000000800 */
[----:B-1----:R-:W-:-:S04]  /*0b40*/  @!P1 IMAD R7, R7, R0, R17 ;  /* 0x0000000007079224 */ /* 0x002fc800078e0211 */
[----:B0-----:R-:W-:-:S05]  /*0b50*/  @!P1 IMAD.WIDE.U32 R2, R7, 0xc0, R2 ;  /* 0x000000c007029825 */ /* 0x001fca00078e0002 */
[----:B--2---:R-:W-:Y:S01]  /*0b60*/  @!P1 STG.E desc[UR10][R2.64+0x10], R5 ;  /* 0x0000100502009986 */ /* 0x004fe2000c10190a */
[----:B------:R-:W-:Y:S06]  /*0b70*/  BAR.SYNC.DEFER_BLOCKING 0x0 ;  /* 0x0000000000007b1d */ /* 0x000fec0000010000 */
[----:B------:R-:W-:Y:S04]  /*0b80*/  LDS R4, [R15+0x200] ;  /* 0x000200000f047984 */ /* 0x000fe80000000800 */
[----:B------:R-:W0:Y:S02]  /*0b90*/  @!P0 LDS R7, [R15+0x400] ;  /* 0x000400000f078984 */ /* 0x000e240000000800 */
[----:B0-----:R-:W-:-:S02]  /*0ba0*/  @!P0 ISETP.GE.AND P1, PT, R7, R4, PT ;  /* 0x000000040700820c */ /* 0x001fc40003f26270 */
[----:B------:R-:W-:Y:S02]  /*0bb0*/  @!P0 VIMNMX R4, PT, PT, R4, R7, PT ;  /* 0x0000000704048248 */ /* 0x000fe40003fe0100 */
[----:B------:R-:W-:Y:S02]  /*0bc0*/  @!P0 PLOP3.LUT P2, PT, P1, PT, PT, 0x80, 0x8 ;  /* 0x000000000008881c */ /* 0x000fe40000f4f070 */
[----:B------:R-:W-:-:S11]  /*0bd0*/  ISETP.GT.U32.AND P1, PT, R17, 0x1f, PT ;  /* 0x0000001f1100780c */ /* 0x000fd60003f24070 */
[----:B------:R-:W-:Y:S01]  /*0be0*/  @P2 IMAD.MOV R6, RZ, RZ, R17 ;  /* 0x000000ffff062224 */ /* 0x000fe200078e0211 */
[----:B------:R-:W-:-:S04]  /*0bf0*/  ISETP.GT.U32.AND P2, PT, R17, 0x3f, PT ;  /* 0x0000003f1100780c */ /* 0x000fc80003f44070 */
[----:B------:R0:W-:Y:S04]  /*0c00*/  @!P0 STS [R15], R6 ;  /* 0x000000060f008388 */ /* 0x0001e80000000800 */
[----:B------:R0:W-:Y:S01]  /*0c10*/  @!P0 STS [R15+0x200], R4 ;  /* 0x000200040f008388 */ /* 0x0001e20000000800 */
[----:B------:R-:W-:Y:S06]  /*0c20*/  BAR.SYNC.DEFER_BLOCKING 0x0 ;  /* 0x0000000000007b1d */ /* 0x000fec0000010000 */
[----:B------:R-:W-:Y:S05]  /*0c30*/  @P2 BRA `(.L_x_93) ;  /* 0x0000000000302947 */ /* 0x000fea0003800000 */
[----:B------:R-:W1:Y:S01]  /*0c40*/  LDS R3, [R15+0x300] ;  /* 0x000300000f037984 */ /* 0x000e620000000800 */
[----:B------:R-:W2:Y:S01]  /*0c50*/  S2UR UR7, SR_CgaCtaId ;  /* 0x00000000000779c3 */ /* 0x000ea20000008800 */
[----:B------:R-:W-:Y:S01]  /*0c60*/  UMOV UR6, 0x400 ;  /* 0x0000040000067882 */ /* 0x000fe20000000000 */
[----:B------:R-:W-:Y:S01]  /*0c70*/  VIADD R2, R17, 0x40 ;  /* 0x0000004011027836 */ /* 0x000fe20000000000 */
[----:B--2---:R-:W-:Y:S01]  /*0c80*/  ULEA UR6, UR7, UR6, 0x18 ;  /* 0x0000000607067291 */ /* 0x004fe2000f8ec0ff */
[----:B-1----:R-:W-:Y:S02]  /*0c90*/  ISETP.GE.AND P0, PT, R3, R4, PT ;  /* 0x000000040300720c */ /* 0x002fe40003f06270 */
[----:B0-----:R-:W-:-:S11]  /*0ca0*/  VIMNMX R4, PT, PT, R4, R3, PT ;  /* 0x0000000304047248 */ /* 0x001fd60003fe0100 */
[----:B------:R-:W-:-:S05]  /*0cb0*/  @P0 IMAD.MOV R2, RZ, RZ, R17 ;  /* 0x000000ffff020224 */ /* 0x000fca00078e0211 */
[----:B------:R-:W-:-:S06]  /*0cc0*/  LEA R2, R2, UR6, 0x2 ;  /* 0x0000000602027c11 */ /* 0x000fcc000f8e10ff */
[----:B------:R-:W0:Y:S04]  /*0cd0*/  LDS R2, [R2] ;  /* 0x0000000002027984 */ /* 0x000e280000000800 */
[----:B0-----:R1:W-:Y:S04]  /*0ce0*/  STS [R15], R2 ;  /* 0x000000020f007388 */ /* 0x0013e80000000800 */
[----:B------:R1:W-:Y:S02]  /*0cf0*/  STS [R15+0x200], R4 ;  /* 0x000200040f007388 */ /* 0x0003e40000000800 */
.L_x_93:
[----:B------:R-:W-:Y:S05]  /*0d00*/  BSYNC.RECONVERGENT B0 ;  /* 0x0000000000007941 */ /* 0x000fea0003800200 */
.L_x_92:
[----:B------:R-:W-:Y:S06]  /*0d10*/  BAR.SYNC.DEFER_BLOCKING 0x0 ;  /* 0x0000000000007b1d */ /* 0x000fec0000010000 */
[----:B------:R-:W-:Y:S05]  /*0d20*/  @P1 EXIT ;  /* 0x000000000000194d */ /* 0x000fea0003800000 */
[----:B------:R-:W2:Y:S01]  /*0d30*/  LDS R3, [R15+0x280] ;  /* 0x000280000f037984 */ /* 0x000ea20000000800 */
[C---:B-1----:R-:W-:Y:S02]  /*0d40*/  VIADD R2, R15.reuse, 0x80 ;  /* 0x000000800f027836 */ /* 0x042fe40000000000 */
[----:B------:R-:W-:Y:S01]  /*0d50*/  VIADD R5, R15, 0x40 ;  /* 0x000000400f057836 */ /* 0x000fe20000000000 */
[CC--:B--2---:R-:W-:Y:S02]  /*0d60*/  ISETP.GE.AND P0, PT, R3.reuse, R4.reuse, PT ;  /* 0x000000040300720c */ /* 0x0c4fe40003f06270 */
[----:B0-----:R-:W-:-:S11]  /*0d70*/  VIMNMX R4, PT, PT, R3, R4, PT ;  /* 0x0000000403047248 */ /* 0x001fd60003fe0100 */
[----:B------:R-:W-:-:S06]  /*0d80*/  @P0 IMAD.MOV R2, RZ, RZ, R15 ;  /* 0x000000ffff020224 */ /* 0x000fcc00078e020f */
[----:B------:R-:W0:Y:S04]  /*0d90*/  LDS R2, [R2] ;  /* 0x0000000002027984 */ /* 0x000e280000000800 */
[----:B0-----:R0:W-:Y:S04]  /*0da0*/  STS [R15], R2 ;  /* 0x000000020f007388 */ /* 0x0011e80000000800 */
[----:B------:R-:W-:Y:S04]  /*0db0*/  STS [R15+0x200], R4 ;  /* 0x000200040f007388 */ /* 0x000fe80000000800 */
[----:B------:R-:W1:Y:S01]  /*0dc0*/  LDS R3, [R15+0x240] ;  /* 0x000240000f037984 */ /* 0x000e620000000800 */
[----:B0-----:R-:W-:Y:S01]  /*0dd0*/  VIADD R2, R15, 0x20 ;  /* 0x000000200f027836 */ /* 0x001fe20000000000 */
[----:B-1----:R-:W-:-:S02]  /*0de0*/  ISETP.GE.AND P0, PT, R3, R4, PT ;  /* 0x000000040300720c */ /* 0x002fc40003f06270 */
[----:B------:R-:W-:-:S11]  /*0df0*/  VIMNMX R8, PT, PT, R4, R3, PT ;  /* 0x0000000304087248 */ /* 0x000fd60003fe0100 */
[----:B------:R-:W-:-:S05]  /*0e00*/  @P0 IMAD.MOV R5, RZ, RZ, R15 ;  /* 0x000000ffff050224 */ /* 0x000fca00078e020f */
[----:B------:R0:W1:Y:S02]  /*0e10*/  LDS R6, [R5] ;  /* 0x0000000005067984 */ /* 0x0000640000000800 */
[----:B0-----:R-:W-:Y:S02]  /*0e20*/  VIADD R5, R15, 0x10 ;  /* 0x000000100f057836 */ /* 0x001fe40000000000 */
[----:B-1----:R-:W-:Y:S04]  /*0e30*/  STS [R15], R6 ;  /* 0x000000060f007388 */ /* 0x002fe80000000800 */
[----:B------:R-:W-:Y:S04]  /*0e40*/  STS [R15+0x200], R8 ;  /* 0x000200080f007388 */ /* 0x000fe80000000800 */
[----:B------:R-:W0:Y:S02]  /*0e50*/  LDS R3, [R15+0x220] ;  /* 0x000220000f037984 */ /* 0x000e240000000800 */
[----:B0-----:R-:W-:-:S02]  /*0e60*/  ISETP.GE.AND P0, PT, R3, R8, PT ;  /* 0x000000080300720c */ /* 0x001fc40003f06270 */
[----:B------:R-:W-:-:S11]  /*0e70*/  VIMNMX R4, PT, PT, R8, R3, PT ;  /* 0x0000000308047248 */ /* 0x000fd60003fe0100 */
[----:B------:R-:W-:-:S06]  /*0e80*/  @P0 IMAD.MOV R2, RZ, RZ, R15 ;  /* 0x000000ffff020224 */ /* 0x000fcc00078e020f */
[----:B------:R-:W0:Y:S04]  /*0e90*/  LDS R2, [R2] ;  /* 0x0000000002027984 */ /* 0x000e280000000800 */
[----:B0-----:R0:W-:Y:S04]  /*0ea0*/  STS [R15], R2 ;  /* 0x000000020f007388 */ /* 0x0011e80000000800 */
[----:B------:R-:W-:Y:S04]  /*0eb0*/  STS [R15+0x200], R4 ;  /* 0x000200040f007388 */ /* 0x000fe80000000800 */
[----:B------:R-:W1:Y:S01]  /*0ec0*/  LDS R3, [R15+0x210] ;  /* 0x000210000f037984 */ /* 0x000e620000000800 */
[----:B0-----:R-:W-:-:S02]  /*0ed0*/  IADD3 R2, PT, PT, R15, 0x8, RZ ;  /* 0x000000080f027810 */ /* 0x001fc40007ffe0ff */
[----:B-1----:R-:W-:Y:S02]  /*0ee0*/  ISETP.GE.AND P0, PT, R3, R4, PT ;  /* 0x000000040300720c */ /* 0x002fe40003f06270 */
[----:B------:R-:W-:-:S11]  /*0ef0*/  VIMNMX R8, PT, PT, R4, R3, PT ;  /* 0x0000000304087248 */ /* 0x000fd60003fe0100 */
[----:B------:R-:W-:-:S05]  /*0f00*/  @P0 IMAD.MOV R5, RZ, RZ, R15 ;  /* 0x000000ffff050224 */ /* 0x000fca00078e020f */
[----:B------:R-:W0:Y:S04]  /*0f10*/  LDS R6, [R5] ;  /* 0x0000000005067984 */ /* 0x000e280000000800 */
[----:B0-----:R-:W-:Y:S04]  /*0f20*/  STS [R15], R6 ;  /* 0x000000060f007388 */ /* 0x001fe80000000800 */
[----:B------:R-:W-:Y:S04]  /*0f30*/  STS [R15+0x200], R8 ;  /* 0x000200080f007388 */ /* 0x000fe80000000800 */
[----:B------:R-:W0:Y:S02]  /*0f40*/  LDS R3, [R15+0x208] ;  /* 0x000208000f037984 */ /* 0x000e240000000800 */
[----:B0-----:R-:W-:-:S02]  /*0f50*/  ISETP.GE.AND P0, PT, R3, R8, PT ;  /* 0x000000080300720c */ /* 0x001fc40003f06270 */
[----:B------:R-:W-:-:S11]  /*0f60*/  VIMNMX R4, PT, PT, R8, R3, PT ;  /* 0x0000000308047248 */ /* 0x000fd60003fe0100 */
[----:B------:R-:W-:Y:S01]  /*0f70*/  @P0 IMAD.MOV R2, RZ, RZ, R15 ;  /* 0x000000ffff020224 */ /* 0x000fe200078e020f */
[----:B------:R-:W-:-:S05]  /*0f80*/  ISETP.NE.AND P0, PT, R17, RZ, PT ;  /* 0x000000ff1100720c */ /* 0x000fca0003f05270 */
[----:B------:R-:W0:Y:S04]  /*0f90*/  LDS R2, [R2] ;  /* 0x0000000002027984 */ /* 0x000e280000000800 */
[----:B0-----:R0:W-:Y:S04]  /*0fa0*/  STS [R15], R2 ;  /* 0x000000020f007388 */ /* 0x0011e80000000800 */
[----:B------:R0:W-:Y:S01]  /*0fb0*/  STS [R15+0x200], R4 ;  /* 0x000200040f007388 */ /* 0x0001e20000000800 */
[----:B------:R-:W-:Y:S05]  /*0fc0*/  @P0 EXIT ;  /* 0x000000000000094d */ /* 0x000fea0003800000 */
[----:B------:R-:W1:Y:S01]  /*0fd0*/  S2UR UR5, SR_CgaCtaId ;  /* 0x00000000000579c3 */ /* 0x000e620000008800 */
[----:B------:R-:W-:Y:S02]  /*0fe0*/  UMOV UR4, 0x400 ;  /* 0x0000040000047882 */ /* 0x000fe40000000000 */
[----:B-1----:R-:W-:-:S04]  /*0ff0*/  ULEA UR4, UR5, UR4, 0x18 ;  /* 0x0000000405047291 */ /* 0x002fc8000f8ec0ff */
[----:B------:R-:W-:-:S05]  /*1000*/  UIADD3 UR5, UPT, UPT, UR4, 0x4, URZ ;  /* 0x0000000404057890 */ /* 0x000fca000fffe0ff */
[----:B0-----:R-:W-:Y:S01]  /*1010*/  LDS R2, [UR4+0x204] ;  /* 0x00020404ff027984 */ /* 0x001fe20008000800 */
[----:B------:R-:W-:-:S03]  /*1020*/  IMAD.U32 R4, RZ, RZ, UR5 ;  /* 0x00000005ff047e24 */ /* 0x000fc6000f8e00ff */
[----:B------:R-:W0:Y:S02]  /*1030*/  LDS R3, [UR4+0x200] ;  /* 0x00020004ff037984 */ /* 0x000e240008000800 */
[----:B0-----:R-:W-:Y:S02]  /*1040*/  ISETP.GE.AND P0, PT, R2, R3, PT ;  /* 0x000000030200720c */ /* 0x001fe40003f06270 */
[----:B------:R-:W0:Y:S11]  /*1050*/  LDC.64 R2, c[0x0][0x380] ;  /* 0x0000e000ff027b82 */ /* 0x000e360000000a00 */
[----:B------:R-:W-:Y:S01]  /*1060*/  @P0 IMAD R4, RZ, RZ, UR4 ;  /* 0x00000004ff040e24 */ /* 0x000fe2000f8e02ff */
[----:B------:R-:W1:Y:S05]  /*1070*/  S2UR UR4, SR_CTAID.Y ;  /* 0x00000000000479c3 */ /* 0x000e6a0000002600 */
[----:B------:R-:W2:Y:S01]  /*1080*/  LDS R4, [R4] ;  /* 0x0000000004047984 */ /* 0x000ea20000000800 */
[----:B-1----:R-:W-:-:S04]  /*1090*/  IMAD R5, R0, UR4, RZ ;  /* 0x0000000400057c24 */ /* 0x002fc8000f8e02ff */
[----:B0-----:R-:W-:-:S04]  /*10a0*/  IMAD.WIDE.U32 R2, R5, 0xc0, R2 ;  /* 0x000000c005027825 */ /* 0x001fc800078e0002 */
[----:B--2---:R-:W-:-:S05]  /*10b0*/  IMAD.IADD R5, R5, 0x1, R4 ;  /* 0x0000000105057824 */ /* 0x004fca00078e0204 */
[----:B------:R-:W-:Y:S01]  /*10c0*/  STG.E desc[UR10][R2.64+0x20], R5 ;  /* 0x0000200502007986 */ /* 0x000fe2000c10190a */
[----:B------:R-:W-:Y:S05]  /*10d0*/  EXIT ;  /* 0x000000000000794d */ /* 0x000fea0003800000 */
        .weak           $__internal_0_$__cuda_sm3x_div_rn_noftz_f32_slowpath
        .type           $__internal_0_$__cuda_sm3x_div_rn_noftz_f32_slowpath,@function
        .size           $__internal_0_$__cuda_sm3x_div_rn_noftz_f32_slowpath,(.L_x_260 - $__internal_0_$__cuda_sm3x_div_rn_noftz_f32_slowpath)
$__internal_0_$__cuda_sm3x_div_rn_noftz_f32_slowpath:
[--C-:B------:R-:W-:Y:S01]  /*10e0*/  SHF.R.U32.HI R22, RZ, 0x17, R3.reuse ;  /* 0x00000017ff167819 */ /* 0x100fe20000011603 */
[----:B------:R-:W-:Y:S01]  /*10f0*/  BSSY.RECONVERGENT B3, `(.L_x_94) ;  /* 0x0000064000037945 */ /* 0x000fe20003800200 */
[--C-:B------:R-:W-:Y:S01]  /*1100*/  SHF.R.U32.HI R25, RZ, 0x17, R0.reuse ;  /* 0x00000017ff197819 */ /* 0x100fe20000011600 */
[----:B------:R-:W-:Y:S01]  /*1110*/  IMAD.MOV.U32 R24, RZ, RZ, R0 ;  /* 0x000000ffff187224 */ /* 0x000fe200078e0000 */
[----:B------:R-:W-:Y:S01]  /*1120*/  LOP3.LUT R22, R22, 0xff, RZ, 0xc0, !PT ;  /* 0x000000ff16167812 */ /* 0x000fe200078ec0ff */
[----:B------:R-:W-:Y:S01]  /*1130*/  IMAD.MOV.U32 R29, RZ, RZ, R3 ;  /* 0x000000ffff1d7224 */ /* 0x000fe200078e0003 */
[----:B------:R-:W-:-:S03]  /*1140*/  LOP3.LUT R25, R25, 0xff, RZ, 0xc0, !PT ;  /* 0x000000ff19197812 */ /* 0x000fc600078ec0ff */
[----:B------:R-:W-:Y:S02]  /*1150*/  VIADD R27, R22, 0xffffffff ;  /* 0xffffffff161b7836 */ /* 0x000fe40000000000 */
[----:B------:R-:W-:-:S03]  /*1160*/  VIADD R26, R25, 0xffffffff ;  /* 0xffffffff191a7836 */ /* 0x000fc60000000000 */
[----:B------:R-:W-:-:S04]  /*1170*/  ISETP.GT.U32.AND P0, PT, R27, 0xfd, PT ;  /* 0x000000fd1b00780c */ /* 0x000fc80003f04070 */
[----:B------:R-:W-:-:S13]  /*1180*/  ISETP.GT.U32.OR P0, PT, R26, 0xfd, P0 ;  /* 0x000000fd1a00780c */ /* 0x000fda0000704470 */
[----:B------:R-:W-:Y:S01]  /*1190*/  @!P0 IMAD.MOV.U32 R23, RZ, RZ, RZ ;  /* 0x000000ffff178224 */ /* 0x000fe200078e00ff */
[----:B------:R-:W-:Y:S06]  /*11a0*/  @!P0 BRA `(.L_x_95) ;  /* 0x00000000005c8947 */ /* 0x000fec0003800000 */
[----:B------:R-:W-:Y:S02]  /*11b0*/  FSETP.GTU.FTZ.AND P0, PT, |R0|, +INF , PT ;  /* 0x7f8000000000780b */ /* 0x000fe40003f1c200 */
[----:B------:R-:W-:-:S04]  /*11c0*/  FSETP.GTU.FTZ.AND P1, PT, |R3|, +INF , PT ;  /* 0x7f8000000300780b */ /* 0x000fc80003f3c200 */
[----:B------:R-:W-:-:S13]  /*11d0*/  PLOP3.LUT P0, PT, P0, P1, PT, 0xf8, 0x8f ;  /* 0x00000000008f781c */ /* 0x000fda0000703f70 */
[----:B------:R-:W-:Y:S05]  /*11e0*/  @P0 BRA `(.L_x_96) ;  /* 0x00000004004c0947 */ /* 0x000fea0003800000 */
[----:B------:R-:W-:-:S13]  /*11f0*/  LOP3.LUT P0, RZ, R29, 0x7fffffff, R24, 0xc8, !PT ;  /* 0x7fffffff1dff7812 */ /* 0x000fda000780c818 */
[----:B------:R-:W-:Y:S05]  /*1200*/  @!P0 BRA `(.L_x_97) ;  /* 0x00000004003c8947 */ /* 0x000fea0003800000 */
[C---:B------:R-:W-:Y:S02]  /*1210*/  FSETP.NEU.FTZ.AND P2, PT, |R0|.reuse, +INF , PT ;  /* 0x7f8000000000780b */ /* 0x040fe40003f5d200 */
[----:B------:R-:W-:Y:S02]  /*1220*/  FSETP.NEU.FTZ.AND P1, PT, |R3|, +INF , PT ;  /* 0x7f8000000300780b */ /* 0x000fe40003f3d200 */
[----:B------:R-:W-:-:S11]  /*1230*/  FSETP.NEU.FTZ.AND P0, PT, |R0|, +INF , PT ;  /* 0x7f8000000000780b */ /* 0x000fd60003f1d200 */
[----:B------:R-:W-:Y:S05]  /*1240*/  @!P1 BRA !P2, `(.L_x_97) ;  /* 0x00000004002c9947 */ /* 0x000fea0005000000 */
[----:B------:R-:W-:-:S04]  /*1250*/  LOP3.LUT P2, RZ, R24, 0x7fffffff, RZ, 0xc0, !PT ;  /* 0x7fffffff18ff7812 */ /* 0x000fc8000784c0ff */
[----:B------:R-:W-:-:S13]  /*1260*/  PLOP3.LUT P1, PT, P1, P2, PT, 0x2f, 0xf2 ;  /* 0x0000000000f2781c */ /* 0x000fda0000f24577 */
[----:B------:R-:W-:Y:S05]  /*1270*/  @P1 BRA `(.L_x_98) ;  /* 0x0000000400181947 */ /* 0x000fea0003800000 */
[----:B------:R-:W-:-:S04]  /*1280*/  LOP3.LUT P1, RZ, R29, 0x7fffffff, RZ, 0xc0, !PT ;  /* 0x7fffffff1dff7812 */ /* 0x000fc8000782c0ff */
[----:B------:R-:W-:-:S13]  /*1290*/  PLOP3.LUT P0, PT, P0, P1, PT, 0x2f, 0xf2 ;  /* 0x0000000000f2781c */ /* 0x000fda0000702577 */
[----:B------:R-:W-:Y:S05]  /*12a0*/  @P0 BRA `(.L_x_99) ;  /* 0x0000000400000947 */ /* 0x000fea0003800000 */
[----:B------:R-:W-:Y:S02]  /*12b0*/  ISETP.GE.AND P0, PT, R26, RZ, PT ;  /* 0x000000ff1a00720c */ /* 0x000fe40003f06270 */
[----:B------:R-:W-:-:S11]  /*12c0*/  ISETP.GE.AND P1, PT, R27, RZ, PT ;  /* 0x000000ff1b00720c */ /* 0x000fd60003f26270 */
[----:B------:R-:W-:Y:S02]  /*12d0*/  @P0 IMAD.MOV.U32 R23, RZ, RZ, RZ ;  /* 0x000000ffff170224 */ /* 0x000fe400078e00ff */
[----:B------:R-:W-:Y:S01]  /*12e0*/  @!P0 FFMA R24, R0, 1.84467440737095516160e+19, RZ ;  /* 0x5f80000000188823 */ /* 0x000fe200000000ff */
[----:B------:R-:W-:Y:S02]  /*12f0*/  @!P0 IMAD.MOV.U32 R23, RZ, RZ, -0x40 ;  /* 0xffffffc0ff178424 */ /* 0x000fe400078e00ff */
[----:B------:R-:W-:-:S03]  /*1300*/  @!P1 FFMA R29, R3, 1.84467440737095516160e+19, RZ ;  /* 0x5f800000031d9823 */ /* 0x000fc600000000ff */
[----:B------:R-:W-:-:S07]  /*1310*/  @!P1 IADD3 R23, PT, PT, R23, 0x40, RZ ;  /* 0x0000004017179810 */ /* 0x000fce0007ffe0ff */
.L_x_95:
[----:B------:R-:W-:Y:S01]  /*1320*/  LEA R0, R22, 0xc0800000, 0x17 ;  /* 0xc080000016007811 */ /* 0x000fe200078eb8ff */
[----:B------:R-:W-:Y:S01]  /*1330*/  VIADD R25, R25, 0xffffff81 ;  /* 0xffffff8119197836 */ /* 0x000fe20000000000 */
[----:B------:R-:W-:Y:S03]  /*1340*/  BSSY.RECONVERGENT B4, `(.L_x_100) ;  /* 0x0000035000047945 */ /* 0x000fe60003800200 */
[----:B------:R-:W-:-:S04]  /*1350*/  IMAD.IADD R29, R29, 0x1, -R0 ;  /* 0x000000011d1d7824 */ /* 0x000fc800078e0a00 */
[----:B------:R-:W0:Y:S01]  /*1360*/  MUFU.RCP R0, R29 ;  /* 0x0000001d00007308 */ /* 0x000e220000001000 */
[----:B------:R-:W-:-:S04]  /*1370*/  FADD.FTZ R27, -R29, -RZ ;  /* 0x800000ff1d1b7221 */ /* 0x000fc80000010100 */
[----:B0-----:R-:W-:-:S04]  /*1380*/  FFMA R3, R0, R27, 1 ;  /* 0x3f80000000037423 */ /* 0x001fc8000000001b */
[----:B------:R-:W-:Y:S01]  /*1390*/  FFMA R3, R0, R3, R0 ;  /* 0x0000000300037223 */ /* 0x000fe20000000000 */
[----:B------:R-:W-:-:S04]  /*13a0*/  IMAD R0, R25, -0x800000, R24 ;  /* 0xff80000019007824 */ /* 0x000fc800078e0218 */
[----:B------:R-:W-:-:S04]  /*13b0*/  FFMA R24, R0, R3, RZ ;  /* 0x0000000300187223 */ /* 0x000fc800000000ff */
[----:B------:R-:W-:-:S04]  /*13c0*/  FFMA R26, R27, R24, R0 ;  /* 0x000000181b1a7223 */ /* 0x000fc80000000000 */
[----:B------:R-:W-:Y:S01]  /*13d0*/  FFMA R24, R3, R26, R24 ;  /* 0x0000001a03187223 */ /* 0x000fe20000000018 */
[----:B------:R-:W-:-:S03]  /*13e0*/  IADD3 R26, PT, PT, R25, 0x7f, -R22 ;  /* 0x0000007f191a7810 */ /* 0x000fc60007ffe816 */
[----:B------:R-:W-:Y:S02]  /*13f0*/  FFMA R27, R27, R24, R0 ;  /* 0x000000181b1b7223 */ /* 0x000fe40000000000 */
[----:B------:R-:W-:Y:S02]  /*1400*/  IMAD.IADD R23, R26, 0x1, R23 ;  /* 0x000000011a177824 */ /* 0x000fe400078e0217 */
[----:B------:R-:W-:-:S05]  /*1410*/  FFMA R0, R3, R27, R24 ;  /* 0x0000001b03007223 */ /* 0x000fca0000000018 */
[----:B------:R-:W-:-:S04]  /*1420*/  SHF.R.U32.HI R22, RZ, 0x17, R0 ;  /* 0x00000017ff167819 */ /* 0x000fc80000011600 */
[----:B------:R-:W-:-:S05]  /*1430*/  LOP3.LUT R22, R22, 0xff, RZ, 0xc0, !PT ;  /* 0x000000ff16167812 */ /* 0x000fca00078ec0ff */
[----:B------:R-:W-:-:S04]  /*1440*/  IMAD.IADD R22, R22, 0x1, R23 ;  /* 0x0000000116167824 */ /* 0x000fc800078e0217 */
[----:B------:R-:W-:-:S05]  /*1450*/  VIADD R25, R22, 0xffffffff ;  /* 0xffffffff16197836 */ /* 0x000fca0000000000 */
[----:B------:R-:W-:-:S13]  /*1460*/  ISETP.GE.U32.AND P0, PT, R25, 0xfe, PT ;  /* 0x000000fe1900780c */ /* 0x000fda0003f06070 */
[----:B------:R-:W-:Y:S05]  /*1470*/  @!P0 BRA `(.L_x_101) ;  /* 0x0000000000808947 */ /* 0x000fea0003800000 */
[----:B------:R-:W-:-:S13]  /*1480*/  ISETP.GT.AND P0, PT, R22, 0xfe, PT ;  /* 0x000000fe1600780c */ /* 0x000fda0003f04270 */
[----:B------:R-:W-:Y:S05]  /*1490*/  @P0 BRA `(.L_x_102) ;  /* 0x00000000006c0947 */ /* 0x000fea0003800000 */
[----:B------:R-:W-:-:S13]  /*14a0*/  ISETP.GE.AND P0, PT, R22, 0x1, PT ;  /* 0x000000011600780c */ /* 0x000fda0003f06270 */
[----:B------:R-:W-:Y:S05]  /*14b0*/  @P0 BRA `(.L_x_103) ;  /* 0x0000000000740947 */ /* 0x000fea0003800000 */
[----:B------:R-:W-:Y:S02]  /*14c0*/  ISETP.GE.AND P0, PT, R22, -0x18, PT ;  /* 0xffffffe81600780c */ /* 0x000fe40003f06270 */
[----:B------:R-:W-:-:S11]  /*14d0*/  LOP3.LUT R0, R0, 0x80000000, RZ, 0xc0, !PT ;  /* 0x8000000000007812 */ /* 0x000fd600078ec0ff */
[----:B------:R-:W-:Y:S05]  /*14e0*/  @!P0 BRA `(.L_x_103) ;  /* 0x0000000000688947 */ /* 0x000fea0003800000 */
[-C--:B------:R-:W-:Y:S01]  /*14f0*/  FFMA.RZ R23, R3, R27.reuse, R24 ;  /* 0x0000001b03177223 */ /* 0x080fe2000000c018 */
[C---:B------:R-:W-:Y:S01]  /*1500*/  VIADD R26, R22.reuse, 0x20 ;  /* 0x00000020161a7836 */ /* 0x040fe20000000000 */
[C---:B------:R-:W-:Y:S02]  /*1510*/  ISETP.NE.AND P2, PT, R22.reuse, RZ, PT ;  /* 0x000000ff1600720c */ /* 0x040fe40003f45270 */
[----:B------:R-:W-:Y:S01]  /*1520*/  ISETP.NE.AND P1, PT, R22, RZ, PT ;  /* 0x000000ff1600720c */ /* 0x000fe20003f25270 */
[----:B------:R-:W-:Y:S01]  /*1530*/  IMAD.MOV R22, RZ, RZ, -R22 ;  /* 0x000000ffff167224 */ /* 0x000fe200078e0a16 */
[----:B------:R-:W-:Y:S01]  /*1540*/  LOP3.LUT R25, R23, 0x7fffff, RZ, 0xc0, !PT ;  /* 0x007fffff17197812 */ /* 0x000fe200078ec0ff */
[CCC-:B------:R-:W-:Y:S01]  /*1550*/  FFMA.RP R23, R3.reuse, R27.reuse, R24.reuse ;  /* 0x0000001b03177223 */ /* 0x1c0fe20000008018 */
[----:B------:R-:W-:Y:S02]  /*1560*/  FFMA.RM R24, R3, R27, R24 ;  /* 0x0000001b03187223 */ /* 0x000fe40000004018 */
[----:B------:R-:W-:-:S02]  /*1570*/  LOP3.LUT R25, R25, 0x800000, RZ, 0xfc, !PT ;  /* 0x0080000019197812 */ /* 0x000fc400078efcff */
[----:B------:R-:W-:Y:S02]  /*1580*/  SEL R22, R22, RZ, P2 ;  /* 0x000000ff16167207 */ /* 0x000fe40001000000 */
[----:B------:R-:W-:Y:S02]  /*1590*/  SHF.L.U32 R26, R25, R26, RZ ;  /* 0x0000001a191a7219 */ /* 0x000fe400000006ff */
[----:B------:R-:W-:Y:S02]  /*15a0*/  FSETP.NEU.FTZ.AND P0, PT, R23, R24, PT ;  /* 0x000000181700720b */ /* 0x000fe40003f1d000 */
[----:B------:R-:W-:Y:S02]  /*15b0*/  ISETP.NE.AND P1, PT, R26, RZ, P1 ;  /* 0x000000ff1a00720c */ /* 0x000fe40000f25270 */
[----:B------:R-:W-:Y:S02]  /*15c0*/  SHF.R.U32.HI R22, RZ, R22, R25 ;  /* 0x00000016ff167219 */ /* 0x000fe40000011619 */
[----:B------:R-:W-:-:S02]  /*15d0*/  PLOP3.LUT P0, PT, P0, P1, PT, 0xf8, 0x8f ;  /* 0x00000000008f781c */ /* 0x000fc40000703f70 */
[----:B------:R-:W-:Y:S02]  /*15e0*/  SHF.R.U32.HI R24, RZ, 0x1, R22 ;  /* 0x00000001ff187819 */ /* 0x000fe40000011616 */
[----:B------:R-:W-:-:S04]  /*15f0*/  SEL R3, RZ, 0x1, !P0 ;  /* 0x00000001ff037807 */ /* 0x000fc80004000000 */
[----:B------:R-:W-:-:S04]  /*1600*/  LOP3.LUT R3, R3, 0x1, R24, 0xf8, !PT ;  /* 0x0000000103037812 */ /* 0x000fc800078ef818 */
[----:B------:R-:W-:-:S05]  /*1610*/  LOP3.LUT R3, R3, R22, RZ, 0xc0, !PT ;  /* 0x0000001603037212 */ /* 0x000fca00078ec0ff */
[----:B------:R-:W-:-:S05]  /*1620*/  IMAD.IADD R3, R24, 0x1, R3 ;  /* 0x0000000118037824 */ /* 0x000fca00078e0203 */
[----:B------:R-:W-:Y:S01]  /*1630*/  LOP3.LUT R0, R3, R0, RZ, 0xfc, !PT ;  /* 0x0000000003007212 */ /* 0x000fe200078efcff */
[----:B------:R-:W-:Y:S06]  /*1640*/  BRA `(.L_x_103) ;  /* 0x0000000000107947 */ /* 0x000fec0003800000 */
.L_x_102:
[----:B------:R-:W-:-:S04]  /*1650*/  LOP3.LUT R0, R0, 0x80000000, RZ, 0xc0, !PT ;  /* 0x8000000000007812 */ /* 0x000fc800078ec0ff */
[----:B------:R-:W-:Y:S01]  /*1660*/  LOP3.LUT R0, R0, 0x7f800000, RZ, 0xfc, !PT ;  /* 0x7f80000000007812 */ /* 0x000fe200078efcff */
[----:B------:R-:W-:Y:S06]  /*1670*/  BRA `(.L_x_103) ;  /* 0x0000000000047947 */ /* 0x000fec0003800000 */
.L_x_101:
[----:B------:R-:W-:-:S07]  /*1680*/  IMAD R0, R23, 0x800000, R0 ;  /* 0x0080000017007824 */ /* 0x000fce00078e0200 */
.L_x_103:
[----:B------:R-:W-:Y:S05]  /*1690*/  BSYNC.RECONVERGENT B4 ;  /* 0x0000000000047941 */ /* 0x000fea0003800200 */
.L_x_100:
[----:B------:R-:W-:Y:S05]  /*16a0*/  BRA `(.L_x_104) ;  /* 0x0000000000207947 */ /* 0x000fea0003800000 */
.L_x_99:
[----:B------:R-:W-:-:S04]  /*16b0*/  LOP3.LUT R0, R29, 0x80000000, R24, 0x48, !PT ;  /* 0x800000001d007812 */ /* 0x000fc800078e4818 */
[----:B------:R-:W-:Y:S01]  /*16c0*/  LOP3.LUT R0, R0, 0x7f800000, RZ, 0xfc, !PT ;  /* 0x7f80000000007812 */ /* 0x000fe200078efcff */
[----:B------:R-:W-:Y:S06]  /*16d0*/  BRA `(.L_x_104) ;  /* 0x0000000000147947 */ /* 0x000fec0003800000 */
.L_x_98:
[----:B------:R-:W-:Y:S01]  /*16e0*/  LOP3.LUT R0, R29, 0x80000000, R24, 0x48, !PT ;  /* 0x800000001d007812 */ /* 0x000fe200078e4818 */
[----:B------:R-:W-:Y:S06]  /*16f0*/  BRA `(.L_x_104) ;  /* 0x00000000000c7947 */ /* 0x000fec0003800000 */
.L_x_97:
[----:B------:R-:W0:Y:S01]  /*1700*/  MUFU.RSQ R0, -QNAN ;  /* 0xffc0000000007908 */ /* 0x000e220000001400 */
[----:B------:R-:W-:Y:S05]  /*1710*/  BRA `(.L_x_104) ;  /* 0x0000000000047947 */ /* 0x000fea0003800000 */
.L_x_96:
[----:B------:R-:W-:-:S07]  /*1720*/  FADD.FTZ R0, R0, R3 ;  /* 0x0000000300007221 */ /* 0x000fce0000010000 */
.L_x_104:
[----:B------:R-:W-:Y:S05]  /*1730*/  BSYNC.RECONVERGENT B3 ;  /* 0x0000000000037941 */ /* 0x000fea0003800200 */
.L_x_94:
[----:B------:R-:W-:-:S04]  /*1740*/  IMAD.MOV.U32 R3, RZ, RZ, 0x0 ;  /* 0x00000000ff037424 */ /* 0x000fc800078e00ff */
[----:B0-----:R-:W-:Y:S05]  /*1750*/  RET.REL.NODEC R2 `(cudaChooseBestMethod) ;  /* 0xffffffe802287950 */ /* 0x001fea0003c3ffff */
.L_x_105:
        /* <DEDUP_REMOVED lines=10> */
.L_x_260:


//--------------------- .text.cudaEstimateResidual12 --------------------------
	.section	.text.cudaEstimateResidual12,"ax",@progbits
	.align	128
        .global         cudaEstimateResidual12
        .type           cudaEstimateResidual12,@function
        .size           cudaEstimateResidual12,(.L_x_273 - cudaEstimateResidual12)
        .other          cudaEstimateResidual12,@"STO_CUDA_ENTRY STV_DEFAULT"
cudaEstimateResidual12:
.text.cudaEstimateResidual12:
[----:B------:R-:W-:Y:S01]  /*0000*/  LDC R1, c[0x0][0x37c] ;  /* 0x0000df00ff017b82 */ /* 0x000fe20000000800 */
[----:B------:R-:W0:Y:S07]  /*0010*/  S2R R7, SR_TID.Y ;  /* 0x0000000000077919 */ /* 0x000e2e0000002200 */
[----:B------:R-:W0:Y:S01]  /*0020*/  S2UR UR8, SR_CTAID.Y ;  /* 0x00000000000879c3 */ /* 0x000e220000002600 */
[----:B------:R-:W1:Y:S01]  /*0030*/  LDCU.64 UR6, c[0x0][0x358] ;  /* 0x00006b00ff0677ac */ /* 0x000e620008000a00 */
[----:B------:R-:W2:Y:S06]  /*0040*/  S2R R16, SR_TID.X ;  /* 0x0000000000107919 */ /* 0x000eac0000002100 */
[----:B------:R-:W0:Y:S08]  /*0050*/  LDC R0, c[0x0][0x364] ;  /* 0x0000d900ff007b82 */ /* 0x000e300000000800 */
[----:B------:R-:W3:Y:S01]  /*0060*/  LDC.64 R2, c[0x0][0x390] ;  /* 0x0000e400ff027b82 */ /* 0x000ee20000000a00 */
[----:B0-----:R-:W-:Y:S01]  /*0070*/  IMAD R5, R0, UR8, R7 ;  /* 0x0000000800057c24 */ /* 0x001fe2000f8e0207 */
[----:B--2---:R-:W-:-:S03]  /*0080*/  ISETP.GT.U32.AND P0, PT, R16, 0xf, PT ;  /* 0x0000000f1000780c */ /* 0x004fc60003f04070 */
[----:B---3--:R-:W-:-:S04]  /*0090*/  IMAD.WIDE.U32 R2, R5, 0xc0, R2 ;  /* 0x000000c005027825 */ /* 0x008fc800078e0002 */
[----:B------:R-:W-:-:S06]  /*00a0*/  IMAD.WIDE.U32 R8, R16, 0x4, R2 ;  /* 0x0000000410087825 */ /* 0x000fcc00078e0002 */
[----:B-1----:R-:W2:Y:S01]  /*00b0*/  @!P0 LDG.E R2, desc[UR6][R8.64] ;  /* 0x0000000608028981 */ /* 0x002ea2000c1e1900 */
[----:B------:R-:W0:Y:S01]  /*00c0*/  S2UR UR5, SR_CgaCtaId ;  /* 0x00000000000579c3 */ /* 0x000e220000008800 */
[----:B------:R-:W-:Y:S01]  /*00d0*/  UMOV UR4, 0x400 ;  /* 0x0000040000047882 */ /* 0x000fe20000000000 */
[----:B------:R-:W-:Y:S01]  /*00e0*/  IMAD.MOV.U32 R13, RZ, RZ, RZ ;  /* 0x000000ffff0d7224 */ /* 0x000fe200078e00ff */
[----:B0-----:R-:W-:Y:S01]  /*00f0*/  ULEA UR4, UR5, UR4, 0x18 ;  /* 0x0000000405047291 */ /* 0x001fe2000f8ec0ff */
[C---:B------:R-:W-:Y:S01]  /*0100*/  LEA R0, R7.reuse, R16, 0x5 ;  /* 0x0000001007007211 */ /* 0x040fe200078e28ff */
[----:B------:R-:W0:Y:S04]  /*0110*/  LDCU UR5, c[0x0][0x39c] ;  /* 0x00007380ff0577ac */ /* 0x000e280008000800 */
[----:B------:R-:W-:-:S05]  /*0120*/  LEA R17, R7, UR4, 0x6 ;  /* 0x0000000407117c11 */ /* 0x000fca000f8e30ff */
[----:B------:R-:W-:-:S04]  /*0130*/  VIADD R3, R17, 0x880 ;  /* 0x0000088011037836 */ /* 0x000fc80000000000 */
[----:B------:R-:W-:-:S05]  /*0140*/  @!P0 IMAD R11, R16, 0x4, R3 ;  /* 0x00000004100b8824 */ /* 0x000fca00078e0203 */
[----:B--2---:R-:W-:Y:S04]  /*0150*/  @!P0 STS [R11], R2 ;  /* 0x000000020b008388 */ /* 0x004fe80000000800 */
[----:B------:R-:W1:Y:S02]  /*0160*/  LDS R3, [R17+0x880] ;  /* 0x0008800011037984 */ /* 0x000e640000000800 */
[----:B-1----:R-:W-:-:S13]  /*0170*/  ISETP.GE.U32.AND P0, PT, R16, R3, PT ;  /* 0x000000031000720c */ /* 0x002fda0003f06070 */
[----:B------:R-:W2:Y:S01]  /*0180*/  @!P0 LDG.E R13, desc[UR6][R8.64+0x40] ;  /* 0x00004006080d8981 */ /* 0x000ea2000c1e1900 */
[C---:B------:R-:W-:Y:S02]  /*0190*/  ISETP.NE.AND P0, PT, R0.reuse, RZ, PT ;  /* 0x000000ff0000720c */ /* 0x040fe40003f05270 */
[----:B------:R-:W-:-:S11]  /*01a0*/  LEA R2, R0, UR4, 0x2 ;  /* 0x0000000400027c11 */ /* 0x000fd6000f8e10ff */
[----:B------:R-:W1:Y:S01]  /*01b0*/  @!P0 S2R R6, SR_CTAID.X ;  /* 0x0000000000068919 */ /* 0x000e620000002500 */
[----:B------:R-:W3:Y:S02]  /*01c0*/  @!P0 LDC.64 R4, c[0x0][0x398] ;  /* 0x0000e600ff048b82 */ /* 0x000ee40000000a00 */
[C---:B---3--:R-:W-:Y:S02]  /*01d0*/  @!P0 IMAD.SHL.U32 R10, R5.reuse, 0x100, RZ ;  /* 0x00000100050a8824 */ /* 0x048fe400078e00ff */
[----:B------:R-:W-:-:S03]  /*01e0*/  @!P0 IMAD.IADD R4, R5, 0x1, R4 ;  /* 0x0000000105048824 */ /* 0x000fc600078e0204 */
[----:B------:R-:W-:Y:S01]  /*01f0*/  @!P0 SHF.R.S32.HI R11, RZ, 0x8, R10 ;  /* 0x00000008ff0b8819 */ /* 0x000fe2000001140a */
[----:B-1----:R-:W-:-:S05]  /*0200*/  @!P0 IMAD.SHL.U32 R6, R6, 0x100, RZ ;  /* 0x0000010006068824 */ /* 0x002fca00078e00ff */
[----:B------:R-:W-:-:S05]  /*0210*/  @!P0 SHF.R.S32.HI R6, RZ, 0x8, R6 ;  /* 0x00000008ff068819 */ /* 0x000fca0000011406 */
[----:B------:R-:W-:Y:S01]  /*0220*/  @!P0 IMAD R6, R6, R11, RZ ;  /* 0x0000000b06068224 */ /* 0x000fe200078e02ff */
[----:B--2---:R-:W-:Y:S04]  /*0230*/  STS [R2+0xa80], R13 ;  /* 0x000a800d02007388 */ /* 0x004fe80000000800 */
[----:B------:R-:W-:Y:S04]  /*0240*/  @!P0 STS [UR4+0xe80], R6 ;  /* 0x000e8006ff008988 */ /* 0x000fe80008000804 */
[----:B------:R-:W-:Y:S04]  /*0250*/  @!P0 LDS R8, [UR4+0x89c] ;  /* 0x00089c04ff088984 */ /* 0x000fe80008000800 */
[----:B------:R-:W1:Y:S02]  /*0260*/  @!P0 LDS R9, [UR4+0xe80] ;  /* 0x000e8004ff098984 */ /* 0x000e640008000800 */
[----:B-1----:R-:W-:-:S02]  /*0270*/  @!P0 VIADDMNMX R8, R8, -R9, R4, PT ;  /* 0x8000000908088246 */ /* 0x002fc40003800104 */
[----:B------:R-:W-:Y:S04]  /*0280*/  @!P0 LDS R4, [UR4+0x884] ;  /* 0x00088404ff048984 */ /* 0x000fe80008000800 */
[----:B------:R-:W-:Y:S04]  /*0290*/  @!P0 STS [UR4+0xe84], R8 ;  /* 0x000e8408ff008988 */ /* 0x000fe80008000804 */
[----:B------:R-:W1:Y:S02]  /*02a0*/  @!P0 LDS R5, [UR4+0xe80] ;  /* 0x000e8004ff058984 */ /* 0x000e640008000800 */
[----:B-1----:R-:W-:-:S05]  /*02b0*/  @!P0 IADD3 R9, PT, PT, R4, R5, RZ ;  /* 0x0000000504098210 */ /* 0x002fca0007ffe0ff */
[----:B------:R-:W-:Y:S01]  /*02c0*/  @!P0 STS [UR4+0xe88], R9 ;  /* 0x000e8809ff008988 */ /* 0x000fe20008000804 */
[----:B------:R-:W-:Y:S06]  /*02d0*/  BAR.SYNC.DEFER_BLOCKING 0x0 ;  /* 0x0000000000007b1d */ /* 0x000fec0000010000 */
[----:B------:R-:W1:Y:S02]  /*02e0*/  LDS R5, [UR4+0xe84] ;  /* 0x000e8404ff057984 */ /* 0x000e640008000800 */
[----:B-1----:R-:W-:-:S13]  /*02f0*/  ISETP.GE.AND P0, PT, R0, R5, PT ;  /* 0x000000050000720c */ /* 0x002fda0003f06270 */
[----:B------:R-:W1:Y:S01]  /*0300*/  @!P0 LDS R11, [UR4+0xe88] ;  /* 0x000e8804ff0b8984 */ /* 0x000e620008000800 */
[----:B------:R-:W2:Y:S01]  /*0310*/  @!P0 LDC.64 R4, c[0x0][0x388] ;  /* 0x0000e200ff048b82 */ /* 0x000ea20000000a00 */
[----:B-1----:R-:W-:-:S04]  /*0320*/  @!P0 IMAD.IADD R11, R0, 0x1, R11 ;  /* 0x00000001000b8824 */ /* 0x002fc800078e020b */
[----:B--2---:R-:W-:Y:S02]  /*0330*/  @!P0 IMAD.WIDE R4, R11, 0x4, R4 ;  /* 0x000000040b048825 */ /* 0x004fe400078e0204 */
[----:B------:R-:W1:Y:S04]  /*0340*/  @!P0 LDS R11, [UR4+0x8ac] ;  /* 0x0008ac04ff0b8984 */ /* 0x000e680008000800 */
[----:B------:R-:W1:Y:S01]  /*0350*/  @!P0 LDG.E R4, desc[UR6][R4.64] ;  /* 0x0000000604048981 */ /* 0x000e62000c1e1900 */
[----:B0-----:R-:W-:Y:S01]  /*0360*/  VIADD R0, R0, UR5 ;  /* 0x0000000500007c36 */ /* 0x001fe20008000000 */
[----:B-1----:R-:W-:-:S05]  /*0370*/  @!P0 SHF.R.S32.HI R11, RZ, R11, R4 ;  /* 0x0000000bff0b8219 */ /* 0x002fca0000011404 */
[----:B------:R-:W-:Y:S04]  /*0380*/  @!P0 STS [R2], R11 ;  /* 0x0000000b02008388 */ /* 0x000fe80000000800 */
[----:B------:R-:W0:Y:S02]  /*0390*/  LDS R9, [UR4+0xe84] ;  /* 0x000e8404ff097984 */ /* 0x000e240008000800 */
[----:B0-----:R-:W-:-:S13]  /*03a0*/  ISETP.GE.AND P0, PT, R0, R9, PT ;  /* 0x000000090000720c */ /* 0x001fda0003f06270 */
[----:B------:R-:W0:Y:S01]  /*03b0*/  @!P0 LDS R13, [UR4+0xe88] ;  /* 0x000e8804ff0d8984 */ /* 0x000e220008000800 */
[----:B------:R-:W1:Y:S03]  /*03c0*/  @!P0 LDC.64 R8, c[0x0][0x388] ;  /* 0x0000e200ff088b82 */ /* 0x000e660000000a00 */
[----:B------:R-:W2:Y:S01]  /*03d0*/  @!P0 LDS R5, [UR4+0x8ac] ;  /* 0x0008ac04ff058984 */ /* 0x000ea20008000800 */
[----:B0-----:R-:W-:-:S04]  /*03e0*/  @!P0 IMAD.IADD R13, R0, 0x1, R13 ;  /* 0x00000001000d8824 */ /* 0x001fc800078e020d */
[----:B-1----:R-:W-:-:S06]  /*03f0*/  @!P0 IMAD.WIDE R8, R13, 0x4, R8 ;  /* 0x000000040d088825 */ /* 0x002fcc00078e0208 */
[----:B------:R-:W2:Y:S01]  /*0400*/  @!P0 LDG.E R8, desc[UR6][R8.64] ;  /* 0x0000000608088981 */ /* 0x000ea2000c1e1900 */
[----:B------:R-:W-:Y:S01]  /*0410*/  @!P0 LEA R11, R0, UR4, 0x2 ;  /* 0x00000004000b8c11 */ /* 0x000fe2000f8e10ff */
[----:B------:R-:W-:Y:S01]  /*0420*/  BSSY B0, `(.L_x_106) ;  /* 0x00001cd000007945 */ /* 0x000fe20003800000 */
[----:B--2---:R-:W-:Y:S01]  /*0430*/  @!P0 SHF.R.S32.HI R0, RZ, R5, R8 ;  /* 0x00000005ff008219 */ /* 0x004fe20000011408 */
[----:B------:R-:W-:-:S04]  /*0440*/  HFMA2 R5, -RZ, RZ, 0, 0 ;  /* 0x00000000ff057431 */ /* 0x000fc800000001ff */
[----:B------:R-:W-:Y:S01]  /*0450*/  @!P0 STS [R11], R0 ;  /* 0x000000000b008388 */ /* 0x000fe20000000800 */
[----:B------:R-:W-:Y:S06]  /*0460*/  BAR.SYNC.DEFER_BLOCKING 0x0 ;  /* 0x0000000000007b1d */ /* 0x000fec0000010000 */
[----:B------:R-:W0:Y:S02]  /*0470*/  LDS R4, [UR4+0xe84] ;  /* 0x000e8404ff047984 */ /* 0x000e240008000800 */
[----:B0-----:R-:W-:-:S04]  /*0480*/  VIADDMNMX R19, R4, -R3, UR5, PT ;  /* 0x0000000504137e46 */ /* 0x001fc8000b800903 */
[----:B------:R-:W-:-:S13]  /*0490*/  ISETP.GT.AND P0, PT, R19, R16, PT ;  /* 0x000000101300720c */ /* 0x000fda0003f04270 */
[----:B------:R-:W-:Y:S05]  /*04a0*/  @!P0 BRA `(.L_x_107) ;  /* 0x0000001c00108947 */ /* 0x000fea0003800000 */
[----:B------:R-:W-:Y:S01]  /*04b0*/  LEA R26, R7, UR4, 0x7 ;  /* 0x00000004071a7c11 */ /* 0x000fe2000f8e38ff */
[----:B------:R-:W-:Y:S01]  /*04c0*/  BSSY B1, `(.L_x_108) ;  /* 0x000010d000017945 */ /* 0x000fe20003800000 */
[----:B------:R-:W-:-:S03]  /*04d0*/  LOP3.LUT R0, RZ, R16, RZ, 0x33, !PT ;  /* 0x00000010ff007212 */ /* 0x000fc600078e33ff */
[----:B------:R-:W0:Y:S02]  /*04e0*/  LDS.128 R4, [R26+0xa80] ;  /* 0x000a80001a047984 */ /* 0x000e240000000c00 */
[----:B------:R-:W-:Y:S02]  /*04f0*/  IMAD.IADD R0, R19, 0x1, R0 ;  /* 0x0000000113007824 */ /* 0x000fe400078e0200 */
[----:B------:R-:W1:Y:S03]  /*0500*/  LDS.128 R8, [R26+0xa90] ;  /* 0x000a90001a087984 */ /* 0x000e660000000c00 */
[----:B------:R-:W-:Y:S01]  /*0510*/  ISETP.GE.U32.AND P0, PT, R0, 0x60, PT ;  /* 0x000000600000780c */ /* 0x000fe20003f06070 */
[----:B------:R-:W2:Y:S01]  /*0520*/  LDS.128 R12, [R26+0xaa0] ;  /* 0x000aa0001a0c7984 */ /* 0x000ea20000000c00 */
[----:B0-----:R-:W-:Y:S01]  /*0530*/  IMAD.SHL.U32 R18, R4, 0x100, RZ ;  /* 0x0000010004127824 */ /* 0x001fe200078e00ff */
[----:B------:R-:W-:Y:S01]  /*0540*/  SHF.L.U32 R20, R6, 0x8, RZ ;  /* 0x0000000806147819 */ /* 0x000fe200000006ff */
[----:B------:R-:W-:Y:S01]  /*0550*/  IMAD.SHL.U32 R19, R5, 0x100, RZ ;  /* 0x0000010005137824 */ /* 0x000fe200078e00ff */
[----:B------:R0:W3:Y:S01]  /*0560*/  LDS R4, [R17+0x888] ;  /* 0x0008880011047984 */ /* 0x0000e20000000800 */
[----:B------:R-:W-:Y:S01]  /*0570*/  IMAD.SHL.U32 R21, R7, 0x100, RZ ;  /* 0x0000010007157824 */ /* 0x000fe200078e00ff */
[----:B-1----:R-:W-:Y:S01]  /*0580*/  SHF.L.U32 R24, R10, 0x8, RZ ;  /* 0x000000080a187819 */ /* 0x002fe200000006ff */
[----:B------:R-:W-:Y:S01]  /*0590*/  IMAD.SHL.U32 R22, R8, 0x100, RZ ;  /* 0x0000010008167824 */ /* 0x000fe200078e00ff */
[----:B------:R-:W-:Y:S01]  /*05a0*/  SHF.R.S32.HI R6, RZ, 0x8, R18 ;  /* 0x00000008ff067819 */ /* 0x000fe20000011412 */
[----:B------:R-:W-:Y:S01]  /*05b0*/  IMAD.SHL.U32 R23, R9, 0x100, RZ ;  /* 0x0000010009177824 */ /* 0x000fe200078e00ff */
[----:B--2---:R-:W-:Y:S01]  /*05c0*/  SHF.L.U32 R28, R14, 0x8, RZ ;  /* 0x000000080e1c7819 */ /* 0x004fe200000006ff */
[----:B------:R-:W-:Y:S01]  /*05d0*/  IMAD.SHL.U32 R25, R11, 0x100, RZ ;  /* 0x000001000b197824 */ /* 0x000fe200078e00ff */
[----:B------:R-:W-:Y:S01]  /*05e0*/  SHF.R.S32.HI R7, RZ, 0x8, R19 ;  /* 0x00000008ff077819 */ /* 0x000fe20000011413 */
[----:B------:R-:W-:Y:S01]  /*05f0*/  IMAD.SHL.U32 R26, R12, 0x100, RZ ;  /* 0x000001000c1a7824 */ /* 0x000fe200078e00ff */
[----:B------:R-:W-:Y:S01]  /*0600*/  SHF.R.S32.HI R8, RZ, 0x8, R20 ;  /* 0x00000008ff087819 */ /* 0x000fe20000011414 */
[----:B------:R-:W-:Y:S01]  /*0610*/  IMAD.SHL.U32 R27, R13, 0x100, RZ ;  /* 0x000001000d1b7824 */ /* 0x000fe200078e00ff */
[----:B------:R-:W-:Y:S01]  /*0620*/  SHF.R.S32.HI R9, RZ, 0x8, R21 ;  /* 0x00000008ff097819 */ /* 0x000fe20000011415 */
[----:B------:R-:W-:Y:S01]  /*0630*/  IMAD.SHL.U32 R29, R15, 0x100, RZ ;  /* 0x000001000f1d7824 */ /* 0x000fe200078e00ff */
[----:B------:R-:W-:Y:S01]  /*0640*/  SHF.R.S32.HI R10, RZ, 0x8, R22 ;  /* 0x00000008ff0a7819 */ /* 0x000fe20000011416 */
[----:B------:R-:W-:Y:S01]  /*0650*/  IMAD.MOV.U32 R5, RZ, RZ, RZ ;  /* 0x000000ffff057224 */ /* 0x000fe200078e00ff */
[----:B------:R-:W-:-:S02]  /*0660*/  SHF.R.S32.HI R11, RZ, 0x8, R23 ;  /* 0x00000008ff0b7819 */ /* 0x000fc40000011417 */
[----:B------:R-:W-:Y:S02]  /*0670*/  SHF.R.S32.HI R12, RZ, 0x8, R24 ;  /* 0x00000008ff0c7819 */ /* 0x000fe40000011418 */
[----:B------:R-:W-:Y:S02]  /*0680*/  SHF.R.S32.HI R13, RZ, 0x8, R25 ;  /* 0x00000008ff0d7819 */ /* 0x000fe40000011419 */
[----:B------:R-:W-:Y:S02]  /*0690*/  SHF.R.S32.HI R14, RZ, 0x8, R26 ;  /* 0x00000008ff0e7819 */ /* 0x000fe4000001141a */
[----:B------:R-:W-:Y:S02]  /*06a0*/  SHF.R.S32.HI R15, RZ, 0x8, R27 ;  /* 0x00000008ff0f7819 */ /* 0x000fe4000001141b */
[----:B0-----:R-:W-:Y:S02]  /*06b0*/  SHF.R.S32.HI R17, RZ, 0x8, R28 ;  /* 0x00000008ff117819 */ /* 0x001fe4000001141c */
[----:B------:R-:W-:Y:S01]  /*06c0*/  SHF.R.S32.HI R18, RZ, 0x8, R29 ;  /* 0x00000008ff127819 */ /* 0x000fe2000001141d */
[----:B------:R-:W-:Y:S06]  /*06d0*/  @!P0 BRA `(.L_x_109) ;  /* 0x0000000c00ac8947 */ /* 0x000fec0003800000 */
[----:B------:R-:W-:Y:S01]  /*06e0*/  LEA.HI R19, R0, 0x1, RZ, 0x1b ;  /* 0x0000000100137811 */ /* 0x000fe200078fd8ff */
[----:B------:R-:W-:Y:S01]  /*06f0*/  IMAD.MOV.U32 R5, RZ, RZ, RZ ;  /* 0x000000ffff057224 */ /* 0x000fe200078e00ff */
[----:B------:R-:W-:Y:S02]  /*0700*/  LEA R20, R16, UR4, 0x2 ;  /* 0x0000000410147c11 */ /* 0x000fe4000f8e10ff */
[----:B------:R-:W-:Y:S02]  /*0710*/  LOP3.LUT R19, R19, 0xffffffc, RZ, 0xc0, !PT ;  /* 0x0ffffffc13137812 */ /* 0x000fe400078ec0ff */
[----:B------:R-:W-:-:S03]  /*0720*/  IADD3 R20, PT, PT, R20, 0x100, RZ ;  /* 0x0000010014147810 */ /* 0x000fc60007ffe0ff */
[----:B------:R-:W-:-:S07]  /*0730*/  IMAD.MOV R19, RZ, RZ, -R19 ;  /* 0x000000ffff137224 */ /* 0x000fce00078e0a13 */
.L_x_110:
[----:B------:R-:W0:Y:S01]  /*0740*/  LDS R23, [R20+-0x100] ;  /* 0xffff000014177984 */ /* 0x000e220000000800 */
[----:B------:R-:W-:Y:S01]  /*0750*/  VIADD R19, R19, 0x4 ;  /* 0x0000000413137836 */ /* 0x000fe20000000000 */
[----:B------:R-:W-:Y:S05]  /*0760*/  YIELD ;  /* 0x0000000000007946 */ /* 0x000fea0003800000 */
[----:B------:R-:W1:Y:S01]  /*0770*/  LDS R26, [R20+-0xfc] ;  /* 0xffff0400141a7984 */ /* 0x000e620000000800 */
[----:B------:R-:W-:Y:S02]  /*0780*/  ISETP.NE.AND P0, PT, R19, RZ, PT ;  /* 0x000000ff1300720c */ /* 0x000fe40003f05270 */
[----:B------:R-:W-:Y:S01]  /*0790*/  IADD3 R16, PT, PT, R16, 0x80, RZ ;  /* 0x0000008010107810 */ /* 0x000fe20007ffe0ff */
[----:B------:R-:W2:Y:S04]  /*07a0*/  LDS R24, [R20+-0xf8] ;  /* 0xffff080014187984 */ /* 0x000ea80000000800 */
[----:B------:R-:W4:Y:S04]  /*07b0*/  LDS R21, [R20+-0xf4] ;  /* 0xffff0c0014157984 */ /* 0x000f280000000800 */
[----:B------:R-:W5:Y:S01]  /*07c0*/  LDS R22, [R20+-0xf0] ;  /* 0xffff100014167984 */ /* 0x000f620000000800 */
[----:B0-----:R-:W-:-:S03]  /*07d0*/  IMAD.SHL.U32 R25, R23, 0x100, RZ ;  /* 0x0000010017197824 */ /* 0x001fc600078e00ff */
[----:B------:R-:W0:Y:S02]  /*07e0*/  LDS R23, [R20+-0xec] ;  /* 0xffff140014177984 */ /* 0x000e240000000800 */
[----:B------:R-:W-:Y:S01]  /*07f0*/  SHF.R.S32.HI R25, RZ, 0x8, R25 ;  /* 0x00000008ff197819 */ /* 0x000fe20000011419 */
[----:B-1----:R-:W-:-:S05]  /*0800*/  IMAD.SHL.U32 R26, R26, 0x100, RZ ;  /* 0x000001001a1a7824 */ /* 0x002fca00078e00ff */
[----:B------:R-:W-:Y:S01]  /*0810*/  SHF.R.S32.HI R27, RZ, 0x8, R26 ;  /* 0x00000008ff1b7819 */ /* 0x000fe2000001141a */
[----:B------:R-:W-:Y:S01]  /*0820*/  IMAD R26, R6, R25, RZ ;  /* 0x00000019061a7224 */ /* 0x000fe200078e02ff */
[----:B--2---:R-:W-:Y:S01]  /*0830*/  SHF.L.U32 R25, R24, 0x8, RZ ;  /* 0x0000000818197819 */ /* 0x004fe200000006ff */
[----:B----4-:R-:W-:Y:S01]  /*0840*/  IMAD.SHL.U32 R21, R21, 0x100, RZ ;  /* 0x0000010015157824 */ /* 0x010fe200078e00ff */
[----:B------:R-:W1:Y:S01]  /*0850*/  LDS R24, [R20+-0xe8] ;  /* 0xffff180014187984 */ /* 0x000e620000000800 */
[----:B------:R-:W-:Y:S01]  /*0860*/  IMAD R26, R7, R27, R26 ;  /* 0x0000001b071a7224 */ /* 0x000fe200078e021a */
[----:B------:R-:W-:Y:S01]  /*0870*/  SHF.R.S32.HI R25, RZ, 0x8, R25 ;  /* 0x00000008ff197819 */ /* 0x000fe20000011419 */
[----:B-----5:R-:W-:-:S04]  /*0880*/  IMAD.SHL.U32 R22, R22, 0x100, RZ ;  /* 0x0000010016167824 */ /* 0x020fc800078e00ff */
[----:B------:R-:W-:Y:S01]  /*0890*/  IMAD R25, R8, R25, R26 ;  /* 0x0000001908197224 */ /* 0x000fe200078e021a */
[----:B------:R-:W-:Y:S02]  /*08a0*/  SHF.R.S32.HI R26, RZ, 0x8, R21 ;  /* 0x00000008ff1a7819 */ /* 0x000fe40000011415 */
[----:B------:R-:W2:Y:S03]  /*08b0*/  LDS R21, [R20+-0xe4] ;  /* 0xffff1c0014157984 */ /* 0x000ea60000000800 */
[----:B------:R-:W-:Y:S01]  /*08c0*/  IMAD R26, R9, R26, R25 ;  /* 0x0000001a091a7224 */ /* 0x000fe200078e0219 */
[----:B------:R-:W-:Y:S02]  /*08d0*/  SHF.R.S32.HI R25, RZ, 0x8, R22 ;  /* 0x00000008ff197819 */ /* 0x000fe40000011416 */
[----:B------:R-:W4:Y:S03]  /*08e0*/  LDS R22, [R20+-0xe0] ;  /* 0xffff200014167984 */ /* 0x000f260000000800 */
[----:B------:R-:W-:-:S02]  /*08f0*/  IMAD R25, R10, R25, R26 ;  /* 0x000000190a197224 */ /* 0x000fc400078e021a */
[----:B0-----:R-:W-:-:S05]  /*0900*/  IMAD.SHL.U32 R23, R23, 0x100, RZ ;  /* 0x0000010017177824 */ /* 0x001fca00078e00ff */
[----:B------:R-:W-:Y:S02]  /*0910*/  SHF.R.S32.HI R26, RZ, 0x8, R23 ;  /* 0x00000008ff1a7819 */ /* 0x000fe40000011417 */
[----:B------:R-:W0:Y:S03]  /*0920*/  LDS R23, [R20+-0xdc] ;  /* 0xffff240014177984 */ /* 0x000e260000000800 */
[----:B------:R-:W-:Y:S02]  /*0930*/  IMAD R26, R11, R26, R25 ;  /* 0x0000001a0b1a7224 */ /* 0x000fe400078e0219 */
[----:B------:R-:W5:Y:S01]  /*0940*/  LDS R25, [R20+-0xd8] ;  /* 0xffff280014197984 */ /* 0x000f620000000800 */
[----:B-1----:R-:W-:-:S04]  /*0950*/  SHF.L.U32 R24, R24, 0x8, RZ ;  /* 0x0000000818187819 */ /* 0x002fc800000006ff */
[----:B------:R-:W-:Y:S02]  /*0960*/  SHF.R.S32.HI R27, RZ, 0x8, R24 ;  /* 0x00000008ff1b7819 */ /* 0x000fe40000011418 */
[----:B------:R-:W1:Y:S03]  /*0970*/  LDS R24, [R20+-0xd4] ;  /* 0xffff2c0014187984 */ /* 0x000e660000000800 */
[----:B------:R-:W-:Y:S02]  /*0980*/  IMAD R27, R12, R27, R26 ;  /* 0x0000001b0c1b7224 */ /* 0x000fe400078e021a */
[----:B--2---:R-:W-:Y:S02]  /*0990*/  IMAD.SHL.U32 R21, R21, 0x100, RZ ;  /* 0x0000010015157824 */ /* 0x004fe400078e00ff */
[----:B----4-:R-:W-:-:S03]  /*09a0*/  IMAD.SHL.U32 R22, R22, 0x100, RZ ;  /* 0x0000010016167824 */ /* 0x010fc600078e00ff */
[----:B------:R-:W-:Y:S02]  /*09b0*/  SHF.R.S32.HI R26, RZ, 0x8, R21 ;  /* 0x00000008ff1a7819 */ /* 0x000fe40000011415 */
[----:B------:R-:W-:-:S03]  /*09c0*/  SHF.R.S32.HI R21, RZ, 0x8, R22 ;  /* 0x00000008ff157819 */ /* 0x000fc60000011416 */
[----:B------:R-:W-:-:S04]  /*09d0*/  IMAD R26, R13, R26, R27 ;  /* 0x0000001a0d1a7224 */ /* 0x000fc800078e021b */
[----:B------:R-:W-:Y:S02]  /*09e0*/  IMAD R26, R14, R21, R26 ;  /* 0x000000150e1a7224 */ /* 0x000fe400078e021a */
[----:B------:R-:W-:Y:S02]  /*09f0*/  IMAD R21, R3, 0x4, R20 ;  /* 0x0000000403157824 */ /* 0x000fe400078e0214 */
[----:B0-----:R-:W-:-:S05]  /*0a00*/  IMAD.SHL.U32 R23, R23, 0x100, RZ ;  /* 0x0000010017177824 */ /* 0x001fca00078e00ff */
[----:B------:R-:W-:Y:S02]  /*0a10*/  SHF.R.S32.HI R22, RZ, 0x8, R23 ;  /* 0x00000008ff167819 */ /* 0x000fe40000011417 */
[----:B-----5:R-:W-:-:S03]  /*0a20*/  SHF.L.U32 R25, R25, 0x8, RZ ;  /* 0x0000000819197819 */ /* 0x020fc600000006ff */
[----:B------:R-:W-:Y:S01]  /*0a30*/  IMAD R23, R15, R22, R26 ;  /* 0x000000160f177224 */ /* 0x000fe200078e021a */
[----:B------:R-:W-:Y:S01]  /*0a40*/  SHF.R.S32.HI R26, RZ, 0x8, R25 ;  /* 0x00000008ff1a7819 */ /* 0x000fe20000011419 */
[----:B------:R-:W0:Y:S01]  /*0a50*/  LDS R22, [R21+-0x100] ;  /* 0xffff000015167984 */ /* 0x000e220000000800 */
[----:B-1----:R-:W-:-:S03]  /*0a60*/  IMAD.SHL.U32 R25, R24, 0x100, RZ ;  /* 0x0000010018197824 */ /* 0x002fc600078e00ff */
[----:B------:R-:W-:Y:S02]  /*0a70*/  IMAD R26, R17, R26, R23 ;  /* 0x0000001a111a7224 */ /* 0x000fe400078e0217 */
[----:B------:R-:W1:Y:S01]  /*0a80*/  LDS R23, [R20+-0x80] ;  /* 0xffff800014177984 */ /* 0x000e620000000800 */
[----:B------:R-:W-:-:S03]  /*0a90*/  SHF.R.S32.HI R25, RZ, 0x8, R25 ;  /* 0x00000008ff197819 */ /* 0x000fc60000011419 */
[----:B------:R-:W2:Y:S02]  /*0aa0*/  LDS R24, [R20+-0x7c] ;  /* 0xffff840014187984 */ /* 0x000ea40000000800 */
[----:B------:R-:W-:Y:S02]  /*0ab0*/  IMAD R27, R18, R25, R26 ;  /* 0x00000019121b7224 */ /* 0x000fe400078e021a */
[----:B------:R-:W4:Y:S03]  /*0ac0*/  LDS R25, [R20+-0x78] ;  /* 0xffff880014197984 */ /* 0x000f260000000800 */
[----:B---3--:R-:W-:-:S05]  /*0ad0*/  SHF.R.S32.HI R27, RZ, R4, R27 ;  /* 0x00000004ff1b7219 */ /* 0x008fca000001141b */
[----:B0-----:R-:W-:-:S05]  /*0ae0*/  IMAD.IADD R22, R22, 0x1, -R27 ;  /* 0x0000000116167824 */ /* 0x001fca00078e0a1b */
[----:B------:R-:W-:Y:S01]  /*0af0*/  SHF.L.U32 R26, R22, 0x1, RZ ;  /* 0x00000001161a7819 */ /* 0x000fe200000006ff */
[----:B-1----:R-:W-:Y:S01]  /*0b00*/  IMAD.SHL.U32 R23, R23, 0x100, RZ ;  /* 0x0000010017177824 */ /* 0x002fe200078e00ff */
[----:B------:R-:W-:Y:S01]  /*0b10*/  SHF.R.S32.HI R27, RZ, 0x1f, R22 ;  /* 0x0000001fff1b7819 */ /* 0x000fe20000011416 */
[----:B--2---:R-:W-:-:S03]  /*0b20*/  IMAD.SHL.U32 R24, R24, 0x100, RZ ;  /* 0x0000010018187824 */ /* 0x004fc600078e00ff */
[----:B------:R-:W-:Y:S02]  /*0b30*/  LOP3.LUT R22, R26, R27, RZ, 0x3c, !PT ;  /* 0x0000001b1a167212 */ /* 0x000fe400078e3cff */
[----:B------:R-:W-:Y:S01]  /*0b40*/  SHF.R.S32.HI R27, RZ, 0x8, R23 ;  /* 0x00000008ff1b7819 */ /* 0x000fe20000011417 */
[----:B----4-:R-:W-:Y:S01]  /*0b50*/  IMAD.SHL.U32 R25, R25, 0x100, RZ ;  /* 0x0000010019197824 */ /* 0x010fe200078e00ff */
[----:B------:R-:W0:Y:S01]  /*0b60*/  LDS R23, [R20+-0x74] ;  /* 0xffff8c0014177984 */ /* 0x000e220000000800 */
[----:B------:R-:W-:Y:S02]  /*0b70*/  SHF.R.S32.HI R26, RZ, 0x8, R24 ;  /* 0x00000008ff1a7819 */ /* 0x000fe40000011418 */
[----:B------:R-:W-:Y:S01]  /*0b80*/  IMAD R24, R6, R27, RZ ;  /* 0x0000001b06187224 */ /* 0x000fe200078e02ff */
[----:B------:R-:W-:Y:S02]  /*0b90*/  SHF.R.S32.HI R27, RZ, 0x8, R25 ;  /* 0x00000008ff1b7819 */ /* 0x000fe40000011419 */
[----:B------:R-:W1:Y:S01]  /*0ba0*/  LDS R25, [R20+-0x70] ;  /* 0xffff900014197984 */ /* 0x000e620000000800 */
[----:B------:R-:W-:Y:S01]  /*0bb0*/  IMAD R24, R7, R26, R24 ;  /* 0x0000001a07187224 */ /* 0x000fe200078e0218 */
[----:B------:R-:W-:-:S03]  /*0bc0*/  VIMNMX R22, PT, PT, R22, 0x7fffff, PT ;  /* 0x007fffff16167848 */ /* 0x000fc60003fe0100 */
[----:B------:R-:W-:Y:S02]  /*0bd0*/  IMAD R27, R8, R27, R24 ;  /* 0x0000001b081b7224 */ /* 0x000fe400078e0218 */
[----:B------:R-:W2:Y:S01]  /*0be0*/  LDS R24, [R20+-0x6c] ;  /* 0xffff940014187984 */ /* 0x000ea20000000800 */
[----:B0-----:R-:W-:-:S04]  /*0bf0*/  SHF.L.U32 R23, R23, 0x8, RZ ;  /* 0x0000000817177819 */ /* 0x001fc800000006ff */
[----:B------:R-:W-:Y:S02]  /*0c00*/  SHF.R.S32.HI R26, RZ, 0x8, R23 ;  /* 0x00000008ff1a7819 */ /* 0x000fe40000011417 */
[----:B------:R-:W0:Y:S01]  /*0c10*/  LDS R23, [R20+-0x68] ;  /* 0xffff980014177984 */ /* 0x000e220000000800 */
[----:B-1----:R-:W-:Y:S02]  /*0c20*/  IMAD.SHL.U32 R25, R25, 0x100, RZ ;  /* 0x0000010019197824 */ /* 0x002fe400078e00ff */
[----:B------:R-:W-:-:S03]  /*0c30*/  IMAD R26, R9, R26, R27 ;  /* 0x0000001a091a7224 */ /* 0x000fc600078e021b */
[----:B------:R-:W-:Y:S01]  /*0c40*/  SHF.R.S32.HI R25, RZ, 0x8, R25 ;  /* 0x00000008ff197819 */ /* 0x000fe20000011419 */
[----:B--2---:R-:W-:-:S04]  /*0c50*/  IMAD.SHL.U32 R24, R24, 0x100, RZ ;  /* 0x0000010018187824 */ /* 0x004fc800078e00ff */
[----:B------:R-:W-:Y:S01]  /*0c60*/  IMAD R26, R10, R25, R26 ;  /* 0x000000190a1a7224 */ /* 0x000fe200078e021a */
[----:B------:R-:W-:Y:S01]  /*0c70*/  SHF.R.S32.HI R24, RZ, 0x8, R24 ;  /* 0x00000008ff187819 */ /* 0x000fe20000011418 */
[----:B------:R-:W1:Y:S04]  /*0c80*/  LDS R25, [R20+-0x64] ;  /* 0xffff9c0014197984 */ /* 0x000e680000000800 */
[----:B------:R-:W-:Y:S02]  /*0c90*/  IMAD R26, R11, R24, R26 ;  /* 0x000000180b1a7224 */ /* 0x000fe400078e021a */
[----:B------:R-:W2:Y:S01]  /*0ca0*/  LDS R24, [R20+-0x60] ;  /* 0xffffa00014187984 */ /* 0x000ea20000000800 */
[----:B0-----:R-:W-:-:S05]  /*0cb0*/  IMAD.SHL.U32 R23, R23, 0x100, RZ ;  /* 0x0000010017177824 */ /* 0x001fca00078e00ff */
[----:B------:R-:W-:-:S05]  /*0cc0*/  SHF.R.S32.HI R23, RZ, 0x8, R23 ;  /* 0x00000008ff177819 */ /* 0x000fca0000011417 */
[----:B------:R-:W-:Y:S02]  /*0cd0*/  IMAD R27, R12, R23, R26 ;  /* 0x000000170c1b7224 */ /* 0x000fe400078e021a */
[----:B------:R-:W0:Y:S01]  /*0ce0*/  LDS R23, [R20+-0x5c] ;  /* 0xffffa40014177984 */ /* 0x000e220000000800 */
[----:B-1----:R-:W-:-:S04]  /*0cf0*/  SHF.L.U32 R25, R25, 0x8, RZ ;  /* 0x0000000819197819 */ /* 0x002fc800000006ff */
[----:B------:R-:W-:Y:S01]  /*0d00*/  SHF.R.S32.HI R26, RZ, 0x8, R25 ;  /* 0x00000008ff1a7819 */ /* 0x000fe20000011419 */
[----:B--2---:R-:W-:Y:S01]  /*0d10*/  IMAD.SHL.U32 R24, R24, 0x100, RZ ;  /* 0x0000010018187824 */ /* 0x004fe200078e00ff */
[----:B------:R-:W1:Y:S03]  /*0d20*/  LDS R25, [R20+-0x58] ;  /* 0xffffa80014197984 */ /* 0x000e660000000800 */
[----:B------:R-:W-:Y:S01]  /*0d30*/  IMAD R26, R13, R26, R27 ;  /* 0x0000001a0d1a7224 */ /* 0x000fe200078e021b */
[----:B------:R-:W-:Y:S02]  /*0d40*/  SHF.R.S32.HI R27, RZ, 0x8, R24 ;  /* 0x00000008ff1b7819 */ /* 0x000fe40000011418 */
[----:B------:R-:W2:Y:S03]  /*0d50*/  LDS R24, [R20+-0x54] ;  /* 0xffffac0014187984 */ /* 0x000ea60000000800 */
[----:B------:R-:W-:-:S02]  /*0d60*/  IMAD R27, R14, R27, R26 ;  /* 0x0000001b0e1b7224 */ /* 0x000fc400078e021a */
[----:B0-----:R-:W-:-:S05]  /*0d70*/  IMAD.SHL.U32 R23, R23, 0x100, RZ ;  /* 0x0000010017177824 */ /* 0x001fca00078e00ff */
[----:B------:R-:W-:Y:S02]  /*0d80*/  SHF.R.S32.HI R26, RZ, 0x8, R23 ;  /* 0x00000008ff1a7819 */ /* 0x000fe40000011417 */
[----:B------:R-:W0:Y:S01]  /*0d90*/  LDS R23, [R21+-0x80] ;  /* 0xffff800015177984 */ /* 0x000e220000000800 */
[----:B-1----:R-:W-:Y:S02]  /*0da0*/  IMAD.SHL.U32 R25, R25, 0x100, RZ ;  /* 0x0000010019197824 */ /* 0x002fe400078e00ff */
[----:B------:R-:W-:-:S03]  /*0db0*/  IMAD R27, R15, R26, R27 ;  /* 0x0000001a0f1b7224 */ /* 0x000fc600078e021b */
[----:B------:R-:W-:Y:S02]  /*0dc0*/  SHF.R.S32.HI R26, RZ, 0x8, R25 ;  /* 0x00000008ff1a7819 */ /* 0x000fe40000011419 */
[----:B--2---:R-:W-:-:S03]  /*0dd0*/  SHF.L.U32 R24, R24, 0x8, RZ ;  /* 0x0000000818187819 */ /* 0x004fc600000006ff */
[----:B------:R-:W-:Y:S01]  /*0de0*/  IMAD R26, R17, R26, R27 ;  /* 0x0000001a111a7224 */ /* 0x000fe200078e021b */
[----:B------:R-:W-:Y:S02]  /*0df0*/  SHF.R.S32.HI R25, RZ, 0x8, R24 ;  /* 0x00000008ff197819 */ /* 0x000fe40000011418 */
[----:B------:R-:W1:Y:S03]  /*0e00*/  LDS R24, [R20] ;  /* 0x0000000014187984 */ /* 0x000e660000000800 */
[----:B------:R-:W-:Y:S02]  /*0e10*/  IMAD R27, R18, R25, R26 ;  /* 0x00000019121b7224 */ /* 0x000fe400078e021a */
[----:B------:R-:W2:Y:S03]  /*0e20*/  LDS R25, [R20+0x4] ;  /* 0x0000040014197984 */ /* 0x000ea60000000800 */
[----:B------:R-:W-:-:S05]  /*0e30*/  SHF.R.S32.HI R26, RZ, R4, R27 ;  /* 0x00000004ff1a7219 */ /* 0x000fca000001141b */
[----:B0-----:R-:W-:Y:S02]  /*0e40*/  IMAD.IADD R23, R23, 0x1, -R26 ;  /* 0x0000000117177824 */ /* 0x001fe400078e0a1a */
[----:B------:R-:W0:Y:S01]  /*0e50*/  LDS R26, [R20+0x8] ;  /* 0x00000800141a7984 */ /* 0x000e220000000800 */
[----:B-1----:R-:W-:-:S05]  /*0e60*/  IMAD.SHL.U32 R24, R24, 0x100, RZ ;  /* 0x0000010018187824 */ /* 0x002fca00078e00ff */
[----:B------:R-:W-:Y:S01]  /*0e70*/  SHF.R.S32.HI R27, RZ, 0x8, R24 ;  /* 0x00000008ff1b7819 */ /* 0x000fe20000011418 */
[----:B--2---:R-:W-:-:S04]  /*0e80*/  IMAD.SHL.U32 R25, R25, 0x100, RZ ;  /* 0x0000010019197824 */ /* 0x004fc800078e00ff */
[----:B------:R-:W-:Y:S01]  /*0e90*/  IMAD R24, R6, R27, RZ ;  /* 0x0000001b06187224 */ /* 0x000fe200078e02ff */
[----:B------:R-:W-:-:S05]  /*0ea0*/  SHF.R.S32.HI R25, RZ, 0x8, R25 ;  /* 0x00000008ff197819 */ /* 0x000fca0000011419 */
[----:B------:R-:W-:Y:S02]  /*0eb0*/  IMAD R27, R7, R25, R24 ;  /* 0x00000019071b7224 */ /* 0x000fe400078e0218 */
[----:B------:R-:W1:Y:S01]  /*0ec0*/  LDS R24, [R20+0xc] ;  /* 0x00000c0014187984 */ /* 0x000e620000000800 */
[----:B0-----:R-:W-:-:S04]  /*0ed0*/  SHF.L.U32 R26, R26, 0x8, RZ ;  /* 0x000000081a1a7819 */ /* 0x001fc800000006ff */
[----:B------:R-:W-:-:S05]  /*0ee0*/  SHF.R.S32.HI R25, RZ, 0x8, R26 ;  /* 0x00000008ff197819 */ /* 0x000fca000001141a */
[----:B------:R-:W-:Y:S02]  /*0ef0*/  IMAD R27, R8, R25, R27 ;  /* 0x00000019081b7224 */ /* 0x000fe400078e021b */
[----:B------:R-:W0:Y:S01]  /*0f00*/  LDS R25, [R20+0x10] ;  /* 0x0000100014197984 */ /* 0x000e220000000800 */
[----:B-1----:R-:W-:-:S05]  /*0f10*/  IMAD.SHL.U32 R24, R24, 0x100, RZ ;  /* 0x0000010018187824 */ /* 0x002fca00078e00ff */
[----:B------:R-:W-:-:S05]  /*0f20*/  SHF.R.S32.HI R24, RZ, 0x8, R24 ;  /* 0x00000008ff187819 */ /* 0x000fca0000011418 */
[----:B------:R-:W-:Y:S02]  /*0f30*/  IMAD R27, R9, R24, R27 ;  /* 0x00000018091b7224 */ /* 0x000fe400078e021b */
[----:B------:R-:W1:Y:S01]  /*0f40*/  LDS R24, [R20+0x14] ;  /* 0x0000140014187984 */ /* 0x000e620000000800 */
[----:B0-----:R-:W-:-:S05]  /*0f50*/  IMAD.SHL.U32 R25, R25, 0x100, RZ ;  /* 0x0000010019197824 */ /* 0x001fca00078e00ff */
[----:B------:R-:W-:-:S05]  /*0f60*/  SHF.R.S32.HI R25, RZ, 0x8, R25 ;  /* 0x00000008ff197819 */ /* 0x000fca0000011419 */
[----:B------:R-:W-:Y:S02]  /*0f70*/  IMAD R27, R10, R25, R27 ;  /* 0x000000190a1b7224 */ /* 0x000fe400078e021b */
[----:B------:R-:W0:Y:S01]  /*0f80*/  LDS R25, [R20+0x18] ;  /* 0x0000180014197984 */ /* 0x000e220000000800 */
[----:B-1----:R-:W-:-:S05]  /*0f90*/  IMAD.SHL.U32 R24, R24, 0x100, RZ ;  /* 0x0000010018187824 */ /* 0x002fca00078e00ff */
        /* <DEDUP_REMOVED lines=14> */
[----:B------:R-:W0:Y:S04]  /*1080*/  LDS R25, [R20+0x28] ;  /* 0x0000280014197984 */ /* 0x000e280000000800 */
[----:B------:R-:W2:Y:S01]  /*1090*/  LDS R26, [R20+0x2c] ;  /* 0x00002c00141a7984 */ /* 0x000ea20000000800 */
[----:B-1----:R-:W-:-:S05]  /*10a0*/  IMAD.SHL.U32 R24, R24, 0x100, RZ ;  /* 0x0000010018187824 */ /* 0x002fca00078e00ff */
[----:B------:R-:W-:-:S05]  /*10b0*/  SHF.R.S32.HI R24, RZ, 0x8, R24 ;  /* 0x00000008ff187819 */ /* 0x000fca0000011418 */
[----:B------:R-:W-:Y:S01]  /*10c0*/  IMAD R27, R15, R24, R27 ;  /* 0x000000180f1b7224 */ /* 0x000fe200078e021b */
[----:B0-----:R-:W-:Y:S01]  /*10d0*/  SHF.L.U32 R25, R25, 0x8, RZ ;  /* 0x0000000819197819 */ /* 0x001fe200000006ff */
[----:B--2---:R-:W-:-:S03]  /*10e0*/  IMAD.SHL.U32 R26, R26, 0x100, RZ ;  /* 0x000001001a1a7824 */ /* 0x004fc600078e00ff */
[----:B------:R-:W-:Y:S02]  /*10f0*/  SHF.R.S32.HI R24, RZ, 0x8, R25 ;  /* 0x00000008ff187819 */ /* 0x000fe40000011419 */
[----:B------:R-:W-:-:S03]  /*1100*/  SHF.R.S32.HI R25, RZ, 0x8, R26 ;  /* 0x00000008ff197819 */ /* 0x000fc6000001141a */
[----:B------:R-:W-:Y:S01]  /*1110*/  IMAD R27, R17, R24, R27 ;  /* 0x00000018111b7224 */ /* 0x000fe200078e021b */
[----:B------:R-:W-:Y:S01]  /*1120*/  SHF.R.S32.HI R26, RZ, 0x1f, R23 ;  /* 0x0000001fff1a7819 */ /* 0x000fe20000011417 */
[----:B------:R-:W0:Y:S02]  /*1130*/  LDS R24, [R21] ;  /* 0x0000000015187984 */ /* 0x000e240000000800 */
[----:B------:R-:W-:Y:S02]  /*1140*/  IMAD R27, R18, R25, R27 ;  /* 0x00000019121b7224 */ /* 0x000fe400078e021b */
[----:B------:R-:W-:-:S03]  /*1150*/  IMAD.SHL.U32 R25, R23, 0x2, RZ ;  /* 0x0000000217197824 */ /* 0x000fc600078e00ff */
[----:B------:R-:W-:Y:S02]  /*1160*/  SHF.R.S32.HI R27, RZ, R4, R27 ;  /* 0x00000004ff1b7219 */ /* 0x000fe4000001141b */
[----:B------:R-:W-:Y:S02]  /*1170*/  LOP3.LUT R23, R25, R26, RZ, 0x3c, !PT ;  /* 0x0000001a19177212 */ /* 0x000fe400078e3cff */
[----:B------:R-:W1:Y:S02]  /*1180*/  LDS R25, [R20+0x80] ;  /* 0x0000800014197984 */ /* 0x000e640000000800 */
[----:B------:R-:W-:Y:S02]  /*1190*/  VIMNMX R23, PT, PT, R23, 0x7fffff, PT ;  /* 0x007fffff17177848 */ /* 0x000fe40003fe0100 */
[----:B------:R-:W2:Y:S02]  /*11a0*/  LDS R26, [R20+0x84] ;  /* 0x00008400141a7984 */ /* 0x000ea40000000800 */
[----:B------:R-:W-:Y:S01]  /*11b0*/  IADD3 R5, PT, PT, R23, R22, R5 ;  /* 0x0000001617057210 */ /* 0x000fe20007ffe005 */
[----:B0-----:R-:W-:Y:S01]  /*11c0*/  IMAD.IADD R24, R24, 0x1, -R27 ;  /* 0x0000000118187824 */ /* 0x001fe200078e0a1b */
[----:B-1----:R-:W-:Y:S01]  /*11d0*/  SHF.L.U32 R25, R25, 0x8, RZ ;  /* 0x0000000819197819 */ /* 0x002fe200000006ff */
[----:B--2---:R-:W-:-:S03]  /*11e0*/  IMAD.SHL.U32 R26, R26, 0x100, RZ ;  /* 0x000001001a1a7824 */ /* 0x004fc600078e00ff */
[----:B------:R-:W-:Y:S02]  /*11f0*/  SHF.R.S32.HI R25, RZ, 0x8, R25 ;  /* 0x00000008ff197819 */ /* 0x000fe40000011419 */
[----:B------:R-:W-:-:S03]  /*1200*/  SHF.R.S32.HI R27, RZ, 0x8, R26 ;  /* 0x00000008ff1b7819 */ /* 0x000fc6000001141a */
[----:B------:R-:W-:Y:S02]  /*1210*/  IMAD R26, R6, R25, RZ ;  /* 0x00000019061a7224 */ /* 0x000fe400078e02ff */
[----:B------:R-:W0:Y:S02]  /*1220*/  LDS R25, [R20+0x88] ;  /* 0x0000880014197984 */ /* 0x000e240000000800 */
[----:B------:R-:W-:Y:S02]  /*1230*/  IMAD R26, R7, R27, R26 ;  /* 0x0000001b071a7224 */ /* 0x000fe400078e021a */
[----:B0-----:R-:W-:-:S05]  /*1240*/  IMAD.SHL.U32 R25, R25, 0x100, RZ ;  /* 0x0000010019197824 */ /* 0x001fca00078e00ff */
[----:B------:R-:W-:-:S05]  /*1250*/  SHF.R.S32.HI R25, RZ, 0x8, R25 ;  /* 0x00000008ff197819 */ /* 0x000fca0000011419 */
[----:B------:R-:W-:Y:S02]  /*1260*/  IMAD R27, R8, R25, R26 ;  /* 0x00000019081b7224 */ /* 0x000fe400078e021a */
[----:B------:R-:W0:Y:S02]  /*1270*/  LDS R25, [R20+0x8c] ;  /* 0x00008c0014197984 */ /* 0x000e240000000800 */
[----:B0-----:R-:W-:-:S05]  /*1280*/  IMAD.SHL.U32 R25, R25, 0x100, RZ ;  /* 0x0000010019197824 */ /* 0x001fca00078e00ff */
[----:B------:R-:W-:Y:S02]  /*1290*/  SHF.R.S32.HI R26, RZ, 0x8, R25 ;  /* 0x00000008ff1a7819 */ /* 0x000fe40000011419 */
[----:B------:R-:W0:Y:S03]  /*12a0*/  LDS R25, [R20+0x90] ;  /* 0x0000900014197984 */ /* 0x000e260000000800 */
[----:B------:R-:W-:Y:S01]  /*12b0*/  IMAD R26, R9, R26, R27 ;  /* 0x0000001a091a7224 */ /* 0x000fe200078e021b */
[----:B0-----:R-:W-:-:S04]  /*12c0*/  SHF.L.U32 R25, R25, 0x8, RZ ;  /* 0x0000000819197819 */ /* 0x001fc800000006ff */
[----:B------:R-:W-:-:S05]  /*12d0*/  SHF.R.S32.HI R25, RZ, 0x8, R25 ;  /* 0x00000008ff197819 */ /* 0x000fca0000011419 */
[----:B------:R-:W-:Y:S02]  /*12e0*/  IMAD R27, R10, R25, R26 ;  /* 0x000000190a1b7224 */ /* 0x000fe400078e021a */
[----:B------:R-:W0:Y:S02]  /*12f0*/  LDS R25, [R20+0x94] ;  /* 0x0000940014197984 */ /* 0x000e240000000800 */
[----:B0-----:R-:W-:-:S05]  /*1300*/  IMAD.SHL.U32 R25, R25, 0x100, RZ ;  /* 0x0000010019197824 */ /* 0x001fca00078e00ff */
[----:B------:R-:W-:Y:S02]  /*1310*/  SHF.R.S32.HI R26, RZ, 0x8, R25 ;  /* 0x00000008ff1a7819 */ /* 0x000fe40000011419 */
[----:B------:R-:W0:Y:S03]  /*1320*/  LDS R25, [R20+0x98] ;  /* 0x0000980014197984 */ /* 0x000e260000000800 */
        /* <DEDUP_REMOVED lines=18> */
[----:B------:R-:W-:Y:S02]  /*1450*/  SHF.R.S32.HI R26, RZ, 0x8, R25 ;  /* 0x00000008ff1a7819 */ /* 0x000fe40000011419 */
[----:B------:R0:W1:Y:S03]  /*1460*/  LDS R25, [R20+0xac] ;  /* 0x0000ac0014197984 */ /* 0x0000660000000800 */
[----:B------:R-:W-:Y:S01]  /*1470*/  IMAD R26, R17, R26, R27 ;  /* 0x0000001a111a7224 */ /* 0x000fe200078e021b */
[----:B------:R-:W2:Y:S01]  /*1480*/  LDS R21, [R21+0x80] ;  /* 0x0000800015157984 */ /* 0x000ea20000000800 */
[----:B0-----:R-:W-:Y:S02]  /*1490*/  VIADD R20, R20, 0x200 ;  /* 0x0000020014147836 */ /* 0x001fe40000000000 */
[----:B-1----:R-:W-:-:S05]  /*14a0*/  IMAD.SHL.U32 R25, R25, 0x100, RZ ;  /* 0x0000010019197824 */ /* 0x002fca00078e00ff */
[----:B------:R-:W-:-:S05]  /*14b0*/  SHF.R.S32.HI R25, RZ, 0x8, R25 ;  /* 0x00000008ff197819 */ /* 0x000fca0000011419 */
[----:B------:R-:W-:-:S05]  /*14c0*/  IMAD R25, R18, R25, R26 ;  /* 0x0000001912197224 */ /* 0x000fca00078e021a */
[----:B------:R-:W-:Y:S01]  /*14d0*/  SHF.R.S32.HI R26, RZ, R4, R25 ;  /* 0x00000004ff1a7219 */ /* 0x000fe20000011419 */
[----:B------:R-:W-:Y:S01]  /*14e0*/  IMAD.SHL.U32 R25, R24, 0x2, RZ ;  /* 0x0000000218197824 */ /* 0x000fe200078e00ff */
[----:B------:R-:W-:Y:S02]  /*14f0*/  SHF.R.S32.HI R24, RZ, 0x1f, R24 ;  /* 0x0000001fff187819 */ /* 0x000fe40000011418 */
[----:B--2---:R-:W-:Y:S02]  /*1500*/  IADD3 R26, PT, PT, R21, -R26, RZ ;  /* 0x8000001a151a7210 */ /* 0x004fe40007ffe0ff */
[----:B------:R-:W-:-:S03]  /*1510*/  LOP3.LUT R24, R25, R24, RZ, 0x3c, !PT ;  /* 0x0000001819187212 */ /* 0x000fc600078e3cff */
[----:B------:R-:W-:Y:S01]  /*1520*/  IMAD.SHL.U32 R25, R26, 0x2, RZ ;  /* 0x000000021a197824 */ /* 0x000fe200078e00ff */
[----:B------:R-:W-:Y:S02]  /*1530*/  SHF.R.S32.HI R26, RZ, 0x1f, R26 ;  /* 0x0000001fff1a7819 */ /* 0x000fe4000001141a */
[----:B------:R-:W-:Y:S02]  /*1540*/  VIMNMX R24, PT, PT, R24, 0x7fffff, PT ;  /* 0x007fffff18187848 */ /* 0x000fe40003fe0100 */
[----:B------:R-:W-:-:S04]  /*1550*/  LOP3.LUT R25, R25, R26, RZ, 0x3c, !PT ;  /* 0x0000001a19197212 */ /* 0x000fc800078e3cff */
[----:B------:R-:W-:-:S04]  /*1560*/  VIMNMX R25, PT, PT, R25, 0x7fffff, PT ;  /* 0x007fffff19197848 */ /* 0x000fc80003fe0100 */
[----:B------:R-:W-:Y:S01]  /*1570*/  IADD3 R5, PT, PT, R25, R24, R5 ;  /* 0x0000001819057210 */ /* 0x000fe20007ffe005 */
[----:B------:R-:W-:Y:S06]  /*1580*/  @P0 BRA `(.L_x_110) ;  /* 0xfffffff0006c0947 */ /* 0x000fec000383ffff */
.L_x_109:
[----:B------:R-:W-:Y:S05]  /*1590*/  BSYNC B1 ;  /* 0x0000000000017941 */ /* 0x000fea0003800000 */
.L_x_108:
[----:B------:R-:W-:-:S04]  /*15a0*/  LEA.HI R19, R0, 0x1, RZ, 0x1b ;  /* 0x0000000100137811 */ /* 0x000fc800078fd8ff */
[----:B------:R-:W-:-:S13]  /*15b0*/  LOP3.LUT P0, R19, R19, 0x3, RZ, 0xc0, !PT ;  /* 0x0000000313137812 */ /* 0x000fda000780c0ff */
[----:B------:R-:W-:Y:S05]  /*15c0*/  @!P0 BRA `(.L_x_107) ;  /* 0x0000000800c88947 */ /* 0x000fea0003800000 */
[----:B------:R-:W-:Y:S01]  /*15d0*/  ISETP.NE.AND P1, PT, R19, 0x1, PT ;  /* 0x000000011300780c */ /* 0x000fe20003f25270 */
[----:B------:R-:W-:Y:S01]  /*15e0*/  BSSY.RECONVERGENT B1, `(.L_x_111) ;  /* 0x0000075000017945 */ /* 0x000fe20003800200 */
[----:B------:R-:W-:-:S11]  /*15f0*/  LOP3.LUT P0, RZ, R0, 0x20, RZ, 0xc0, !PT ;  /* 0x0000002000ff7812 */ /* 0x000fd6000780c0ff */
[----:B------:R-:W-:Y:S05]  /*1600*/  @!P1 BRA `(.L_x_112) ;  /* 0x0000000400c89947 */ /* 0x000fea0003800000 */
[C---:B------:R-:W-:Y:S02]  /*1610*/  LEA R0, R16.reuse, UR4, 0x2 ;  /* 0x0000000410007c11 */ /* 0x040fe4000f8e10ff */
[----:B------:R-:W-:-:S03]  /*1620*/  IADD3 R16, PT, PT, R16, 0x40, RZ ;  /* 0x0000004010107810 */ /* 0x000fc60007ffe0ff */
[----:B------:R-:W0:Y:S04]  /*1630*/  LDS R22, [R0] ;  /* 0x0000000000167984 */ /* 0x000e280000000800 */
[----:B------:R-:W1:Y:S04]  /*1640*/  LDS R24, [R0+0x4] ;  /* 0x0000040000187984 */ /* 0x000e680000000800 */
[----:B------:R-:W2:Y:S04]  /*1650*/  LDS R19, [R0+0x8] ;  /* 0x0000080000137984 */ /* 0x000ea80000000800 */
[----:B------:R-:W4:Y:S04]  /*1660*/  LDS R20, [R0+0xc] ;  /* 0x00000c0000147984 */ /* 0x000f280000000800 */
[----:B------:R-:W5:Y:S01]  /*1670*/  LDS R21, [R0+0x10] ;  /* 0x0000100000157984 */ /* 0x000f620000000800 */
[----:B0-----:R-:W-:-:S03]  /*1680*/  IMAD.SHL.U32 R23, R22, 0x100, RZ ;  /* 0x0000010016177824 */ /* 0x001fc600078e00ff */
[----:B------:R-:W0:Y:S01]  /*1690*/  LDS R22, [R0+0x14] ;  /* 0x0000140000167984 */ /* 0x000e220000000800 */
[----:B-1----:R-:W-:Y:S01]  /*16a0*/  IMAD.SHL.U32 R24, R24, 0x100, RZ ;  /* 0x0000010018187824 */ /* 0x002fe200078e00ff */
[----:B------:R-:W-:Y:S02]  /*16b0*/  SHF.R.S32.HI R25, RZ, 0x8, R23 ;  /* 0x00000008ff197819 */ /* 0x000fe40000011417 */
[----:B------:R-:W1:Y:S01]  /*16c0*/  LDS R23, [R0+0x18] ;  /* 0x0000180000177984 */ /* 0x000e620000000800 */
[----:B--2---:R-:W-:Y:S02]  /*16d0*/  SHF.L.U32 R19, R19, 0x8, RZ ;  /* 0x0000000813137819 */ /* 0x004fe400000006ff */
[----:B------:R-:W-:Y:S01]  /*16e0*/  IMAD R26, R6, R25, RZ ;  /* 0x00000019061a7224 */ /* 0x000fe200078e02ff */
[----:B------:R-:W-:Y:S01]  /*16f0*/  SHF.R.S32.HI R25, RZ, 0x8, R24 ;  /* 0x00000008ff197819 */ /* 0x000fe20000011418 */
[----:B----4-:R-:W-:Y:S01]  /*1700*/  IMAD.SHL.U32 R20, R20, 0x100, RZ ;  /* 0x0000010014147824 */ /* 0x010fe200078e00ff */
[----:B------:R-:W2:Y:S01]  /*1710*/  LDS R24, [R0+0x1c] ;  /* 0x00001c0000187984 */ /* 0x000ea20000000800 */
[----:B------:R-:W-:-:S02]  /*1720*/  SHF.R.S32.HI R19, RZ, 0x8, R19 ;  /* 0x00000008ff137819 */ /* 0x000fc40000011413 */
[----:B------:R-:W-:Y:S01]  /*1730*/  IMAD R26, R7, R25, R26 ;  /* 0x00000019071a7224 */ /* 0x000fe200078e021a */
[----:B------:R-:W-:Y:S01]  /*1740*/  SHF.R.S32.HI R20, RZ, 0x8, R20 ;  /* 0x00000008ff147819 */ /* 0x000fe20000011414 */
[----:B------:R-:W4:Y:S01]  /*1750*/  LDS R25, [R0+0x20] ;  /* 0x0000200000197984 */ /* 0x000f220000000800 */
[----:B-----5:R-:W-:Y:S02]  /*1760*/  IMAD.SHL.U32 R21, R21, 0x100, RZ ;  /* 0x0000010015157824 */ /* 0x020fe400078e00ff */
[----:B------:R-:W-:-:S03]  /*1770*/  IMAD R19, R8, R19, R26 ;  /* 0x0000001308137224 */ /* 0x000fc600078e021a */
[----:B------:R-:W-:Y:S01]  /*1780*/  SHF.R.S32.HI R21, RZ, 0x8, R21 ;  /* 0x00000008ff157819 */ /* 0x000fe20000011415 */
[----:B------:R-:W-:-:S04]  /*1790*/  IMAD R19, R9, R20, R19 ;  /* 0x0000001409137224 */ /* 0x000fc800078e0213 */
[----:B------:R-:W-:Y:S02]  /*17a0*/  IMAD R19, R10, R21, R19 ;  /* 0x000000150a137224 */ /* 0x000fe400078e0213 */
[----:B------:R-:W-:Y:S02]  /*17b0*/  IMAD R21, R3, 0x4, R0 ;  /* 0x0000000403157824 */ /* 0x000fe400078e0200 */
[----:B0-----:R-:W-:-:S05]  /*17c0*/  IMAD.SHL.U32 R22, R22, 0x100, RZ ;  /* 0x0000010016167824 */ /* 0x001fca00078e00ff */
[----:B------:R-:W-:Y:S02]  /*17d0*/  SHF.R.S32.HI R22, RZ, 0x8, R22 ;  /* 0x00000008ff167819 */ /* 0x000fe40000011416 */
[----:B-1----:R-:W-:-:S03]  /*17e0*/  SHF.L.U32 R23, R23, 0x8, RZ ;  /* 0x0000000817177819 */ /* 0x002fc600000006ff */
[----:B------:R-:W-:Y:S01]  /*17f0*/  IMAD R19, R11, R22, R19 ;  /* 0x000000160b137224 */ /* 0x000fe200078e0213 */
[----:B------:R-:W-:Y:S01]  /*1800*/  SHF.R.S32.HI R23, RZ, 0x8, R23 ;  /* 0x00000008ff177819 */ /* 0x000fe20000011417 */
[----:B--2---:R-:W-:Y:S01]  /*1810*/  IMAD.SHL.U32 R24, R24, 0x100, RZ ;  /* 0x0000010018187824 */ /* 0x004fe200078e00ff */
[----:B------:R-:W0:Y:S03]  /*1820*/  LDS R22, [R0+0x24] ;  /* 0x0000240000167984 */ /* 0x000e260000000800 */
[----:B------:R-:W-:Y:S01]  /*1830*/  IMAD R19, R12, R23, R19 ;  /* 0x000000170c137224 */ /* 0x000fe200078e0213 */
[----:B------:R-:W-:Y:S01]  /*1840*/  SHF.R.S32.HI R24, RZ, 0x8, R24 ;  /* 0x00000008ff187819 */ /* 0x000fe20000011418 */
[----:B----4-:R-:W-:Y:S01]  /*1850*/  IMAD.SHL.U32 R25, R25, 0x100, RZ ;  /* 0x0000010019197824 */ /* 0x010fe200078e00ff */
[----:B------:R-:W1:Y:S03]  /*1860*/  LDS R23, [R0+0x28] ;  /* 0x0000280000177984 */ /* 0x000e660000000800 */
[----:B------:R-:W-:Y:S01]  /*1870*/  IMAD R24, R13, R24, R19 ;  /* 0x000000180d187224 */ /* 0x000fe200078e0213 */
[----:B------:R-:W2:Y:S01]  /*1880*/  LDS R20, [R0+0x2c] ;  /* 0x00002c0000147984 */ /* 0x000ea20000000800 */
[----:B------:R-:W-:-:S03]  /*1890*/  SHF.R.S32.HI R27, RZ, 0x8, R25 ;  /* 0x00000008ff1b7819 */ /* 0x000fc60000011419 */
[----:B------:R-:W-:Y:S02]  /*18a0*/  LDS R19, [R21] ;  /* 0x0000000015137984 */ /* 0x000fe40000000800 */
[----:B------:R-:W-:Y:S02]  /*18b0*/  IMAD R27, R14, R27, R24 ;  /* 0x0000001b0e1b7224 */ /* 0x000fe400078e0218 */
[----:B------:R-:W4:Y:S04]  /*18c0*/  LDS R25, [R0+0x80] ;  /* 0x0000800000197984 */ /* 0x000f280000000800 */
[----:B------:R-:W5:Y:S01]  /*18d0*/  LDS R24, [R0+0x84] ;  /* 0x0000840000187984 */ /* 0x000f620000000800 */
[----:B0-----:R-:W-:-:S04]  /*18e0*/  SHF.L.U32 R22, R22, 0x8, RZ ;  /* 0x0000000816167819 */ /* 0x001fc800000006ff */
[----:B------:R-:W-:Y:S01]  /*18f0*/  SHF.R.S32.HI R22, RZ, 0x8, R22 ;  /* 0x00000008ff167819 */ /* 0x000fe20000011416 */
[----:B-1----:R-:W-:-:S04]  /*1900*/  IMAD.SHL.U32 R23, R23, 0x100, RZ ;  /* 0x0000010017177824 */ /* 0x002fc800078e00ff */
[----:B------:R-:W-:Y:S01]  /*1910*/  IMAD R27, R15, R22, R27 ;  /* 0x000000160f1b7224 */ /* 0x000fe200078e021b */
[----:B--2---:R-:W-:Y:S02]  /*1920*/  SHF.L.U32 R20, R20, 0x8, RZ ;  /* 0x0000000814147819 */ /* 0x004fe400000006ff */
[----:B------:R-:W-:Y:S02]  /*1930*/  SHF.R.S32.HI R22, RZ, 0x8, R23 ;  /* 0x00000008ff167819 */ /* 0x000fe40000011417 */
[----:B------:R-:W-:-:S03]  /*1940*/  SHF.R.S32.HI R20, RZ, 0x8, R20 ;  /* 0x00000008ff147819 */ /* 0x000fc60000011414 */
[----:B------:R-:W-:Y:S02]  /*1950*/  IMAD R23, R17, R22, R27 ;  /* 0x0000001611177224 */ /* 0x000fe400078e021b */
[----:B----4-:R-:W-:Y:S01]  /*1960*/  IMAD.SHL.U32 R25, R25, 0x100, RZ ;  /* 0x0000010019197824 */ /* 0x010fe200078e00ff */
[----:B------:R-:W0:Y:S01]  /*1970*/  LDS R22, [R0+0x88] ;  /* 0x0000880000167984 */ /* 0x000e220000000800 */
[----:B------:R-:W-:Y:S02]  /*1980*/  IMAD R23, R18, R20, R23 ;  /* 0x0000001412177224 */ /* 0x000fe400078e0217 */
[----:B-----5:R-:W-:Y:S01]  /*1990*/  IMAD.SHL.U32 R24, R24, 0x100, RZ ;  /* 0x0000010018187824 */ /* 0x020fe200078e00ff */
[----:B------:R-:W-:-:S05]  /*19a0*/  SHF.R.S32.HI R25, RZ, 0x8, R25 ;  /* 0x00000008ff197819 */ /* 0x000fca0000011419 */
[----:B------:R-:W-:Y:S01]  /*19b0*/  IMAD R26, R6, R25, RZ ;  /* 0x00000019061a7224 */ /* 0x000fe200078e02ff */
[----:B------:R-:W-:Y:S02]  /*19c0*/  SHF.R.S32.HI R25, RZ, 0x8, R24 ;  /* 0x00000008ff197819 */ /* 0x000fe40000011418 */
[----:B------:R-:W1:Y:S03]  /*19d0*/  LDS R24, [R0+0x8c] ;  /* 0x00008c0000187984 */ /* 0x000e660000000800 */
[----:B------:R-:W-:Y:S02]  /*19e0*/  IMAD R26, R7, R25, R26 ;  /* 0x00000019071a7224 */ /* 0x000fe400078e021a */
[----:B------:R-:W2:Y:S01]  /*19f0*/  LDS R25, [R0+0x90] ;  /* 0x0000900000197984 */ /* 0x000ea20000000800 */
[----:B0-----:R-:W-:-:S04]  /*1a00*/  SHF.L.U32 R22, R22, 0x8, RZ ;  /* 0x0000000816167819 */ /* 0x001fc800000006ff */
[----:B------:R-:W-:Y:S02]  /*1a10*/  SHF.R.S32.HI R27, RZ, 0x8, R22 ;  /* 0x00000008ff1b7819 */ /* 0x000fe40000011416 */
[----:B------:R-:W0:Y:S03]  /*1a20*/  LDS R22, [R0+0x94] ;  /* 0x0000940000167984 */ /* 0x000e260000000800 */
[----:B------:R-:W-:Y:S02]  /*1a30*/  IMAD R26, R8, R27, R26 ;  /* 0x0000001b081a7224 */ /* 0x000fe400078e021a */
[----:B-1----:R-:W-:-:S05]  /*1a40*/  IMAD.SHL.U32 R24, R24, 0x100, RZ ;  /* 0x0000010018187824 */ /* 0x002fca00078e00ff */
[----:B------:R-:W-:Y:S01]  /*1a50*/  SHF.R.S32.HI R24, RZ, 0x8, R24 ;  /* 0x00000008ff187819 */ /* 0x000fe20000011418 */
[----:B--2---:R-:W-:-:S04]  /*1a60*/  IMAD.SHL.U32 R25, R25, 0x100, RZ ;  /* 0x0000010019197824 */ /* 0x004fc800078e00ff */
[----:B------:R-:W-:Y:S01]  /*1a70*/  IMAD R26, R9, R24, R26 ;  /* 0x00000018091a7224 */ /* 0x000fe200078e021a */
[----:B------:R-:W-:Y:S01]  /*1a80*/  SHF.R.S32.HI R25, RZ, 0x8, R25 ;  /* 0x00000008ff197819 */ /* 0x000fe20000011419 */
[----:B------:R-:W1:Y:S04]  /*1a90*/  LDS R24, [R0+0x98] ;  /* 0x0000980000187984 */ /* 0x000e680000000800 */
[----:B------:R-:W-:Y:S02]  /*1aa0*/  IMAD R26, R10, R25, R26 ;  /* 0x000000190a1a7224 */ /* 0x000fe400078e021a */
[----:B------:R-:W2:Y:S01]  /*1ab0*/  LDS R25, [R0+0x9c] ;  /* 0x00009c0000197984 */ /* 0x000ea20000000800 */
[----:B0-----:R-:W-:-:S04]  /*1ac0*/  SHF.L.U32 R22, R22, 0x8, RZ ;  /* 0x0000000816167819 */ /* 0x001fc800000006ff */
[----:B------:R-:W-:-:S05]  /*1ad0*/  SHF.R.S32.HI R22, RZ, 0x8, R22 ;  /* 0x00000008ff167819 */ /* 0x000fca0000011416 */
[----:B------:R-:W-:Y:S02]  /*1ae0*/  IMAD R26, R11, R22, R26 ;  /* 0x000000160b1a7224 */ /* 0x000fe400078e021a */
[----:B------:R-:W0:Y:S01]  /*1af0*/  LDS R22, [R0+0xa0] ;  /* 0x0000a00000167984 */ /* 0x000e220000000800 */
[----:B-1----:R-:W-:-:S05]  /*1b00*/  IMAD.SHL.U32 R24, R24, 0x100, RZ ;  /* 0x0000010018187824 */ /* 0x002fca00078e00ff */
[----:B------:R-:W-:Y:S01]  /*1b10*/  SHF.R.S32.HI R27, RZ, 0x8, R24 ;  /* 0x00000008ff1b7819 */ /* 0x000fe20000011418 */
[----:B--2---:R-:W-:Y:S01]  /*1b20*/  IMAD.SHL.U32 R25, R25, 0x100, RZ ;  /* 0x0000010019197824 */ /* 0x004fe200078e00ff */
[----:B------:R-:W1:Y:S03]  /*1b30*/  LDS R24, [R0+0xa4] ;  /* 0x0000a40000187984 */ /* 0x000e660000000800 */
[----:B------:R-:W-:Y:S01]  /*1b40*/  IMAD R27, R12, R27, R26 ;  /* 0x0000001b0c1b7224 */ /* 0x000fe200078e021a */
[----:B------:R-:W-:-:S05]  /*1b50*/  SHF.R.S32.HI R26, RZ, 0x8, R25 ;  /* 0x00000008ff1a7819 */ /* 0x000fca0000011419 */
[----:B------:R-:W-:Y:S02]  /*1b60*/  IMAD R25, R13, R26, R27 ;  /* 0x0000001a0d197224 */ /* 0x000fe400078e021b */
[----:B------:R-:W2:Y:S04]  /*1b70*/  LDS R27, [R0+0xa8] ;  /* 0x0000a800001b7984 */ /* 0x000ea80000000800 */
[----:B------:R3:W4:Y:S04]  /*1b80*/  LDS R26, [R0+0xac] ;  /* 0x0000ac00001a7984 */ /* 0x0007280000000800 */
[----:B------:R-:W5:Y:S01]  /*1b90*/  LDS R21, [R21+0x80] ;  /* 0x0000800015157984 */ /* 0x000f620000000800 */
[----:B---3--:R-:W-:-:S02]  /*1ba0*/  SHF.R.S32.HI R0, RZ, R4, R23 ;  /* 0x00000004ff007219 */ /* 0x008fc40000011417 */
[----:B0-----:R-:W-:-:S03]  /*1bb0*/  SHF.L.U32 R22, R22, 0x8, RZ ;  /* 0x0000000816167819 */ /* 0x001fc600000006ff */
[----:B------:R-:W-:Y:S01]  /*1bc0*/  IMAD.IADD R0, R19, 0x1, -R0 ;  /* 0x0000000113007824 */ /* 0x000fe200078e0a00 */
[----:B------:R-:W-:-:S03]  /*1bd0*/  SHF.R.S32.HI R22, RZ, 0x8, R22 ;  /* 0x00000008ff167819 */ /* 0x000fc60000011416 */
[----:B------:R-:W-:Y:S01]  /*1be0*/  IMAD.SHL.U32 R19, R0, 0x2, RZ ;  /* 0x0000000200137824 */ /* 0x000fe200078e00ff */
[----:B------:R-:W-:Y:S01]  /*1bf0*/  SHF.R.S32.HI R0, RZ, 0x1f, R0 ;  /* 0x0000001fff007819 */ /* 0x000fe20000011400 */
[----:B------:R-:W-:-:S03]  /*1c00*/  IMAD R22, R14, R22, R25 ;  /* 0x000000160e167224 */ /* 0x000fc600078e0219 */
[----:B------:R-:W-:Y:S01]  /*1c10*/  LOP3.LUT R0, R19, R0, RZ, 0x3c, !PT ;  /* 0x0000000013007212 */ /* 0x000fe200078e3cff */
[----:B-1----:R-:W-:-:S03]  /*1c20*/  IMAD.SHL.U32 R24, R24, 0x100, RZ ;  /* 0x0000010018187824 */ /* 0x002fc600078e00ff */
[----:B------:R-:W-:Y:S02]  /*1c30*/  VIMNMX R0, PT, PT, R0, 0x7fffff, PT ;  /* 0x007fffff00007848 */ /* 0x000fe40003fe0100 */
[----:B------:R-:W-:-:S05]  /*1c40*/  SHF.R.S32.HI R24, RZ, 0x8, R24 ;  /* 0x00000008ff187819 */ /* 0x000fca0000011418 */
[----:B------:R-:W-:Y:S02]  /*1c50*/  IMAD R24, R15, R24, R22 ;  /* 0x000000180f187224 */ /* 0x000fe400078e0216 */
[----:B--2---:R-:W-:Y:S02]  /*1c60*/  IMAD.SHL.U32 R27, R27, 0x100, RZ ;  /* 0x000001001b1b7824 */ /* 0x004fe400078e00ff */
[----:B----4-:R-:W-:-:S03]  /*1c70*/  IMAD.SHL.U32 R26, R26, 0x100, RZ ;  /* 0x000001001a1a7824 */ /* 0x010fc600078e00ff */
[----:B------:R-:W-:Y:S02]  /*1c80*/  SHF.R.S32.HI R22, RZ, 0x8, R27 ;  /* 0x00000008ff167819 */ /* 0x000fe4000001141b */
[----:B------:R-:W-:-:S03]  /*1c90*/  SHF.R.S32.HI R25, RZ, 0x8, R26 ;  /* 0x00000008ff197819 */ /* 0x000fc6000001141a */
[----:B------:R-:W-:-:S04]  /*1ca0*/  IMAD R22, R17, R22, R24 ;  /* 0x0000001611167224 */ /* 0x000fc800078e0218 */
[----:B------:R-:W-:-:S05]  /*1cb0*/  IMAD R25, R18, R25, R22 ;  /* 0x0000001912197224 */ /* 0x000fca00078e0216 */
[----:B------:R-:W-:-:S04]  /*1cc0*/  SHF.R.S32.HI R20, RZ, R4, R25 ;  /* 0x00000004ff147219 */ /* 0x000fc80000011419 */
[----:B-----5:R-:W-:-:S05]  /*1cd0*/  IADD3 R20, PT, PT, R21, -R20, RZ ;  /* 0x8000001415147210 */ /* 0x020fca0007ffe0ff */
[----:B------:R-:W-:Y:S01]  /*1ce0*/  IMAD.SHL.U32 R21, R20, 0x2, RZ ;  /* 0x0000000214157824 */ /* 0x000fe200078e00ff */
[----:B------:R-:W-:-:S04]  /*1cf0*/  SHF.R.S32.HI R20, RZ, 0x1f, R20 ;  /* 0x0000001fff147819 */ /* 0x000fc80000011414 */
[----:B------:R-:W-:-:S04]  /*1d00*/  LOP3.LUT R20, R21, R20, RZ, 0x3c, !PT ;  /* 0x0000001415147212 */ /* 0x000fc800078e3cff */
[----:B------:R-:W-:-:S04]  /*1d10*/  VIMNMX R20, PT, PT, R20, 0x7fffff, PT ;  /* 0x007fffff14147848 */ /* 0x000fc80003fe0100 */
[----:B------:R-:W-:-:S07]  /*1d20*/  IADD3 R5, PT, PT, R20, R0, R5 ;  /* 0x0000000014057210 */ /* 0x000fce0007ffe005 */
.L_x_112:
[----:B------:R-:W-:Y:S05]  /*1d30*/  BSYNC.RECONVERGENT B1 ;  /* 0x0000000000017941 */ /* 0x000fea0003800200 */
.L_x_111:
[----:B------:R-:W-:Y:S05]  /*1d40*/  @P0 BRA `(.L_x_107) ;  /* 0x0000000000e80947 */ /* 0x000fea0003800000 */
[----:B------:R-:W-:-:S05]  /*1d50*/  LEA R20, R16, UR4, 0x2 ;  /* 0x0000000410147c11 */ /* 0x000fca000f8e10ff */
[----:B------:R-:W0:Y:S04]  /*1d60*/  LDS R19, [R20] ;  /* 0x0000000014137984 */ /* 0x000e280000000800 */
[----:B------:R-:W1:Y:S04]  /*1d70*/  LDS R24, [R20+0x4] ;  /* 0x0000040014187984 */ /* 0x000e680000000800 */
[----:B------:R-:W-:Y:S04]  /*1d80*/  LDS R22, [R20+0x8] ;  /* 0x0000080014167984 */ /* 0x000fe80000000800 */
[----:B------:R-:W2:Y:S04]  /*1d90*/  LDS R0, [R20+0xc] ;  /* 0x00000c0014007984 */ /* 0x000ea80000000800 */
[----:B------:R-:W4:Y:S01]  /*1da0*/  LDS R16, [R20+0x10] ;  /* 0x0000100014107984 */ /* 0x000f220000000800 */
[----:B0-----:R-:W-:-:S03]  /*1db0*/  IMAD.SHL.U32 R21, R19, 0x100, RZ ;  /* 0x0000010013157824 */ /* 0x001fc600078e00ff */
[----:B------:R-:W0:Y:S01]  /*1dc0*/  LDS R19, [R20+0x14] ;  /* 0x0000140014137984 */ /* 0x000e220000000800 */
[----:B-1----:R-:W-:Y:S01]  /*1dd0*/  IMAD.SHL.U32 R25, R24, 0x100, RZ ;  /* 0x0000010018197824 */ /* 0x002fe200078e00ff */
[----:B------:R-:W-:Y:S02]  /*1de0*/  SHF.R.S32.HI R23, RZ, 0x8, R21 ;  /* 0x00000008ff177819 */ /* 0x000fe40000011415 */
[----:B------:R-:W1:Y:S02]  /*1df0*/  LDS R21, [R20+0x18] ;  /* 0x0000180014157984 */ /* 0x000e640000000800 */
[----:B------:R-:W-:Y:S01]  /*1e00*/  SHF.R.S32.HI R25, RZ, 0x8, R25 ;  /* 0x00000008ff197819 */ /* 0x000fe20000011419 */
[----:B------:R-:W-:Y:S02]  /*1e10*/  IMAD R24, R6, R23, RZ ;  /* 0x0000001706187224 */ /* 0x000fe400078e02ff */
[----:B------:R-:W5:Y:S01]  /*1e20*/  LDS R6, [R20+0x1c] ;  /* 0x00001c0014067984 */ /* 0x000f620000000800 */
[----:B--2---:R-:W-:-:S02]  /*1e30*/  IMAD.SHL.U32 R0, R0, 0x100, RZ ;  /* 0x0000010000007824 */ /* 0x004fc400078e00ff */
[----:B------:R-:W-:Y:S01]  /*1e40*/  IMAD R26, R7, R25, R24 ;  /* 0x00000019071a7224 */ /* 0x000fe200078e0218 */
[----:B------:R-:W2:Y:S01]  /*1e50*/  LDS R23, [R20+0x20] ;  /* 0x0000200014177984 */ /* 0x000ea20000000800 */
[----:B------:R-:W-:Y:S01]  /*1e60*/  SHF.L.U32 R25, R22, 0x8, RZ ;  /* 0x0000000816197819 */ /* 0x000fe200000006ff */
[----:B----4-:R-:W-:Y:S01]  /*1e70*/  IMAD.SHL.U32 R16, R16, 0x100, RZ ;  /* 0x0000010010107824 */ /* 0x010fe200078e00ff */
[----:B------:R-:W-:Y:S01]  /*1e80*/  SHF.R.S32.HI R0, RZ, 0x8, R0 ;  /* 0x00000008ff007819 */ /* 0x000fe20000011400 */
[----:B------:R-:W4:Y:S01]  /*1e90*/  LDS R24, [R20+0x24] ;  /* 0x0000240014187984 */ /* 0x000f220000000800 */
[----:B------:R-:W-:-:S03]  /*1ea0*/  SHF.R.S32.HI R25, RZ, 0x8, R25 ;  /* 0x00000008ff197819 */ /* 0x000fc60000011419 */
[----:B------:R-:W3:Y:S02]  /*1eb0*/  LDS R7, [R20+0x28] ;  /* 0x0000280014077984 */ /* 0x000ee40000000800 */
[----:B------:R-:W-:Y:S01]  /*1ec0*/  IMAD R8, R8, R25, R26 ;  /* 0x0000001908087224 */ /* 0x000fe200078e021a */
[----:B------:R-:W-:Y:S01]  /*1ed0*/  LEA R25, R3, R20, 0x2 ;  /* 0x0000001403197211 */ /* 0x000fe200078e10ff */
[----:B------:R-:W3:Y:S01]  /*1ee0*/  LDS R22, [R20+0x2c] ;  /* 0x00002c0014167984 */ /* 0x000ee20000000800 */
[----:B------:R-:W-:Y:S01]  /*1ef0*/  SHF.R.S32.HI R3, RZ, 0x8, R16 ;  /* 0x00000008ff037819 */ /* 0x000fe20000011410 */
[----:B------:R-:W-:Y:S02]  /*1f00*/  IMAD R9, R9, R0, R8 ;  /* 0x0000000009097224 */ /* 0x000fe400078e0208 */
[----:B------:R-:W3:Y:S02]  /*1f10*/  LDS R0, [R25] ;  /* 0x0000000019007984 */ /* 0x000ee40000000800 */
[----:B------:R-:W-:-:S02]  /*1f20*/  IMAD R3, R10, R3, R9 ;  /* 0x000000030a037224 */ /* 0x000fc400078e0209 */
[----:B0-----:R-:W-:Y:S02]  /*1f30*/  IMAD.SHL.U32 R19, R19, 0x100, RZ ;  /* 0x0000010013137824 */ /* 0x001fe400078e00ff */
[----:B-1----:R-:W-:-:S03]  /*1f40*/  IMAD.SHL.U32 R21, R21, 0x100, RZ ;  /* 0x0000010015157824 */ /* 0x002fc600078e00ff */
[----:B------:R-:W-:Y:S02]  /*1f50*/  SHF.R.S32.HI R8, RZ, 0x8, R19 ;  /* 0x00000008ff087819 */ /* 0x000fe40000011413 */
[----:B------:R-:W-:-:S03]  /*1f60*/  SHF.R.S32.HI R21, RZ, 0x8, R21 ;  /* 0x00000008ff157819 */ /* 0x000fc60000011415 */
[----:B------:R-:W-:Y:S01]  /*1f70*/  IMAD R3, R11, R8, R3 ;  /* 0x000000080b037224 */ /* 0x000fe200078e0203 */
[----:B-----5:R-:W-:Y:S01]  /*1f80*/  SHF.L.U32 R6, R6, 0x8, RZ ;  /* 0x0000000806067819 */ /* 0x020fe200000006ff */
[----:B--2---:R-:W-:-:S03]  /*1f90*/  IMAD.SHL.U32 R23, R23, 0x100, RZ ;  /* 0x0000010017177824 */ /* 0x004fc600078e00ff */
[----:B------:R-:W-:Y:S01]  /*1fa0*/  SHF.R.S32.HI R6, RZ, 0x8, R6 ;  /* 0x00000008ff067819 */ /* 0x000fe20000011406 */
[----:B------:R-:W-:Y:S02]  /*1fb0*/  IMAD R3, R12, R21, R3 ;  /* 0x000000150c037224 */ /* 0x000fe400078e0203 */
[----:B----4-:R-:W-:Y:S01]  /*1fc0*/  IMAD.SHL.U32 R24, R24, 0x100, RZ ;  /* 0x0000010018187824 */ /* 0x010fe200078e00ff */
[----:B------:R-:W-:Y:S01]  /*1fd0*/  SHF.R.S32.HI R23, RZ, 0x8, R23 ;  /* 0x00000008ff177819 */ /* 0x000fe20000011417 */
[----:B------:R-:W-:Y:S01]  /*1fe0*/  IMAD R3, R13, R6, R3 ;  /* 0x000000060d037224 */ /* 0x000fe200078e0203 */
[----:B---3--:R-:W-:Y:S02]  /*1ff0*/  SHF.L.U32 R7, R7, 0x8, RZ ;  /* 0x0000000807077819 */ /* 0x008fe400000006ff */
[----:B------:R-:W-:Y:S01]  /*2000*/  SHF.R.S32.HI R24, RZ, 0x8, R24 ;  /* 0x00000008ff187819 */ /* 0x000fe20000011418 */
[----:B------:R-:W-:Y:S01]  /*2010*/  IMAD R3, R14, R23, R3 ;  /* 0x000000170e037224 */ /* 0x000fe200078e0203 */
[----:B------:R-:W-:Y:S01]  /*2020*/  SHF.R.S32.HI R6, RZ, 0x8, R7 ;  /* 0x00000008ff067819 */ /* 0x000fe20000011407 */
[----:B------:R-:W-:-:S02]  /*2030*/  IMAD.SHL.U32 R22, R22, 0x100, RZ ;  /* 0x0000010016167824 */ /* 0x000fc400078e00ff */
[----:B------:R-:W-:-:S03]  /*2040*/  IMAD R24, R15, R24, R3 ;  /* 0x000000180f187224 */ /* 0x000fc600078e0203 */
[----:B------:R-:W-:Y:S01]  /*2050*/  SHF.R.S32.HI R3, RZ, 0x8, R22 ;  /* 0x00000008ff037819 */ /* 0x000fe20000011416 */
[----:B------:R-:W-:-:S04]  /*2060*/  IMAD R6, R17, R6, R24 ;  /* 0x0000000611067224 */ /* 0x000fc800078e0218 */
[----:B------:R-:W-:-:S05]  /*2070*/  IMAD R3, R18, R3, R6 ;  /* 0x0000000312037224 */ /* 0x000fca00078e0206 */
[----:B------:R-:W-:-:S05]  /*2080*/  SHF.R.S32.HI R3, RZ, R4, R3 ;  /* 0x00000004ff037219 */ /* 0x000fca0000011403 */
[----:B------:R-:W-:-:S05]  /*2090*/  IMAD.IADD R0, R0, 0x1, -R3 ;  /* 0x0000000100007824 */ /* 0x000fca00078e0a03 */
[----:B------:R-:W-:Y:S02]  /*20a0*/  SHF.L.U32 R3, R0, 0x1, RZ ;  /* 0x0000000100037819 */ /* 0x000fe400000006ff */
[----:B------:R-:W-:-:S04]  /*20b0*/  SHF.R.S32.HI R0, RZ, 0x1f, R0 ;  /* 0x0000001fff007819 */ /* 0x000fc80000011400 */
[----:B------:R-:W-:-:S04]  /*20c0*/  LOP3.LUT R0, R3, R0, RZ, 0x3c, !PT ;  /* 0x0000000003007212 */ /* 0x000fc800078e3cff */
[----:B------:R-:W-:-:S05]  /*20d0*/  VIMNMX R0, PT, PT, R0, 0x7fffff, PT ;  /* 0x007fffff00007848 */ /* 0x000fca0003fe0100 */
[----:B------:R-:W-:-:S07]  /*20e0*/  IMAD.IADD R5, R5, 0x1, R0 ;  /* 0x0000000105057824 */ /* 0x000fce00078e0200 */
.L_x_107:
[----:B------:R-:W-:Y:S05]  /*20f0*/  BSYNC B0 ;  /* 0x0000000000007941 */ /* 0x000fea0003800000 */
.L_x_106:
[----:B------:R-:W-:Y:S04]  /*2100*/  STS [R2+0x480], R5 ;  /* 0x0004800502007388 */ /* 0x000fe80000000800 */
[----:B------:R-:W-:Y:S04]  /*2110*/  LDS R0, [R2+0x480] ;  /* 0x0004800002007984 */ /* 0x000fe80000000800 */
[----:B------:R-:W-:Y:S04]  /*2120*/  LDS R3, [R2+0x4a0] ;  /* 0x0004a00002037984 */ /* 0x000fe80000000800 */
[----:B---3--:R-:W0:Y:S04]  /*2130*/  LDS R4, [R2+0x4c0] ;  /* 0x0004c00002047984 */ /* 0x008e280000000800 */
[----:B------:R-:W1:Y:S01]  /*2140*/  LDS R7, [R2+0x4e0] ;  /* 0x0004e00002077984 */ /* 0x000e620000000800 */
[----:B------:R-:W2:Y:S01]  /*2150*/  S2R R6, SR_TID.X ;  /* 0x0000000000067919 */ /* 0x000ea20000002100 */
[----:B0-----:R-:W-:-:S02]  /*2160*/  IADD3 R0, PT, PT, R4, R3, R0 ;  /* 0x0000000304007210 */ /* 0x001fc40007ffe000 */
[----:B--2---:R-:W-:-:S03]  /*2170*/  ISETP.NE.AND P0, PT, R6, RZ, PT ;  /* 0x000000ff0600720c */ /* 0x004fc60003f05270 */
[----:B-1----:R-:W-:-:S05]  /*2180*/  IMAD.IADD R7, R0, 0x1, R7 ;  /* 0x0000000100077824 */ /* 0x002fca00078e0207 */
[----:B------:R-:W-:Y:S04]  /*2190*/  STS [R2+0x480], R7 ;  /* 0x0004800702007388 */ /* 0x000fe80000000800 */
[----:B------:R-:W-:Y:S04]  /*21a0*/  LDS R0, [R2+0x480] ;  /* 0x0004800002007984 */ /* 0x000fe80000000800 */
[----:B------:R-:W-:Y:S04]  /*21b0*/  LDS R3, [R2+0x488] ;  /* 0x0004880002037984 */ /* 0x000fe80000000800 */
[----:B------:R-:W0:Y:S04]  /*21c0*/  LDS R4, [R2+0x490] ;  /* 0x0004900002047984 */ /* 0x000e280000000800 */
[----:B------:R-:W1:Y:S01]  /*21d0*/  LDS R5, [R2+0x498] ;  /* 0x0004980002057984 */ /* 0x000e620000000800 */
[----:B0-----:R-:W-:-:S04]  /*21e0*/  IADD3 R0, PT, PT, R4, R3, R0 ;  /* 0x0000000304007210 */ /* 0x001fc80007ffe000 */
[----:B-1----:R-:W-:-:S05]  /*21f0*/  IADD3 R5, PT, PT, R0, R5, RZ ;  /* 0x0000000500057210 */ /* 0x002fca0007ffe0ff */
[----:B------:R0:W-:Y:S01]  /*2200*/  STS [R2+0x480], R5 ;  /* 0x0004800502007388 */ /* 0x0001e20000000800 */
[----:B------:R-:W-:Y:S05]  /*2210*/  @P0 EXIT ;  /* 0x000000000000094d */ /* 0x000fea0003800000 */
[----:B------:R-:W1:Y:S01]  /*2220*/  S2R R7, SR_TID.Y ;  /* 0x0000000000077919 */ /* 0x000e620000002200 */
[----:B------:R-:W1:Y:S01]  /*2230*/  LDC R6, c[0x0][0x364] ;  /* 0x0000d900ff067b82 */ /* 0x000e620000000800 */
[----:B------:R-:W-:Y:S04]  /*2240*/  LDS R0, [R2+0x480] ;  /* 0x0004800002007984 */ /* 0x000fe80000000800 */
[----:B------:R-:W2:Y:S03]  /*2250*/  LDS R3, [R2+0x484] ;  /* 0x0004840002037984 */ /* 0x000ea60000000800 */
[----:B------:R-:W3:Y:S08]  /*2260*/  S2UR UR5, SR_CTAID.X ;  /* 0x00000000000579c3 */ /* 0x000ef00000002500 */
[----:B0-----:R-:W0:Y:S01]  /*2270*/  LDC.64 R4, c[0x0][0x380] ;  /* 0x0000e000ff047b82 */ /* 0x001e220000000a00 */
[----:B-1----:R-:W-:-:S05]  /*2280*/  IMAD R6, R6, UR8, R7 ;  /* 0x0000000806067c24 */ /* 0x002fca000f8e0207 */
[----:B---3--:R-:W-:-:S05]  /*2290*/  LEA R7, R6, UR5, 0x6 ;  /* 0x0000000506077c11 */ /* 0x008fca000f8e30ff */
[----:B0-----:R-:W-:-:S04]  /*22a0*/  IMAD.WIDE.U32 R4, R7, 0x4, R4 ;  /* 0x0000000407047825 */ /* 0x001fc800078e0004 */
[----:B--2---:R-:W-:-:S05]  /*22b0*/  IMAD.IADD R3, R0, 0x1, R3 ;  /* 0x0000000100037824 */ /* 0x004fca00078e0203 */
[----:B------:R-:W-:Y:S01]  /*22c0*/  STG.E desc[UR6][R4.64], R3 ;  /* 0x0000000304007986 */ /* 0x000fe2000c101906 */
[----:B------:R-:W-:Y:S05]  /*22d0*/  EXIT ;  /* 0x000000000000794d */ /* 0x000fea0003800000 */
.L_x_113:
        /* <DEDUP_REMOVED lines=10> */
.L_x_273:


//--------------------- .text.cudaEstimateResidual8 --------------------------
	.section	.text.cudaEstimateResidual8,"ax",@progbits
	.align	128
        .global         cudaEstimateResidual8
        .type           cudaEstimateResidual8,@function
        .size           cudaEstimateResidual8,(.L_x_274 - cudaEstimateResidual8)
        .other          cudaEstimateResidual8,@"STO_CUDA_ENTRY STV_DEFAULT"
cudaEstimateResidual8:
.text.cudaEstimateResidual8:
        /* <DEDUP_REMOVED lines=16> */
[C---:B------:R-:W-:Y:S01]  /*0100*/  IMAD R4, R5.reuse, 0x20, R0 ;  /* 0x0000002005047824 */ /* 0x040fe200078e0200 */
[----:B------:R-:W0:Y:S04]  /*0110*/  LDCU UR5, c[0x0][0x39c] ;  /* 0x00007380ff0577ac */ /* 0x000e280008000800 */
[----:B------:R-:W-:-:S05]  /*0120*/  LEA R15, R5, UR4, 0x6 ;  /* 0x00000004050f7c11 */ /* 0x000fca000f8e30ff */
[----:B------:R-:W-:-:S05]  /*0130*/  @!P0 IMAD R17, R0, 0x4, R15 ;  /* 0x0000000400118824 */ /* 0x000fca00078e020f */
[----:B--2---:R-:W-:Y:S04]  /*0140*/  @!P0 STS [R17+0x880], R10 ;  /* 0x0008800a11008388 */ /* 0x004fe80000000800 */
[----:B------:R-:W1:Y:S02]  /*0150*/  LDS R3, [R15+0x880] ;  /* 0x000880000f037984 */ /* 0x000e640000000800 */
[----:B-1----:R-:W-:-:S13]  /*0160*/  ISETP.GE.U32.AND P0, PT, R0, R3, PT ;  /* 0x000000030000720c */ /* 0x002fda0003f06070 */
[----:B------:R-:W2:Y:S01]  /*0170*/  @!P0 LDG.E R11, desc[UR6][R8.64+0x40] ;  /* 0x00004006080b8981 */ /* 0x000ea2000c1e1900 */
[----:B------:R-:W-:-:S13]  /*0180*/  ISETP.NE.AND P0, PT, R4, RZ, PT ;  /* 0x000000ff0400720c */ /* 0x000fda0003f05270 */
[----:B------:R-:W1:Y:S01]  /*0190*/  @!P0 S2R R12, SR_CTAID.X ;  /* 0x00000000000c8919 */ /* 0x000e620000002500 */
[----:B------:R-:W3:Y:S02]  /*01a0*/  @!P0 LDC.64 R6, c[0x0][0x398] ;  /* 0x0000e600ff068b82 */ /* 0x000ee40000000a00 */
[C---:B---3--:R-:W-:Y:S01]  /*01b0*/  @!P0 SHF.L.U32 R13, R7.reuse, 0x8, RZ ;  /* 0x00000008070d8819 */ /* 0x048fe200000006ff */
[----:B------:R-:W-:-:S03]  /*01c0*/  @!P0 IMAD.IADD R6, R7, 0x1, R6 ;  /* 0x0000000107068824 */ /* 0x000fc600078e0206 */
[----:B------:R-:W-:Y:S01]  /*01d0*/  @!P0 SHF.R.S32.HI R13, RZ, 0x8, R13 ;  /* 0x00000008ff0d8819 */ /* 0x000fe2000001140d */
[----:B-1----:R-:W-:-:S05]  /*01e0*/  @!P0 IMAD.SHL.U32 R12, R12, 0x100, RZ ;  /* 0x000001000c0c8824 */ /* 0x002fca00078e00ff */
[----:B------:R-:W-:Y:S02]  /*01f0*/  @!P0 SHF.R.S32.HI R10, RZ, 0x8, R12 ;  /* 0x00000008ff0a8819 */ /* 0x000fe4000001140c */
[----:B------:R-:W-:-:S03]  /*0200*/  LEA R12, R4, UR4, 0x2 ;  /* 0x00000004040c7c11 */ /* 0x000fc6000f8e10ff */
[----:B------:R-:W-:Y:S02]  /*0210*/  @!P0 IMAD R10, R10, R13, RZ ;  /* 0x0000000d0a0a8224 */ /* 0x000fe400078e02ff */
        /* <DEDUP_REMOVED lines=8> */
[----:B-1----:R-:W-:-:S05]  /*02a0*/  @!P0 IMAD.IADD R9, R6, 0x1, R7 ;  /* 0x0000000106098824 */ /* 0x002fca00078e0207 */
        /* <DEDUP_REMOVED lines=18> */
[----:B0-----:R-:W-:-:S05]  /*03d0*/  @!P0 IADD3 R13, PT, PT, R4, R13, RZ ;  /* 0x0000000d040d8210 */ /* 0x001fca0007ffe0ff */
[----:B-1----:R-:W-:-:S06]  /*03e0*/  @!P0 IMAD.WIDE R8, R13, 0x4, R8 ;  /* 0x000000040d088825 */ /* 0x002fcc00078e0208 */
[----:B------:R-:W2:Y:S01]  /*03f0*/  @!P0 LDG.E R8, desc[UR6][R8.64] ;  /* 0x0000000608088981 */ /* 0x000ea2000c1e1900 */
[----:B------:R-:W-:Y:S01]  /*0400*/  @!P0 LEA R11, R4, UR4, 0x2 ;  /* 0x00000004040b8c11 */ /* 0x000fe2000f8e10ff */
[----:B------:R-:W-:Y:S01]  /*0410*/  BSSY B0, `(.L_x_114) ;  /* 0x0000156000007945 */ /* 0x000fe20003800000 */
[----:B--2---:R-:W-:Y:S01]  /*0420*/  @!P0 SHF.R.S32.HI R4, RZ, R7, R8 ;  /* 0x00000007ff048219 */ /* 0x004fe20000011408 */
[----:B------:R-:W-:-:S04]  /*0430*/  IMAD.MOV.U32 R7, RZ, RZ, RZ ;  /* 0x000000ffff077224 */ /* 0x000fc800078e00ff */
        /* <DEDUP_REMOVED lines=11> */
[----:B------:R-:W1:Y:S01]  /*04f0*/  LDS.128 R8, [R14+0xa90] ;  /* 0x000a90000e087984 */ /* 0x000e620000000c00 */
[----:B------:R-:W-:Y:S02]  /*0500*/  IMAD.MOV.U32 R16, RZ, RZ, R0 ;  /* 0x000000ffff107224 */ /* 0x000fe400078e0000 */
[C---:B------:R-:W-:Y:S02]  /*0510*/  ISETP.GE.U32.AND P0, PT, R13.reuse, 0x60, PT ;  /* 0x000000600d00780c */ /* 0x040fe40003f06070 */
[----:B------:R-:W-:Y:S01]  /*0520*/  LEA.HI R24, R13, 0x1, RZ, 0x1b ;  /* 0x000000010d187811 */ /* 0x000fe200078fd8ff */
[----:B0-----:R-:W-:Y:S01]  /*0530*/  IMAD.SHL.U32 R5, R5, 0x100, RZ ;  /* 0x0000010005057824 */ /* 0x001fe200078e00ff */
[----:B------:R-:W-:Y:S01]  /*0540*/  SHF.L.U32 R18, R6, 0x8, RZ ;  /* 0x0000000806127819 */ /* 0x000fe200000006ff */
[----:B------:R-:W-:-:S02]  /*0550*/  IMAD.SHL.U32 R17, R4, 0x100, RZ ;  /* 0x0000010004117824 */ /* 0x000fc400078e00ff */
[----:B------:R-:W-:Y:S01]  /*0560*/  IMAD.SHL.U32 R19, R7, 0x100, RZ ;  /* 0x0000010007137824 */ /* 0x000fe200078e00ff */
[----:B-1----:R-:W-:Y:S01]  /*0570*/  SHF.L.U32 R23, R11, 0x8, RZ ;  /* 0x000000080b177819 */ /* 0x002fe200000006ff */
[----:B------:R-:W-:Y:S01]  /*0580*/  IMAD.SHL.U32 R20, R8, 0x100, RZ ;  /* 0x0000010008147824 */ /* 0x000fe200078e00ff */
[----:B------:R0:W1:Y:S01]  /*0590*/  LDS R4, [R15+0x888] ;  /* 0x000888000f047984 */ /* 0x0000620000000800 */
[----:B------:R-:W-:Y:S01]  /*05a0*/  IMAD.SHL.U32 R21, R9, 0x100, RZ ;  /* 0x0000010009157824 */ /* 0x000fe200078e00ff */
[----:B------:R-:W-:Y:S01]  /*05b0*/  SHF.R.S32.HI R8, RZ, 0x8, R5 ;  /* 0x00000008ff087819 */ /* 0x000fe20000011405 */
[----:B------:R-:W-:Y:S01]  /*05c0*/  IMAD.SHL.U32 R22, R10, 0x100, RZ ;  /* 0x000001000a167824 */ /* 0x000fe200078e00ff */
[----:B------:R-:W-:Y:S01]  /*05d0*/  SHF.R.S32.HI R6, RZ, 0x8, R17 ;  /* 0x00000008ff067819 */ /* 0x000fe20000011411 */
[----:B------:R-:W-:Y:S01]  /*05e0*/  IMAD.MOV.U32 R7, RZ, RZ, RZ ;  /* 0x000000ffff077224 */ /* 0x000fe200078e00ff */
[----:B------:R-:W-:Y:S02]  /*05f0*/  SHF.R.S32.HI R9, RZ, 0x8, R18 ;  /* 0x00000008ff097819 */ /* 0x000fe40000011412 */
[----:B------:R-:W-:-:S02]  /*0600*/  SHF.R.S32.HI R10, RZ, 0x8, R19 ;  /* 0x00000008ff0a7819 */ /* 0x000fc40000011413 */
[----:B------:R-:W-:Y:S02]  /*0610*/  SHF.R.S32.HI R11, RZ, 0x8, R20 ;  /* 0x00000008ff0b7819 */ /* 0x000fe40000011414 */
[----:B------:R-:W-:Y:S02]  /*0620*/  SHF.R.S32.HI R14, RZ, 0x8, R21 ;  /* 0x00000008ff0e7819 */ /* 0x000fe40000011415 */
[----:B0-----:R-:W-:Y:S02]  /*0630*/  SHF.R.S32.HI R15, RZ, 0x8, R22 ;  /* 0x00000008ff0f7819 */ /* 0x001fe40000011416 */
[----:B------:R-:W-:Y:S01]  /*0640*/  SHF.R.S32.HI R5, RZ, 0x8, R23 ;  /* 0x00000008ff057819 */ /* 0x000fe20000011417 */
[----:B------:R-:W-:Y:S06]  /*0650*/  @!P0 BRA `(.L_x_117) ;  /* 0x0000000800ac8947 */ /* 0x000fec0003800000 */
[----:B------:R-:W-:Y:S01]  /*0660*/  LEA R18, R0, UR4, 0x2 ;  /* 0x0000000400127c11 */ /* 0x000fe2000f8e10ff */
[----:B------:R-:W-:Y:S01]  /*0670*/  IMAD.MOV.U32 R7, RZ, RZ, RZ ;  /* 0x000000ffff077224 */ /* 0x000fe200078e00ff */
[----:B------:R-:W-:Y:S01]  /*0680*/  LOP3.LUT R24, R24, 0xffffffc, RZ, 0xc0, !PT ;  /* 0x0ffffffc18187812 */ /* 0x000fe200078ec0ff */
[----:B------:R-:W-:Y:S02]  /*0690*/  IMAD.MOV.U32 R16, RZ, RZ, R0 ;  /* 0x000000ffff107224 */ /* 0x000fe400078e0000 */
[----:B------:R-:W-:Y:S01]  /*06a0*/  VIADD R18, R18, 0x100 ;  /* 0x0000010012127836 */ /* 0x000fe20000000000 */
[----:B------:R-:W-:-:S07]  /*06b0*/  IADD3 R17, PT, PT, -R24, RZ, RZ ;  /* 0x000000ff18117210 */ /* 0x000fce0007ffe1ff */
.L_x_118:
[----:B------:R-:W0:Y:S01]  /*06c0*/  LDS R21, [R18+-0x100] ;  /* 0xffff000012157984 */ /* 0x000e220000000800 */
[----:B------:R-:W-:Y:S01]  /*06d0*/  VIADD R17, R17, 0x4 ;  /* 0x0000000411117836 */ /* 0x000fe20000000000 */
[----:B------:R-:W-:Y:S05]  /*06e0*/  YIELD ;  /* 0x0000000000007946 */ /* 0x000fea0003800000 */
[----:B------:R-:W2:Y:S01]  /*06f0*/  LDS R22, [R18+-0xfc] ;  /* 0xffff040012167984 */ /* 0x000ea20000000800 */
[----:B------:R-:W-:Y:S02]  /*0700*/  ISETP.NE.AND P0, PT, R17, RZ, PT ;  /* 0x000000ff1100720c */ /* 0x000fe40003f05270 */
[----:B------:R-:W-:Y:S01]  /*0710*/  IADD3 R16, PT, PT, R16, 0x80, RZ ;  /* 0x0000008010107810 */ /* 0x000fe20007ffe0ff */
[----:B------:R-:W3:Y:S04]  /*0720*/  LDS R24, [R18+-0xf8] ;  /* 0xffff080012187984 */ /* 0x000ee80000000800 */
[----:B------:R-:W4:Y:S04]  /*0730*/  LDS R19, [R18+-0xf4] ;  /* 0xffff0c0012137984 */ /* 0x000f280000000800 */
[----:B------:R-:W5:Y:S01]  /*0740*/  LDS R20, [R18+-0xf0] ;  /* 0xffff100012147984 */ /* 0x000f620000000800 */
[----:B0-----:R-:W-:-:S05]  /*0750*/  IMAD.SHL.U32 R21, R21, 0x100, RZ ;  /* 0x0000010015157824 */ /* 0x001fca00078e00ff */
[----:B------:R-:W-:Y:S01]  /*0760*/  SHF.R.S32.HI R21, RZ, 0x8, R21 ;  /* 0x00000008ff157819 */ /* 0x000fe20000011415 */
[----:B--2---:R-:W-:-:S04]  /*0770*/  IMAD.SHL.U32 R22, R22, 0x100, RZ ;  /* 0x0000010016167824 */ /* 0x004fc800078e00ff */
[----:B------:R-:W-:Y:S02]  /*0780*/  IMAD R21, R6, R21, RZ ;  /* 0x0000001506157224 */ /* 0x000fe400078e02ff */
[----:B---3--:R-:W-:Y:S01]  /*0790*/  IMAD.SHL.U32 R24, R24, 0x100, RZ ;  /* 0x0000010018187824 */ /* 0x008fe200078e00ff */
[----:B------:R-:W-:Y:S02]  /*07a0*/  SHF.R.S32.HI R23, RZ, 0x8, R22 ;  /* 0x00000008ff177819 */ /* 0x000fe40000011416 */
[----:B------:R-:W0:Y:S01]  /*07b0*/  LDS R22, [R18+-0xec] ;  /* 0xffff140012167984 */ /* 0x000e220000000800 */
[----:B----4-:R-:W-:Y:S02]  /*07c0*/  SHF.L.U32 R19, R19, 0x8, RZ ;  /* 0x0000000813137819 */ /* 0x010fe400000006ff */
[----:B------:R-:W-:Y:S01]  /*07d0*/  SHF.R.S32.HI R24, RZ, 0x8, R24 ;  /* 0x00000008ff187819 */ /* 0x000fe20000011418 */
[----:B------:R-:W-:Y:S02]  /*07e0*/  IMAD R21, R8, R23, R21 ;  /* 0x0000001708157224 */ /* 0x000fe400078e0215 */
[----:B-----5:R-:W-:Y:S01]  /*07f0*/  IMAD.SHL.U32 R20, R20, 0x100, RZ ;  /* 0x0000010014147824 */ /* 0x020fe200078e00ff */
[----:B------:R-:W2:Y:S01]  /*0800*/  LDS R23, [R18+-0xe8] ;  /* 0xffff180012177984 */ /* 0x000ea20000000800 */
[----:B------:R-:W-:Y:S01]  /*0810*/  IMAD R24, R9, R24, R21 ;  /* 0x0000001809187224 */ /* 0x000fe200078e0215 */
[----:B------:R-:W-:Y:S01]  /*0820*/  SHF.R.S32.HI R21, RZ, 0x8, R19 ;  /* 0x00000008ff157819 */ /* 0x000fe20000011413 */
[----:B------:R-:W-:-:S04]  /*0830*/  IMAD R19, R3, 0x4, R18 ;  /* 0x0000000403137824 */ /* 0x000fc800078e0212 */
[----:B------:R-:W-:Y:S01]  /*0840*/  IMAD R26, R10, R21, R24 ;  /* 0x000000150a1a7224 */ /* 0x000fe200078e0218 */
[----:B------:R-:W-:Y:S01]  /*0850*/  SHF.R.S32.HI R24, RZ, 0x8, R20 ;  /* 0x00000008ff187819 */ /* 0x000fe20000011414 */
[----:B------:R-:W3:Y:S04]  /*0860*/  LDS R21, [R18+-0xe4] ;  /* 0xffff1c0012157984 */ /* 0x000ee80000000800 */
[----:B------:R-:W-:Y:S01]  /*0870*/  LDS R20, [R19+-0x100] ;  /* 0xffff000013147984 */ /* 0x000fe20000000800 */
[----:B------:R-:W-:-:S03]  /*0880*/  IMAD R26, R11, R24, R26 ;  /* 0x000000180b1a7224 */ /* 0x000fc600078e021a */
[----:B------:R-:W4:Y:S04]  /*0890*/  LDS R25, [R18+-0x80] ;  /* 0xffff800012197984 */ /* 0x000f280000000800 */
[----:B------:R-:W5:Y:S01]  /*08a0*/  LDS R24, [R18+-0x7c] ;  /* 0xffff840012187984 */ /* 0x000f620000000800 */
[----:B0-----:R-:W-:-:S05]  /*08b0*/  IMAD.SHL.U32 R22, R22, 0x100, RZ ;  /* 0x0000010016167824 */ /* 0x001fca00078e00ff */
[----:B------:R-:W-:Y:S01]  /*08c0*/  SHF.R.S32.HI R27, RZ, 0x8, R22 ;  /* 0x00000008ff1b7819 */ /* 0x000fe20000011416 */
[----:B--2---:R-:W-:Y:S02]  /*08d0*/  IMAD.SHL.U32 R22, R23, 0x100, RZ ;  /* 0x0000010017167824 */ /* 0x004fe400078e00ff */
[----:B------:R-:W0:Y:S02]  /*08e0*/  LDS R23, [R18+-0x78] ;  /* 0xffff880012177984 */ /* 0x000e240000000800 */
[----:B------:R-:W-:Y:S01]  /*08f0*/  IMAD R26, R14, R27, R26 ;  /* 0x0000001b0e1a7224 */ /* 0x000fe200078e021a */
[----:B------:R-:W-:Y:S01]  /*0900*/  SHF.R.S32.HI R22, RZ, 0x8, R22 ;  /* 0x00000008ff167819 */ /* 0x000fe20000011416 */
[----:B---3--:R-:W-:-:S04]  /*0910*/  IMAD.SHL.U32 R21, R21, 0x100, RZ ;  /* 0x0000010015157824 */ /* 0x008fc800078e00ff */
[----:B------:R-:W-:Y:S01]  /*0920*/  IMAD R22, R15, R22, R26 ;  /* 0x000000160f167224 */ /* 0x000fe200078e021a */
[----:B------:R-:W-:Y:S02]  /*0930*/  SHF.R.S32.HI R21, RZ, 0x8, R21 ;  /* 0x00000008ff157819 */ /* 0x000fe40000011415 */
[----:B----4-:R-:W-:-:S03]  /*0940*/  SHF.L.U32 R25, R25, 0x8, RZ ;  /* 0x0000000819197819 */ /* 0x010fc600000006ff */
[----:B------:R-:W-:Y:S01]  /*0950*/  IMAD R21, R5, R21, R22 ;  /* 0x0000001505157224 */ /* 0x000fe200078e0216 */
[----:B------:R-:W-:Y:S01]  /*0960*/  SHF.R.S32.HI R25, RZ, 0x8, R25 ;  /* 0x00000008ff197819 */ /* 0x000fe20000011419 */
[----:B-----5:R-:W-:Y:S02]  /*0970*/  IMAD.SHL.U32 R26, R24, 0x100, RZ ;  /* 0x00000100181a7824 */ /* 0x020fe400078e00ff */
[----:B------:R-:W2:Y:S01]  /*0980*/  LDS R24, [R18+-0x74] ;  /* 0xffff8c0012187984 */ /* 0x000ea20000000800 */
[----:B-1----:R-:W-:Y:S01]  /*0990*/  SHF.R.S32.HI R21, RZ, R4, R21 ;  /* 0x00000004ff157219 */ /* 0x002fe20000011415 */
[----:B------:R-:W-:Y:S01]  /*09a0*/  IMAD R25, R6, R25, RZ ;  /* 0x0000001906197224 */ /* 0x000fe200078e02ff */
[----:B------:R-:W-:-:S03]  /*09b0*/  SHF.R.S32.HI R26, RZ, 0x8, R26 ;  /* 0x00000008ff1a7819 */ /* 0x000fc6000001141a */
[----:B------:R-:W-:Y:S02]  /*09c0*/  IMAD.IADD R20, R20, 0x1, -R21 ;  /* 0x0000000114147824 */ /* 0x000fe400078e0a15 */
[----:B------:R-:W-:Y:S02]  /*09d0*/  IMAD R27, R8, R26, R25 ;  /* 0x0000001a081b7224 */ /* 0x000fe400078e0219 */
[----:B------:R-:W1:Y:S01]  /*09e0*/  LDS R25, [R18+-0x70] ;  /* 0xffff900012197984 */ /* 0x000e620000000800 */
[----:B0-----:R-:W-:-:S05]  /*09f0*/  IMAD.SHL.U32 R23, R23, 0x100, RZ ;  /* 0x0000010017177824 */ /* 0x001fca00078e00ff */
[----:B------:R-:W-:Y:S02]  /*0a00*/  SHF.R.S32.HI R26, RZ, 0x8, R23 ;  /* 0x00000008ff1a7819 */ /* 0x000fe40000011417 */
[----:B------:R-:W0:Y:S03]  /*0a10*/  LDS R23, [R18+-0x6c] ;  /* 0xffff940012177984 */ /* 0x000e260000000800 */
[----:B------:R-:W-:Y:S02]  /*0a20*/  IMAD R26, R9, R26, R27 ;  /* 0x0000001a091a7224 */ /* 0x000fe400078e021b */
[----:B--2---:R-:W-:-:S05]  /*0a30*/  IMAD.SHL.U32 R24, R24, 0x100, RZ ;  /* 0x0000010018187824 */ /* 0x004fca00078e00ff */
[----:B------:R-:W-:Y:S01]  /*0a40*/  SHF.R.S32.HI R27, RZ, 0x8, R24 ;  /* 0x00000008ff1b7819 */ /* 0x000fe20000011418 */
[----:B-1----:R-:W-:Y:S02]  /*0a50*/  IMAD.SHL.U32 R24, R25, 0x100, RZ ;  /* 0x0000010019187824 */ /* 0x002fe400078e00ff */
[----:B------:R-:W1:Y:S02]  /*0a60*/  LDS R25, [R18+-0x68] ;  /* 0xffff980012197984 */ /* 0x000e640000000800 */
[----:B------:R-:W-:Y:S01]  /*0a70*/  IMAD R26, R10, R27, R26 ;  /* 0x0000001b0a1a7224 */ /* 0x000fe200078e021a */
[----:B------:R-:W-:-:S05]  /*0a80*/  SHF.R.S32.HI R24, RZ, 0x8, R24 ;  /* 0x00000008ff187819 */ /* 0x000fca0000011418 */
[----:B------:R-:W-:Y:S02]  /*0a90*/  IMAD R26, R11, R24, R26 ;  /* 0x000000180b1a7224 */ /* 0x000fe400078e021a */
[----:B------:R-:W2:Y:S01]  /*0aa0*/  LDS R24, [R18+-0x64] ;  /* 0xffff9c0012187984 */ /* 0x000ea20000000800 */
[----:B0-----:R-:W-:-:S03]  /*0ab0*/  SHF.L.U32 R23, R23, 0x8, RZ ;  /* 0x0000000817177819 */ /* 0x001fc600000006ff */
[----:B------:R-:W-:Y:S01]  /*0ac0*/  LDS R22, [R19+-0x80] ;  /* 0xffff800013167984 */ /* 0x000fe20000000800 */
[----:B------:R-:W-:-:S05]  /*0ad0*/  SHF.R.S32.HI R23, RZ, 0x8, R23 ;  /* 0x00000008ff177819 */ /* 0x000fca0000011417 */
[----:B------:R-:W-:Y:S02]  /*0ae0*/  IMAD R26, R14, R23, R26 ;  /* 0x000000170e1a7224 */ /* 0x000fe400078e021a */
[----:B------:R-:W0:Y:S01]  /*0af0*/  LDS R23, [R18] ;  /* 0x0000000012177984 */ /* 0x000e220000000800 */
[----:B-1----:R-:W-:-:S05]  /*0b00*/  IMAD.SHL.U32 R25, R25, 0x100, RZ ;  /* 0x0000010019197824 */ /* 0x002fca00078e00ff */
[----:B------:R-:W-:Y:S01]  /*0b10*/  SHF.R.S32.HI R25, RZ, 0x8, R25 ;  /* 0x00000008ff197819 */ /* 0x000fe20000011419 */
[----:B--2---:R-:W-:-:S04]  /*0b20*/  IMAD.SHL.U32 R24, R24, 0x100, RZ ;  /* 0x0000010018187824 */ /* 0x004fc800078e00ff */
[----:B------:R-:W-:Y:S01]  /*0b30*/  IMAD R25, R15, R25, R26 ;  /* 0x000000190f197224 */ /* 0x000fe200078e021a */
[----:B------:R-:W-:Y:S02]  /*0b40*/  SHF.R.S32.HI R26, RZ, 0x8, R24 ;  /* 0x00000008ff1a7819 */ /* 0x000fe40000011418 */
[----:B------:R-:W1:Y:S03]  /*0b50*/  LDS R24, [R18+0x4] ;  /* 0x0000040012187984 */ /* 0x000e660000000800 */
[----:B------:R-:W-:Y:S02]  /*0b60*/  IMAD R27, R5, R26, R25 ;  /* 0x0000001a051b7224 */ /* 0x000fe400078e0219 */
[----:B------:R-:W2:Y:S01]  /*0b70*/  LDS R25, [R18+0x8] ;  /* 0x0000080012197984 */ /* 0x000ea20000000800 */
[----:B0-----:R-:W-:Y:S02]  /*0b80*/  SHF.L.U32 R23, R23, 0x8, RZ ;  /* 0x0000000817177819 */ /* 0x001fe400000006ff */
[----:B------:R-:W-:-:S02]  /*0b90*/  SHF.R.S32.HI R21, RZ, R4, R27 ;  /* 0x00000004ff157219 */ /* 0x000fc4000001141b */
[----:B------:R-:W-:-:S03]  /*0ba0*/  SHF.R.S32.HI R23, RZ, 0x8, R23 ;  /* 0x00000008ff177819 */ /* 0x000fc60000011417 */
[----:B------:R-:W-:Y:S02]  /*0bb0*/  IMAD.IADD R21, R22, 0x1, -R21 ;  /* 0x0000000116157824 */ /* 0x000fe400078e0a15 */
[----:B------:R-:W0:Y:S01]  /*0bc0*/  LDS R22, [R18+0xc] ;  /* 0x00000c0012167984 */ /* 0x000e220000000800 */
[----:B------:R-:W-:-:S03]  /*0bd0*/  IMAD R27, R6, R23, RZ ;  /* 0x00000017061b7224 */ /* 0x000fc600078e02ff */
[----:B------:R-:W3:Y:S01]  /*0be0*/  LDS R23, [R18+0x10] ;  /* 0x0000100012177984 */ /* 0x000ee20000000800 */
[----:B-1----:R-:W-:-:S05]  /*0bf0*/  IMAD.SHL.U32 R24, R24, 0x100, RZ ;  /* 0x0000010018187824 */ /* 0x002fca00078e00ff */
[----:B------:R-:W-:Y:S01]  /*0c00*/  SHF.R.S32.HI R24, RZ, 0x8, R24 ;  /* 0x00000008ff187819 */ /* 0x000fe20000011418 */
[----:B--2---:R-:W-:-:S04]  /*0c10*/  IMAD.SHL.U32 R25, R25, 0x100, RZ ;  /* 0x0000010019197824 */ /* 0x004fc800078e00ff */
[----:B------:R-:W-:Y:S01]  /*0c20*/  IMAD R27, R8, R24, R27 ;  /* 0x00000018081b7224 */ /* 0x000fe200078e021b */
[----:B------:R-:W-:Y:S01]  /*0c30*/  SHF.R.S32.HI R26, RZ, 0x8, R25 ;  /* 0x00000008ff1a7819 */ /* 0x000fe20000011419 */
[----:B------:R-:W1:Y:S04]  /*0c40*/  LDS R24, [R18+0x14] ;  /* 0x0000140012187984 */ /* 0x000e680000000800 */
[----:B------:R-:W2:Y:S01]  /*0c50*/  LDS R25, [R18+0x18] ;  /* 0x0000180012197984 */ /* 0x000ea20000000800 */
[----:B0-----:R-:W-:Y:S02]  /*0c60*/  IMAD.SHL.U32 R22, R22, 0x100, RZ ;  /* 0x0000010016167824 */ /* 0x001fe400078e00ff */
[----:B------:R-:W-:Y:S01]  /*0c70*/  IMAD R26, R9, R26, R27 ;  /* 0x0000001a091a7224 */ /* 0x000fe200078e021b */
[----:B---3--:R-:W-:-:S02]  /*0c80*/  SHF.L.U32 R23, R23, 0x8, RZ ;  /* 0x0000000817177819 */ /* 0x008fc400000006ff */
[----:B------:R-:W-:Y:S02]  /*0c90*/  SHF.R.S32.HI R27, RZ, 0x8, R22 ;  /* 0x00000008ff1b7819 */ /* 0x000fe40000011416 */
[----:B------:R-:W-:Y:S02]  /*0ca0*/  SHF.R.S32.HI R22, RZ, 0x8, R23 ;  /* 0x00000008ff167819 */ /* 0x000fe40000011417 */
[----:B------:R-:W0:Y:S01]  /*0cb0*/  LDS R23, [R18+0x1c] ;  /* 0x00001c0012177984 */ /* 0x000e220000000800 */
[----:B------:R-:W-:-:S04]  /*0cc0*/  IMAD R26, R10, R27, R26 ;  /* 0x0000001b0a1a7224 */ /* 0x000fc800078e021a */
[----:B------:R-:W-:Y:S02]  /*0cd0*/  IMAD R22, R11, R22, R26 ;  /* 0x000000160b167224 */ /* 0x000fe400078e021a */
[----:B-1----:R-:W-:Y:S02]  /*0ce0*/  IMAD.SHL.U32 R24, R24, 0x100, RZ ;  /* 0x0000010018187824 */ /* 0x002fe400078e00ff */
[----:B--2---:R-:W-:-:S03]  /*0cf0*/  IMAD.SHL.U32 R25, R25, 0x100, RZ ;  /* 0x0000010019197824 */ /* 0x004fc600078e00ff */
[----:B------:R-:W-:Y:S02]  /*0d00*/  SHF.R.S32.HI R27, RZ, 0x8, R24 ;  /* 0x00000008ff1b7819 */ /* 0x000fe40000011418 */
[----:B------:R-:W-:-:S03]  /*0d10*/  SHF.R.S32.HI R26, RZ, 0x8, R25 ;  /* 0x00000008ff1a7819 */ /* 0x000fc60000011419 */
[----:B------:R-:W-:Y:S02]  /*0d20*/  IMAD R27, R14, R27, R22 ;  /* 0x0000001b0e1b7224 */ /* 0x000fe400078e0216 */
[----:B------:R-:W-:Y:S01]  /*0d30*/  LDS R22, [R19] ;  /* 0x0000000013167984 */ /* 0x000fe20000000800 */
[----:B0-----:R-:W-:-:S03]  /*0d40*/  IMAD.SHL.U32 R23, R23, 0x100, RZ ;  /* 0x0000010017177824 */ /* 0x001fc600078e00ff */
[----:B------:R-:W0:Y:S01]  /*0d50*/  LDS R24, [R18+0x80] ;  /* 0x0000800012187984 */ /* 0x000e220000000800 */
[----:B------:R-:W-:Y:S01]  /*0d60*/  IMAD R27, R15, R26, R27 ;  /* 0x0000001a0f1b7224 */ /* 0x000fe200078e021b */
[----:B------:R-:W-:Y:S02]  /*0d70*/  SHF.R.S32.HI R26, RZ, 0x8, R23 ;  /* 0x00000008ff1a7819 */ /* 0x000fe40000011417 */
[----:B------:R-:W1:Y:S03]  /*0d80*/  LDS R25, [R18+0x84] ;  /* 0x0000840012197984 */ /* 0x000e660000000800 */
[----:B------:R-:W-:Y:S02]  /*0d90*/  IMAD R23, R5, R26, R27 ;  /* 0x0000001a05177224 */ /* 0x000fe400078e021b */
[----:B0-----:R-:W-:Y:S01]  /*0da0*/  IMAD.SHL.U32 R24, R24, 0x100, RZ ;  /* 0x0000010018187824 */ /* 0x001fe200078e00ff */
[----:B-1----:R-:W-:-:S04]  /*0db0*/  SHF.L.U32 R25, R25, 0x8, RZ ;  /* 0x0000000819197819 */ /* 0x002fc800000006ff */
[----:B------:R-:W-:Y:S02]  /*0dc0*/  SHF.R.S32.HI R27, RZ, 0x8, R24 ;  /* 0x00000008ff1b7819 */ /* 0x000fe40000011418 */
[----:B------:R-:W-:Y:S01]  /*0dd0*/  SHF.R.S32.HI R25, RZ, 0x8, R25 ;  /* 0x00000008ff197819 */ /* 0x000fe20000011419 */
[----:B------:R-:W0:Y:S02]  /*0de0*/  LDS R24, [R18+0x88] ;  /* 0x0000880012187984 */ /* 0x000e240000000800 */
[----:B------:R-:W-:-:S04]  /*0df0*/  IMAD R27, R6, R27, RZ ;  /* 0x0000001b061b7224 */ /* 0x000fc800078e02ff */
[----:B------:R-:W-:Y:S02]  /*0e00*/  IMAD R27, R8, R25, R27 ;  /* 0x00000019081b7224 */ /* 0x000fe400078e021b */
[----:B------:R-:W1:Y:S01]  /*0e10*/  LDS R25, [R18+0x8c] ;  /* 0x00008c0012197984 */ /* 0x000e620000000800 */
[----:B0-----:R-:W-:-:S05]  /*0e20*/  IMAD.SHL.U32 R24, R24, 0x100, RZ ;  /* 0x0000010018187824 */ /* 0x001fca00078e00ff */
[----:B------:R-:W-:Y:S01]  /*0e30*/  SHF.R.S32.HI R24, RZ, 0x8, R24 ;  /* 0x00000008ff187819 */ /* 0x000fe20000011418 */
[----:B-1----:R-:W-:-:S04]  /*0e40*/  IMAD.SHL.U32 R25, R25, 0x100, RZ ;  /* 0x0000010019197824 */ /* 0x002fc800078e00ff */
[----:B------:R-:W-:Y:S02]  /*0e50*/  IMAD R27, R9, R24, R27 ;  /* 0x00000018091b7224 */ /* 0x000fe400078e021b */
[----:B------:R-:W0:Y:S01]  /*0e60*/  LDS R24, [R18+0x90] ;  /* 0x0000900012187984 */ /* 0x000e220000000800 */
[----:B------:R-:W-:-:S05]  /*0e70*/  SHF.R.S32.HI R25, RZ, 0x8, R25 ;  /* 0x00000008ff197819 */ /* 0x000fca0000011419 */
[----:B------:R-:W-:Y:S02]  /*0e80*/  IMAD R27, R10, R25, R27 ;  /* 0x000000190a1b7224 */ /* 0x000fe400078e021b */
[----:B------:R-:W1:Y:S04]  /*0e90*/  LDS R25, [R18+0x94] ;  /* 0x0000940012197984 */ /* 0x000e680000000800 */
[----:B------:R-:W2:Y:S01]  /*0ea0*/  LDS R26, [R18+0x98] ;  /* 0x00009800121a7984 */ /* 0x000ea20000000800 */
[----:B0-----:R-:W-:-:S05]  /*0eb0*/  IMAD.SHL.U32 R24, R24, 0x100, RZ ;  /* 0x0000010018187824 */ /* 0x001fca00078e00ff */
[----:B------:R-:W-:Y:S01]  /*0ec0*/  SHF.R.S32.HI R24, RZ, 0x8, R24 ;  /* 0x00000008ff187819 */ /* 0x000fe20000011418 */
[----:B-1----:R-:W-:-:S04]  /*0ed0*/  IMAD.SHL.U32 R25, R25, 0x100, RZ ;  /* 0x0000010019197824 */ /* 0x002fc800078e00ff */
[----:B------:R-:W-:Y:S01]  /*0ee0*/  IMAD R24, R11, R24, R27 ;  /* 0x000000180b187224 */ /* 0x000fe200078e021b */
[----:B--2---:R-:W-:Y:S02]  /*0ef0*/  SHF.L.U32 R26, R26, 0x8, RZ ;  /* 0x000000081a1a7819 */ /* 0x004fe400000006ff */
[----:B------:R-:W-:Y:S02]  /*0f00*/  SHF.R.S32.HI R25, RZ, 0x8, R25 ;  /* 0x00000008ff197819 */ /* 0x000fe40000011419 */
[----:B------:R-:W-:-:S03]  /*0f10*/  SHF.R.S32.HI R26, RZ, 0x8, R26 ;  /* 0x00000008ff1a7819 */ /* 0x000fc6000001141a */
[----:B------:R-:W-:Y:S02]  /*0f20*/  IMAD R24, R14, R25, R24 ;  /* 0x000000190e187224 */ /* 0x000fe400078e0218 */
[----:B------:R0:W1:Y:S02]  /*0f30*/  LDS R25, [R18+0x9c] ;  /* 0x00009c0012197984 */ /* 0x0000640000000800 */
[----:B------:R-:W-:Y:S02]  /*0f40*/  IMAD R27, R15, R26, R24 ;  /* 0x0000001a0f1b7224 */ /* 0x000fe400078e0218 */
[----:B------:R-:W2:Y:S01]  /*0f50*/  LDS R19, [R19+0x80] ;  /* 0x0000800013137984 */ /* 0x000ea20000000800 */
[----:B------:R-:W-:Y:S02]  /*0f60*/  IMAD.SHL.U32 R24, R20, 0x2, RZ ;  /* 0x0000000214187824 */ /* 0x000fe400078e00ff */
[----:B0-----:R-:W-:Y:S02]  /*0f70*/  VIADD R18, R18, 0x200 ;  /* 0x0000020012127836 */ /* 0x001fe40000000000 */
[----:B-1----:R-:W-:-:S05]  /*0f80*/  IMAD.SHL.U32 R25, R25, 0x100, RZ ;  /* 0x0000010019197824 */ /* 0x002fca00078e00ff */
[----:B------:R-:W-:Y:S02]  /*0f90*/  SHF.R.S32.HI R26, RZ, 0x8, R25 ;  /* 0x00000008ff1a7819 */ /* 0x000fe40000011419 */
[----:B------:R-:W-:-:S03]  /*0fa0*/  SHF.R.S32.HI R25, RZ, 0x1f, R20 ;  /* 0x0000001fff197819 */ /* 0x000fc60000011414 */
[----:B------:R-:W-:Y:S01]  /*0fb0*/  IMAD R27, R5, R26, R27 ;  /* 0x0000001a051b7224 */ /* 0x000fe200078e021b */
[----:B------:R-:W-:Y:S02]  /*0fc0*/  LOP3.LUT R20, R24, R25, RZ, 0x3c, !PT ;  /* 0x0000001918147212 */ /* 0x000fe400078e3cff */
[-C--:B------:R-:W-:Y:S01]  /*0fd0*/  SHF.R.S32.HI R25, RZ, R4.reuse, R23 ;  /* 0x00000004ff197219 */ /* 0x080fe20000011417 */
[----:B------:R-:W-:Y:S01]  /*0fe0*/  IMAD.SHL.U32 R23, R21, 0x2, RZ ;  /* 0x0000000215177824 */ /* 0x000fe200078e00ff */
[----:B------:R-:W-:Y:S02]  /*0ff0*/  SHF.R.S32.HI R26, RZ, R4, R27 ;  /* 0x00000004ff1a7219 */ /* 0x000fe4000001141b */
[----:B------:R-:W-:Y:S01]  /*1000*/  SHF.R.S32.HI R24, RZ, 0x1f, R21 ;  /* 0x0000001fff187819 */ /* 0x000fe20000011415 */
[----:B------:R-:W-:Y:S01]  /*1010*/  IMAD.IADD R22, R22, 0x1, -R25 ;  /* 0x0000000116167824 */ /* 0x000fe200078e0a19 */
[----:B--2---:R-:W-:Y:S02]  /*1020*/  IADD3 R26, PT, PT, R19, -R26, RZ ;  /* 0x8000001a131a7210 */ /* 0x004fe40007ffe0ff */
[----:B------:R-:W-:Y:S01]  /*1030*/  LOP3.LUT R23, R23, R24, RZ, 0x3c, !PT ;  /* 0x0000001817177212 */ /* 0x000fe200078e3cff */
[----:B------:R-:W-:Y:S01]  /*1040*/  IMAD.SHL.U32 R19, R22, 0x2, RZ ;  /* 0x0000000216137824 */ /* 0x000fe200078e00ff */
[----:B------:R-:W-:Y:S01]  /*1050*/  SHF.R.S32.HI R22, RZ, 0x1f, R22 ;  /* 0x0000001fff167819 */ /* 0x000fe20000011416 */
[----:B------:R-:W-:Y:S01]  /*1060*/  IMAD.SHL.U32 R21, R26, 0x2, RZ ;  /* 0x000000021a157824 */ /* 0x000fe200078e00ff */
[----:B------:R-:W-:-:S02]  /*1070*/  SHF.R.S32.HI R26, RZ, 0x1f, R26 ;  /* 0x0000001fff1a7819 */ /* 0x000fc4000001141a */
[----:B------:R-:W-:Y:S02]  /*1080*/  VIMNMX R20, PT, PT, R20, 0x7fffff, PT ;  /* 0x007fffff14147848 */ /* 0x000fe40003fe0100 */
[----:B------:R-:W-:Y:S02]  /*1090*/  VIMNMX R23, PT, PT, R23, 0x7fffff, PT ;  /* 0x007fffff17177848 */ /* 0x000fe40003fe0100 */
[----:B------:R-:W-:Y:S02]  /*10a0*/  LOP3.LUT R19, R19, R22, RZ, 0x3c, !PT ;  /* 0x0000001613137212 */ /* 0x000fe400078e3cff */
[----:B------:R-:W-:Y:S02]  /*10b0*/  LOP3.LUT R21, R21, R26, RZ, 0x3c, !PT ;  /* 0x0000001a15157212 */ /* 0x000fe400078e3cff */
[----:B------:R-:W-:Y:S02]  /*10c0*/  IADD3 R7, PT, PT, R23, R20, R7 ;  /* 0x0000001417077210 */ /* 0x000fe40007ffe007 */
[----:B------:R-:W-:-:S02]  /*10d0*/  VIMNMX R20, PT, PT, R19, 0x7fffff, PT ;  /* 0x007fffff13147848 */ /* 0x000fc40003fe0100 */
[----:B------:R-:W-:-:S04]  /*10e0*/  VIMNMX R21, PT, PT, R21, 0x7fffff, PT ;  /* 0x007fffff15157848 */ /* 0x000fc80003fe0100 */
[----:B------:R-:W-:Y:S01]  /*10f0*/  IADD3 R7, PT, PT, R21, R20, R7 ;  /* 0x0000001415077210 */ /* 0x000fe20007ffe007 */
[----:B------:R-:W-:Y:S06]  /*1100*/  @P0 BRA `(.L_x_118) ;  /* 0xfffffff4006c0947 */ /* 0x000fec000383ffff */
.L_x_117:
[----:B------:R-:W-:Y:S05]  /*1110*/  BSYNC B1 ;  /* 0x0000000000017941 */ /* 0x000fea0003800000 */
.L_x_116:
[----:B------:R-:W-:-:S04]  /*1120*/  LEA.HI R17, R13, 0x1, RZ, 0x1b ;  /* 0x000000010d117811 */ /* 0x000fc800078fd8ff */
[----:B------:R-:W-:-:S13]  /*1130*/  LOP3.LUT P0, R17, R17, 0x3, RZ, 0xc0, !PT ;  /* 0x0000000311117812 */ /* 0x000fda000780c0ff */
[----:B------:R-:W-:Y:S05]  /*1140*/  @!P0 BRA `(.L_x_115) ;  /* 0x0000000800088947 */ /* 0x000fea0003800000 */
[----:B------:R-:W-:Y:S01]  /*1150*/  ISETP.NE.AND P1, PT, R17, 0x1, PT ;  /* 0x000000011100780c */ /* 0x000fe20003f25270 */
[----:B------:R-:W-:Y:S01]  /*1160*/  BSSY.RECONVERGENT B1, `(.L_x_119) ;  /* 0x0000055000017945 */ /* 0x000fe20003800200 */
[----:B------:R-:W-:-:S11]  /*1170*/  LOP3.LUT P0, RZ, R13, 0x20, RZ, 0xc0, !PT ;  /* 0x000000200dff7812 */ /* 0x000fd6000780c0ff */
[----:B------:R-:W-:Y:S05]  /*1180*/  @!P1 BRA `(.L_x_120) ;  /* 0x0000000400489947 */ /* 0x000fea0003800000 */
[C---:B------:R-:W-:Y:S01]  /*1190*/  LEA R22, R16.reuse, UR4, 0x2 ;  /* 0x0000000410167c11 */ /* 0x040fe2000f8e10ff */
[----:B------:R-:W-:-:S04]  /*11a0*/  VIADD R16, R16, 0x40 ;  /* 0x0000004010107836 */ /* 0x000fc80000000000 */
[----:B------:R-:W0:Y:S01]  /*11b0*/  LDS R13, [R22] ;  /* 0x00000000160d7984 */ /* 0x000e220000000800 */
[----:B------:R-:W-:-:S03]  /*11c0*/  IMAD R20, R3, 0x4, R22 ;  /* 0x0000000403147824 */ /* 0x000fc600078e0216 */
[----:B------:R-:W2:Y:S04]  /*11d0*/  LDS R17, [R22+0x4] ;  /* 0x0000040016117984 */ /* 0x000ea80000000800 */
[----:B------:R-:W3:Y:S04]  /*11e0*/  LDS R18, [R22+0x8] ;  /* 0x0000080016127984 */ /* 0x000ee80000000800 */
[----:B------:R-:W4:Y:S04]  /*11f0*/  LDS R26, [R22+0xc] ;  /* 0x00000c00161a7984 */ /* 0x000f280000000800 */
[----:B------:R-:W-:Y:S04]  /*1200*/  LDS R21, [R22+0x10] ;  /* 0x0000100016157984 */ /* 0x000fe80000000800 */
[----:B------:R-:W5:Y:S01]  /*1210*/  LDS R19, [R22+0x14] ;  /* 0x0000140016137984 */ /* 0x000f620000000800 */
[----:B0-----:R-:W-:-:S02]  /*1220*/  IMAD.SHL.U32 R13, R13, 0x100, RZ ;  /* 0x000001000d0d7824 */ /* 0x001fc400078e00ff */
[----:B--2---:R-:W-:-:S03]  /*1230*/  IMAD.SHL.U32 R17, R17, 0x100, RZ ;  /* 0x0000010011117824 */ /* 0x004fc600078e00ff */
[----:B------:R-:W-:Y:S02]  /*1240*/  SHF.R.S32.HI R13, RZ, 0x8, R13 ;  /* 0x00000008ff0d7819 */ /* 0x000fe4000001140d */
[----:B---3--:R-:W-:Y:S02]  /*1250*/  SHF.L.U32 R18, R18, 0x8, RZ ;  /* 0x0000000812127819 */ /* 0x008fe400000006ff */
[----:B------:R-:W-:Y:S01]  /*1260*/  SHF.R.S32.HI R17, RZ, 0x8, R17 ;  /* 0x00000008ff117819 */ /* 0x000fe20000011411 */
[----:B------:R-:W-:Y:S01]  /*1270*/  IMAD R13, R6, R13, RZ ;  /* 0x0000000d060d7224 */ /* 0x000fe200078e02ff */
[----:B------:R-:W-:Y:S01]  /*1280*/  SHF.R.S32.HI R24, RZ, 0x8, R18 ;  /* 0x00000008ff187819 */ /* 0x000fe20000011412 */
[----:B----4-:R-:W-:Y:S02]  /*1290*/  IMAD.SHL.U32 R26, R26, 0x100, RZ ;  /* 0x000001001a1a7824 */ /* 0x010fe400078e00ff */
[----:B------:R-:W-:Y:S02]  /*12a0*/  IMAD R25, R8, R17, R13 ;  /* 0x0000001108197224 */ /* 0x000fe400078e020d */
[----:B------:R-:W0:Y:S01]  /*12b0*/  LDS R17, [R22+0x18] ;  /* 0x0000180016117984 */ /* 0x000e220000000800 */
[----:B------:R-:W-:Y:S01]  /*12c0*/  SHF.R.S32.HI R27, RZ, 0x8, R26 ;  /* 0x00000008ff1b7819 */ /* 0x000fe2000001141a */
[----:B------:R-:W-:Y:S01]  /*12d0*/  IMAD R24, R9, R24, R25 ;  /* 0x0000001809187224 */ /* 0x000fe200078e0219 */
[----:B-----5:R-:W-:Y:S01]  /*12e0*/  SHF.L.U32 R19, R19, 0x8, RZ ;  /* 0x0000000813137819 */ /* 0x020fe200000006ff */
[----:B------:R-:W2:Y:S02]  /*12f0*/  LDS R18, [R22+0x1c] ;  /* 0x00001c0016127984 */ /* 0x000ea40000000800 */
[----:B------:R-:W-:Y:S01]  /*1300*/  IMAD R24, R10, R27, R24 ;  /* 0x0000001b0a187224 */ /* 0x000fe200078e0218 */
[----:B------:R-:W-:Y:S01]  /*1310*/  SHF.R.S32.HI R19, RZ, 0x8, R19 ;  /* 0x00000008ff137819 */ /* 0x000fe20000011413 */
[----:B------:R-:W-:Y:S04]  /*1320*/  LDS R13, [R20] ;  /* 0x00000000140d7984 */ /* 0x000fe80000000800 */
[----:B------:R-:W3:Y:S04]  /*1330*/  LDS R23, [R22+0x80] ;  /* 0x0000800016177984 */ /* 0x000ee80000000800 */
[----:B------:R-:W4:Y:S01]  /*1340*/  LDS R25, [R22+0x84] ;  /* 0x0000840016197984 */ /* 0x000f220000000800 */
[----:B0-----:R-:W-:-:S02]  /*1350*/  IMAD.SHL.U32 R17, R17, 0x100, RZ ;  /* 0x0000010011117824 */ /* 0x001fc400078e00ff */
[----:B--2---:R-:W-:-:S03]  /*1360*/  IMAD.SHL.U32 R18, R18, 0x100, RZ ;  /* 0x0000010012127824 */ /* 0x004fc600078e00ff */
[----:B------:R-:W-:Y:S02]  /*1370*/  SHF.R.S32.HI R17, RZ, 0x8, R17 ;  /* 0x00000008ff117819 */ /* 0x000fe40000011411 */
[----:B------:R-:W-:Y:S01]  /*1380*/  SHF.R.S32.HI R18, RZ, 0x8, R18 ;  /* 0x00000008ff127819 */ /* 0x000fe20000011412 */
[----:B---3--:R-:W-:Y:S01]  /*1390*/  IMAD.SHL.U32 R23, R23, 0x100, RZ ;  /* 0x0000010017177824 */ /* 0x008fe200078e00ff */
[----:B----4-:R-:W-:-:S04]  /*13a0*/  SHF.L.U32 R25, R25, 0x8, RZ ;  /* 0x0000000819197819 */ /* 0x010fc800000006ff */
[----:B------:R-:W-:Y:S02]  /*13b0*/  SHF.R.S32.HI R27, RZ, 0x8, R23 ;  /* 0x00000008ff1b7819 */ /* 0x000fe40000011417 */
[----:B------:R-:W0:Y:S01]  /*13c0*/  LDS R23, [R22+0x88] ;  /* 0x0000880016177984 */ /* 0x000e220000000800 */
[----:B------:R-:W-:Y:S02]  /*13d0*/  SHF.R.S32.HI R25, RZ, 0x8, R25 ;  /* 0x00000008ff197819 */ /* 0x000fe40000011419 */
[----:B------:R-:W-:-:S04]  /*13e0*/  IMAD R27, R6, R27, RZ ;  /* 0x0000001b061b7224 */ /* 0x000fc800078e02ff */
[----:B------:R-:W-:Y:S02]  /*13f0*/  IMAD R27, R8, R25, R27 ;  /* 0x00000019081b7224 */ /* 0x000fe400078e021b */
[----:B------:R-:W2:Y:S01]  /*1400*/  LDS R25, [R22+0x8c] ;  /* 0x00008c0016197984 */ /* 0x000ea20000000800 */
[----:B0-----:R-:W-:-:S05]  /*1410*/  IMAD.SHL.U32 R23, R23, 0x100, RZ ;  /* 0x0000010017177824 */ /* 0x001fca00078e00ff */
[----:B------:R-:W-:Y:S01]  /*1420*/  SHF.R.S32.HI R26, RZ, 0x8, R23 ;  /* 0x00000008ff1a7819 */ /* 0x000fe20000011417 */
[----:B--2---:R-:W-:-:S04]  /*1430*/  IMAD.SHL.U32 R25, R25, 0x100, RZ ;  /* 0x0000010019197824 */ /* 0x004fc800078e00ff */
[----:B------:R-:W-:Y:S02]  /*1440*/  IMAD R23, R9, R26, R27 ;  /* 0x0000001a09177224 */ /* 0x000fe400078e021b */
[----:B------:R-:W-:Y:S01]  /*1450*/  IMAD.SHL.U32 R26, R21, 0x100, RZ ;  /* 0x00000100151a7824 */ /* 0x000fe200078e00ff */
[----:B------:R-:W-:Y:S01]  /*1460*/  SHF.R.S32.HI R25, RZ, 0x8, R25 ;  /* 0x00000008ff197819 */ /* 0x000fe20000011419 */
[----:B------:R-:W0:Y:S03]  /*1470*/  LDS R21, [R22+0x90] ;  /* 0x0000900016157984 */ /* 0x000e260000000800 */
[----:B------:R-:W-:-:S05]  /*1480*/  SHF.R.S32.HI R26, RZ, 0x8, R26 ;  /* 0x00000008ff1a7819 */ /* 0x000fca000001141a */
[----:B------:R-:W-:Y:S02]  /*1490*/  IMAD R27, R11, R26, R24 ;  /* 0x0000001a0b1b7224 */ /* 0x000fe400078e0218 */
[----:B------:R-:W2:Y:S01]  /*14a0*/  LDS R24, [R22+0x94] ;  /* 0x0000940016187984 */ /* 0x000ea20000000800 */
[----:B------:R-:W-:Y:S02]  /*14b0*/  IMAD R26, R10, R25, R23 ;  /* 0x000000190a1a7224 */ /* 0x000fe400078e0217 */
[----:B------:R-:W-:Y:S01]  /*14c0*/  IMAD R28, R14, R19, R27 ;  /* 0x000000130e1c7224 */ /* 0x000fe200078e021b */
[----:B------:R-:W3:Y:S03]  /*14d0*/  LDS R23, [R22+0x98] ;  /* 0x0000980016177984 */ /* 0x000ee60000000800 */
[----:B------:R-:W-:Y:S01]  /*14e0*/  IMAD R17, R15, R17, R28 ;  /* 0x000000110f117224 */ /* 0x000fe200078e021c */
[----:B------:R-:W4:Y:S03]  /*14f0*/  LDS R25, [R22+0x9c] ;  /* 0x00009c0016197984 */ /* 0x000f260000000800 */
[----:B------:R-:W-:Y:S01]  /*1500*/  IMAD R17, R5, R18, R17 ;  /* 0x0000001205117224 */ /* 0x000fe200078e0211 */
[----:B------:R-:W5:Y:S04]  /*1510*/  LDS R20, [R20+0x80] ;  /* 0x0000800014147984 */ /* 0x000f680000000800 */
[----:B-1----:R-:W-:-:S05]  /*1520*/  SHF.R.S32.HI R18, RZ, R4, R17 ;  /* 0x00000004ff127219 */ /* 0x002fca0000011411 */
[----:B------:R-:W-:-:S04]  /*1530*/  IMAD.IADD R13, R13, 0x1, -R18 ;  /* 0x000000010d0d7824 */ /* 0x000fc800078e0a12 */
[----:B------:R-:W-:Y:S01]  /*1540*/  IMAD.SHL.U32 R17, R13, 0x2, RZ ;  /* 0x000000020d117824 */ /* 0x000fe200078e00ff */
[----:B------:R-:W-:Y:S01]  /*1550*/  SHF.R.S32.HI R18, RZ, 0x1f, R13 ;  /* 0x0000001fff127819 */ /* 0x000fe2000001140d */
[----:B0-----:R-:W-:-:S03]  /*1560*/  IMAD.SHL.U32 R21, R21, 0x100, RZ ;  /* 0x0000010015157824 */ /* 0x001fc600078e00ff */
[----:B------:R-:W-:Y:S02]  /*1570*/  LOP3.LUT R17, R17, R18, RZ, 0x3c, !PT ;  /* 0x0000001211117212 */ /* 0x000fe400078e3cff */
[----:B------:R-:W-:Y:S02]  /*1580*/  SHF.R.S32.HI R21, RZ, 0x8, R21 ;  /* 0x00000008ff157819 */ /* 0x000fe40000011415 */
[----:B------:R-:W-:Y:S01]  /*1590*/  VIMNMX R18, PT, PT, R17, 0x7fffff, PT ;  /* 0x007fffff11127848 */ /* 0x000fe20003fe0100 */
[----:B--2---:R-:W-:Y:S02]  /*15a0*/  IMAD.SHL.U32 R24, R24, 0x100, RZ ;  /* 0x0000010018187824 */ /* 0x004fe400078e00ff */
[----:B------:R-:W-:Y:S01]  /*15b0*/  IMAD R19, R11, R21, R26 ;  /* 0x000000150b137224 */ /* 0x000fe200078e021a */
[----:B---3--:R-:W-:Y:S02]  /*15c0*/  SHF.L.U32 R23, R23, 0x8, RZ ;  /* 0x0000000817177819 */ /* 0x008fe400000006ff */
[----:B------:R-:W-:Y:S01]  /*15d0*/  SHF.R.S32.HI R24, RZ, 0x8, R24 ;  /* 0x00000008ff187819 */ /* 0x000fe20000011418 */
[----:B----4-:R-:W-:Y:S01]  /*15e0*/  IMAD.SHL.U32 R25, R25, 0x100, RZ ;  /* 0x0000010019197824 */ /* 0x010fe200078e00ff */
[----:B------:R-:W-:-:S03]  /*15f0*/  SHF.R.S32.HI R22, RZ, 0x8, R23 ;  /* 0x00000008ff167819 */ /* 0x000fc60000011417 */
[----:B------:R-:W-:Y:S01]  /*1600*/  IMAD R19, R14, R24, R19 ;  /* 0x000000180e137224 */ /* 0x000fe200078e0213 */
[----:B------:R-:W-:-:S03]  /*1610*/  SHF.R.S32.HI R24, RZ, 0x8, R25 ;  /* 0x00000008ff187819 */ /* 0x000fc60000011419 */
[----:B------:R-:W-:-:S04]  /*1620*/  IMAD R19, R15, R22, R19 ;  /* 0x000000160f137224 */ /* 0x000fc800078e0213 */
[----:B------:R-:W-:-:S05]  /*1630*/  IMAD R19, R5, R24, R19 ;  /* 0x0000001805137224 */ /* 0x000fca00078e0213 */
[----:B------:R-:W-:-:S04]  /*1640*/  SHF.R.S32.HI R19, RZ, R4, R19 ;  /* 0x00000004ff137219 */ /* 0x000fc80000011413 */
[----:B-----5:R-:W-:-:S04]  /*1650*/  IADD3 R19, PT, PT, R20, -R19, RZ ;  /* 0x8000001314137210 */ /* 0x020fc80007ffe0ff */
[----:B------:R-:W-:Y:S01]  /*1660*/  SHF.R.S32.HI R20, RZ, 0x1f, R19 ;  /* 0x0000001fff147819 */ /* 0x000fe20000011413 */
[----:B------:R-:W-:-:S05]  /*1670*/  IMAD.SHL.U32 R13, R19, 0x2, RZ ;  /* 0x00000002130d7824 */ /* 0x000fca00078e00ff */
[----:B------:R-:W-:-:S04]  /*1680*/  LOP3.LUT R13, R13, R20, RZ, 0x3c, !PT ;  /* 0x000000140d0d7212 */ /* 0x000fc800078e3cff */
[----:B------:R-:W-:-:S04]  /*1690*/  VIMNMX R13, PT, PT, R13, 0x7fffff, PT ;  /* 0x007fffff0d0d7848 */ /* 0x000fc80003fe0100 */
[----:B------:R-:W-:-:S07]  /*16a0*/  IADD3 R7, PT, PT, R13, R18, R7 ;  /* 0x000000120d077210 */ /* 0x000fce0007ffe007 */
.L_x_120:
[----:B------:R-:W-:Y:S05]  /*16b0*/  BSYNC.RECONVERGENT B1 ;  /* 0x0000000000017941 */ /* 0x000fea0003800200 */
.L_x_119:
[----:B------:R-:W-:Y:S05]  /*16c0*/  @P0 BRA `(.L_x_115) ;  /* 0x0000000000a80947 */ /* 0x000fea0003800000 */
[----:B------:R-:W-:-:S05]  /*16d0*/  LEA R20, R16, UR4, 0x2 ;  /* 0x0000000410147c11 */ /* 0x000fca000f8e10ff */
[----:B------:R-:W0:Y:S01]  /*16e0*/  LDS R21, [R20] ;  /* 0x0000000014157984 */ /* 0x000e220000000800 */
[----:B------:R-:W-:-:S03]  /*16f0*/  IMAD R3, R3, 0x4, R20 ;  /* 0x0000000403037824 */ /* 0x000fc600078e0214 */
[----:B------:R-:W2:Y:S04]  /*1700*/  LDS R22, [R20+0x4] ;  /* 0x0000040014167984 */ /* 0x000ea80000000800 */
[----:B------:R-:W3:Y:S04]  /*1710*/  LDS R23, [R20+0x8] ;  /* 0x0000080014177984 */ /* 0x000ee80000000800 */
[----:B------:R-:W4:Y:S04]  /*1720*/  LDS R19, [R20+0xc] ;  /* 0x00000c0014137984 */ /* 0x000f280000000800 */
[----:B------:R-:W5:Y:S04]  /*1730*/  LDS R18, [R20+0x10] ;  /* 0x0000100014127984 */ /* 0x000f680000000800 */
[----:B------:R-:W1:Y:S04]  /*1740*/  LDS R17, [R20+0x14] ;  /* 0x0000140014117984 */ /* 0x000e680000000800 */
[----:B------:R-:W1:Y:S04]  /*1750*/  LDS R16, [R20+0x18] ;  /* 0x0000180014107984 */ /* 0x000e680000000800 */
[----:B------:R-:W1:Y:S04]  /*1760*/  LDS R13, [R20+0x1c] ;  /* 0x00001c00140d7984 */ /* 0x000e680000000800 */
[----:B------:R-:W1:Y:S01]  /*1770*/  LDS R3, [R3] ;  /* 0x0000000003037984 */ /* 0x000e620000000800 */
[----:B0-----:R-:W-:Y:S01]  /*1780*/  SHF.L.U32 R21, R21, 0x8, RZ ;  /* 0x0000000815157819 */ /* 0x001fe200000006ff */
[----:B--2---:R-:W-:-:S03]  /*1790*/  IMAD.SHL.U32 R22, R22, 0x100, RZ ;  /* 0x0000010016167824 */ /* 0x004fc600078e00ff */
[----:B------:R-:W-:Y:S01]  /*17a0*/  SHF.R.S32.HI R21, RZ, 0x8, R21 ;  /* 0x00000008ff157819 */ /* 0x000fe20000011415 */
[----:B---3--:R-:W-:Y:S01]  /*17b0*/  IMAD.SHL.U32 R23, R23, 0x100, RZ ;  /* 0x0000010017177824 */ /* 0x008fe200078e00ff */
[----:B------:R-:W-:-:S03]  /*17c0*/  SHF.R.S32.HI R22, RZ, 0x8, R22 ;  /* 0x00000008ff167819 */ /* 0x000fc60000011416 */
[----:B------:R-:W-:Y:S01]  /*17d0*/  IMAD R21, R6, R21, RZ ;  /* 0x0000001506157224 */ /* 0x000fe200078e02ff */
[----:B----4-:R-:W-:Y:S02]  /*17e0*/  SHF.L.U32 R19, R19, 0x8, RZ ;  /* 0x0000000813137819 */ /* 0x010fe400000006ff */
[----:B------:R-:W-:Y:S01]  /*17f0*/  SHF.R.S32.HI R6, RZ, 0x8, R23 ;  /* 0x00000008ff067819 */ /* 0x000fe20000011417 */
[----:B------:R-:W-:Y:S01]  /*1800*/  IMAD R21, R8, R22, R21 ;  /* 0x0000001608157224 */ /* 0x000fe200078e0215 */
[----:B------:R-:W-:Y:S01]  /*1810*/  SHF.R.S32.HI R19, RZ, 0x8, R19 ;  /* 0x00000008ff137819 */ /* 0x000fe20000011413 */
[----:B-----5:R-:W-:Y:S02]  /*1820*/  IMAD.SHL.U32 R18, R18, 0x100, RZ ;  /* 0x0000010012127824 */ /* 0x020fe400078e00ff */
[----:B------:R-:W-:Y:S02]  /*1830*/  IMAD R6, R9, R6, R21 ;  /* 0x0000000609067224 */ /* 0x000fe400078e0215 */
[----:B-1----:R-:W-:Y:S01]  /*1840*/  IMAD.SHL.U32 R17, R17, 0x100, RZ ;  /* 0x0000010011117824 */ /* 0x002fe200078e00ff */
[----:B------:R-:W-:Y:S01]  /*1850*/  SHF.R.S32.HI R18, RZ, 0x8, R18 ;  /* 0x00000008ff127819 */ /* 0x000fe20000011412 */
[----:B------:R-:W-:-:S02]  /*1860*/  IMAD R6, R10, R19, R6 ;  /* 0x000000130a067224 */ /* 0x000fc400078e0206 */
[----:B------:R-:W-:Y:S01]  /*1870*/  IMAD.SHL.U32 R16, R16, 0x100, RZ ;  /* 0x0000010010107824 */ /* 0x000fe200078e00ff */
[----:B------:R-:W-:Y:S01]  /*1880*/  SHF.R.S32.HI R17, RZ, 0x8, R17 ;  /* 0x00000008ff117819 */ /* 0x000fe20000011411 */
[----:B------:R-:W-:Y:S01]  /*1890*/  IMAD R6, R11, R18, R6 ;  /* 0x000000120b067224 */ /* 0x000fe200078e0206 */
[----:B------:R-:W-:Y:S02]  /*18a0*/  SHF.L.U32 R13, R13, 0x8, RZ ;  /* 0x000000080d0d7819 */ /* 0x000fe400000006ff */
[----:B------:R-:W-:Y:S01]  /*18b0*/  SHF.R.S32.HI R16, RZ, 0x8, R16 ;  /* 0x00000008ff107819 */ /* 0x000fe20000011410 */
[----:B------:R-:W-:Y:S01]  /*18c0*/  IMAD R17, R14, R17, R6 ;  /* 0x000000110e117224 */ /* 0x000fe200078e0206 */
[----:B------:R-:W-:-:S03]  /*18d0*/  SHF.R.S32.HI R6, RZ, 0x8, R13 ;  /* 0x00000008ff067819 */ /* 0x000fc6000001140d */
[----:B------:R-:W-:-:S04]  /*18e0*/  IMAD R16, R15, R16, R17 ;  /* 0x000000100f107224 */ /* 0x000fc800078e0211 */
[----:B------:R-:W-:-:S05]  /*18f0*/  IMAD R5, R5, R6, R16 ;  /* 0x0000000605057224 */ /* 0x000fca00078e0210 */
[----:B------:R-:W-:-:S05]  /*1900*/  SHF.R.S32.HI R4, RZ, R4, R5 ;  /* 0x00000004ff047219 */ /* 0x000fca0000011405 */
[----:B------:R-:W-:-:S04]  /*1910*/  IMAD.IADD R3, R3, 0x1, -R4 ;  /* 0x0000000103037824 */ /* 0x000fc800078e0a04 */
[----:B------:R-:W-:Y:S01]  /*1920*/  IMAD.SHL.U32 R4, R3, 0x2, RZ ;  /* 0x0000000203047824 */ /* 0x000fe200078e00ff */
[----:B------:R-:W-:-:S04]  /*1930*/  SHF.R.S32.HI R3, RZ, 0x1f, R3 ;  /* 0x0000001fff037819 */ /* 0x000fc80000011403 */
[----:B------:R-:W-:-:S04]  /*1940*/  LOP3.LUT R3, R4, R3, RZ, 0x3c, !PT ;  /* 0x0000000304037212 */ /* 0x000fc800078e3cff */
[----:B------:R-:W-:-:S05]  /*1950*/  VIMNMX R4, PT, PT, R3, 0x7fffff, PT ;  /* 0x007fffff03047848 */ /* 0x000fca0003fe0100 */
[----:B------:R-:W-:-:S07]  /*1960*/  IMAD.IADD R7, R7, 0x1, R4 ;  /* 0x0000000107077824 */ /* 0x000fce00078e0204 */
.L_x_115:
[----:B------:R-:W-:Y:S05]  /*1970*/  BSYNC B0 ;  /* 0x0000000000007941 */ /* 0x000fea0003800000 */
.L_x_114:
[----:B------:R-:W-:Y:S01]  /*1980*/  STS [R12+0x480], R7 ;  /* 0x000480070c007388 */ /* 0x000fe20000000800 */
[----:B------:R-:W-:-:S03]  /*1990*/  ISETP.NE.AND P0, PT, R0, RZ, PT ;  /* 0x000000ff0000720c */ /* 0x000fc60003f05270 */
[----:B------:R-:W-:Y:S04]  /*19a0*/  LDS R3, [R12+0x480] ;  /* 0x000480000c037984 */ /* 0x000fe80000000800 */
[----:B-1----:R-:W-:Y:S04]  /*19b0*/  LDS R4, [R12+0x4a0] ;  /* 0x0004a0000c047984 */ /* 0x002fe80000000800 */
[----:B------:R-:W0:Y:S04]  /*19c0*/  LDS R5, [R12+0x4c0] ;  /* 0x0004c0000c057984 */ /* 0x000e280000000800 */
[----:B------:R-:W1:Y:S01]  /*19d0*/  LDS R6, [R12+0x4e0] ;  /* 0x0004e0000c067984 */ /* 0x000e620000000800 */
[----:B0-----:R-:W-:-:S04]  /*19e0*/  IADD3 R3, PT, PT, R5, R4, R3 ;  /* 0x0000000405037210 */ /* 0x001fc80007ffe003 */
[----:B-1----:R-:W-:-:S05]  /*19f0*/  IADD3 R3, PT, PT, R3, R6, RZ ;  /* 0x0000000603037210 */ /* 0x002fca0007ffe0ff */
[----:B------:R-:W-:Y:S04]  /*1a00*/  STS [R12+0x480], R3 ;  /* 0x000480030c007388 */ /* 0x000fe80000000800 */
[----:B------:R-:W-:Y:S04]  /*1a10*/  LDS R4, [R12+0x480] ;  /* 0x000480000c047984 */ /* 0x000fe80000000800 */
[----:B------:R-:W-:Y:S04]  /*1a20*/  LDS R5, [R12+0x488] ;  /* 0x000488000c057984 */ /* 0x000fe80000000800 */
[----:B------:R-:W0:Y:S04]  /*1a30*/  LDS R6, [R12+0x490] ;  /* 0x000490000c067984 */ /* 0x000e280000000800 */
[----:B------:R-:W1:Y:S01]  /*1a40*/  LDS R7, [R12+0x498] ;  /* 0x000498000c077984 */ /* 0x000e620000000800 */
[----:B0-----:R-:W-:-:S05]  /*1a50*/  IADD3 R4, PT, PT, R6, R5, R4 ;  /* 0x0000000506047210 */ /* 0x001fca0007ffe004 */
[----:B-1----:R-:W-:-:S05]  /*1a60*/  IMAD.IADD R7, R4, 0x1, R7 ;  /* 0x0000000104077824 */ /* 0x002fca00078e0207 */
[----:B------:R0:W-:Y:S01]  /*1a70*/  STS [R12+0x480], R7 ;  /* 0x000480070c007388 */ /* 0x0001e20000000800 */
[----:B------:R-:W-:Y:S05]  /*1a80*/  @P0 EXIT ;  /* 0x000000000000094d */ /* 0x000fea0003800000 */
[----:B------:R-:W-:Y:S01]  /*1a90*/  LDS R0, [R12+0x480] ;  /* 0x000480000c007984 */ /* 0x000fe20000000800 */
[----:B------:R-:W1:Y:S03]  /*1aa0*/  S2UR UR5, SR_CTAID.X ;  /* 0x00000000000579c3 */ /* 0x000e660000002500 */
[----:B------:R-:W0:Y:S05]  /*1ab0*/  LDS R3, [R12+0x484] ;  /* 0x000484000c037984 */ /* 0x000e2a0000000800 */
[----:B------:R-:W2:Y:S01]  /*1ac0*/  LDC.64 R4, c[0x0][0x380] ;  /* 0x0000e000ff047b82 */ /* 0x000ea20000000a00 */
[----:B-1----:R-:W-:Y:S01]  /*1ad0*/  LEA R9, R2, UR5, 0x6 ;  /* 0x0000000502097c11 */ /* 0x002fe2000f8e30ff */
[----:B0-----:R-:W-:-:S04]  /*1ae0*/  IMAD.IADD R7, R0, 0x1, R3 ;  /* 0x0000000100077824 */ /* 0x001fc800078e0203 */
[----:B--2---:R-:W-:-:S05]  /*1af0*/  IMAD.WIDE.U32 R2, R9, 0x4, R4 ;  /* 0x0000000409027825 */ /* 0x004fca00078e0004 */
[----:B------:R-:W-:Y:S01]  /*1b00*/  STG.E desc[UR6][R2.64], R7 ;  /* 0x0000000702007986 */ /* 0x000fe2000c101906 */
[----:B------:R-:W-:Y:S05]  /*1b10*/  EXIT ;  /* 0x000000000000794d */ /* 0x000fea0003800000 */
.L_x_121:
        /* <DEDUP_REMOVED lines=14> */
.L_x_274:


//--------------------- .text.cudaEstimateResidual1 --------------------------
	.section	.text.cudaEstimateResidual1,"ax",@progbits
	.align	128
        .global         cudaEstimateResidual1
        .type           cudaEstimateResidual1,@function
        .size           cudaEstimateResidual1,(.L_x_275 - cudaEstimateResidual1)
        .other          cudaEstimateResidual1,@"STO_CUDA_ENTRY STV_DEFAULT"
cudaEstimateResidual1:
.text.cudaEstimateResidual1:
[----:B------:R-:W-:Y:S01]  /*0000*/  LDC R1, c[0x0][0x37c] ;  /* 0x0000df00ff017b82 */ /* 0x000fe20000000800 */
[----:B------:R-:W0:Y:S07]  /*0010*/  S2R R0, SR_TID.X ;  /* 0x0000000000007919 */ /* 0x000e2e0000002100 */
[----:B------:R-:W1:Y:S01]  /*0020*/  S2UR UR5, SR_CgaCtaId ;  /* 0x00000000000579c3 */ /* 0x000e620000008800 */
[----:B------:R-:W-:Y:S01]  /*0030*/  UMOV UR4, 0x400 ;  /* 0x0000040000047882 */ /* 0x000fe20000000000 */
[----:B------:R-:W2:Y:S01]  /*0040*/  LDCU.64 UR8, c[0x0][0x358] ;  /* 0x00006b00ff0877ac */ /* 0x000ea20008000a00 */
[----:B------:R-:W0:Y:S01]  /*0050*/  S2R R3, SR_TID.Y ;  /* 0x0000000000037919 */ /* 0x000e220000002200 */
[----:B------:R-:W-:Y:S01]  /*0060*/  BSSY.RECONVERGENT B0, `(.L_x_122) ;  /* 0x000001a000007945 */ /* 0x000fe20003800200 */
[----:B------:R-:W-:Y:S01]  /*0070*/  PLOP3.LUT P0, PT, PT, PT, PT, 0x8, 0x80 ;  /* 0x000000000080781c */ /* 0x000fe20003f0e170 */
[----:B-1----:R-:W-:Y:S01]  /*0080*/  ULEA UR4, UR5, UR4, 0x18 ;  /* 0x0000000405047291 */ /* 0x002fe2000f8ec0ff */
[----:B0-----:R-:W-:-:S05]  /*0090*/  IMAD R0, R3, 0x20, R0 ;  /* 0x0000002003007824 */ /* 0x001fca00078e0200 */
[C---:B------:R-:W-:Y:S02]  /*00a0*/  ISETP.GT.U32.AND P1, PT, R0.reuse, 0x2f, PT ;  /* 0x0000002f0000780c */ /* 0x040fe40003f24070 */
[----:B------:R-:W-:-:S11]  /*00b0*/  LEA R2, R0, UR4, 0x2 ;  /* 0x0000000400027c11 */ /* 0x000fd6000f8e10ff */
[----:B--2---:R-:W-:Y:S05]  /*00c0*/  @P1 BRA `(.L_x_123) ;  /* 0x00000000004c1947 */ /* 0x004fea0003800000 */
[----:B------:R-:W0:Y:S01]  /*00d0*/  S2R R3, SR_CTAID.Y ;  /* 0x0000000000037919 */ /* 0x000e220000002600 */
[----:B------:R-:W0:Y:S02]  /*00e0*/  LDC.64 R4, c[0x0][0x390] ;  /* 0x0000e400ff047b82 */ /* 0x000e240000000a00 */
[----:B0-----:R-:W-:-:S04]  /*00f0*/  IMAD.WIDE.U32 R4, R3, 0xc0, R4 ;  /* 0x000000c003047825 */ /* 0x001fc800078e0004 */
[----:B------:R-:W-:-:S06]  /*0100*/  IMAD.WIDE.U32 R4, R0, 0x4, R4 ;  /* 0x0000000400047825 */ /* 0x000fcc00078e0004 */
[----:B------:R-:W2:Y:S01]  /*0110*/  LDG.E R5, desc[UR8][R4.64] ;  /* 0x0000000804057981 */ /* 0x000ea2000c1e1900 */
[----:B------:R-:W-:-:S03]  /*0120*/  ISETP.NE.AND P1, PT, R0, RZ, PT ;  /* 0x000000ff0000720c */ /* 0x000fc60003f25270 */
[----:B--2---:R0:W-:Y:S10]  /*0130*/  STS [R2+0x880], R5 ;  /* 0x0008800502007388 */ /* 0x0041f40000000800 */
[----:B------:R-:W-:Y:S05]  /*0140*/  @P1 BRA `(.L_x_123) ;  /* 0x00000000002c1947 */ /* 0x000fea0003800000 */
[----:B------:R-:W1:Y:S01]  /*0150*/  S2UR UR5, SR_CTAID.X ;  /* 0x00000000000579c3 */ /* 0x000e620000002500 */
[----:B------:R-:W2:Y:S01]  /*0160*/  LDS R6, [UR4+0x880] ;  /* 0x00088004ff067984 */ /* 0x000ea20008000800 */
[----:B------:R-:W-:-:S03]  /*0170*/  PLOP3.LUT P0, PT, PT, PT, PT, 0x80, 0x8 ;  /* 0x000000000008781c */ /* 0x000fc60003f0f070 */
[----:B------:R-:W-:Y:S03]  /*0180*/  LDS R4, [UR4+0x89c] ;  /* 0x00089c04ff047984 */ /* 0x000fe60008000800 */
[----:B------:R-:W1:Y:S02]  /*0190*/  LDC R7, c[0x0][0x39c] ;  /* 0x0000e700ff077b82 */ /* 0x000e640000000800 */
[----:B-1----:R-:W-:-:S05]  /*01a0*/  IMAD R3, R7, UR5, RZ ;  /* 0x0000000507037c24 */ /* 0x002fca000f8e02ff */
[----:B------:R-:W-:Y:S04]  /*01b0*/  STS [UR4+0x940], R3 ;  /* 0x00094003ff007988 */ /* 0x000fe80008000804 */
[----:B0-----:R-:W0:Y:S01]  /*01c0*/  LDS R5, [UR4+0x940] ;  /* 0x00094004ff057984 */ /* 0x001e220008000800 */
[----:B--2---:R-:W-:-:S05]  /*01d0*/  IMAD.IADD R6, R6, 0x1, R7 ;  /* 0x0000000106067824 */ /* 0x004fca00078e0207 */
[----:B0-----:R-:W-:-:S05]  /*01e0*/  VIADDMNMX R4, R4, -R5, R6, PT ;  /* 0x8000000504047246 */ /* 0x001fca0003800106 */
[----:B------:R1:W-:Y:S02]  /*01f0*/  STS [UR4+0x944], R4 ;  /* 0x00094404ff007988 */ /* 0x0003e40008000804 */
.L_x_123:
[----:B------:R-:W-:Y:S05]  /*0200*/  BSYNC.RECONVERGENT B0 ;  /* 0x0000000000007941 */ /* 0x000fea0003800200 */
.L_x_122:
[----:B------:R-:W-:Y:S06]  /*0210*/  BAR.SYNC.DEFER_BLOCKING 0x0 ;  /* 0x0000000000007b1d */ /* 0x000fec0000010000 */
[----:B------:R-:W-:Y:S01]  /*0220*/  BSSY.RECONVERGENT B0, `(.L_x_124) ;  /* 0x000000d000007945 */ /* 0x000fe20003800200 */
[----:B------:R-:W2:Y:S02]  /*0230*/  LDS R3, [UR4+0x944] ;  /* 0x00094404ff037984 */ /* 0x000ea40008000800 */
[----:B--2---:R-:W-:Y:S01]  /*0240*/  ISETP.GE.AND P1, PT, R0, R3, PT ;  /* 0x000000030000720c */ /* 0x004fe20003f26270 */
[----:B------:R-:W-:-:S12]  /*0250*/  IMAD.MOV.U32 R3, RZ, RZ, RZ ;  /* 0x000000ffff037224 */ /* 0x000fd800078e00ff */
[----:B------:R-:W-:Y:S05]  /*0260*/  @P1 BRA `(.L_x_125) ;  /* 0x0000000000201947 */ /* 0x000fea0003800000 */
[----:B------:R-:W-:Y:S01]  /*0270*/  LDS R3, [UR4+0x884] ;  /* 0x00088404ff037984 */ /* 0x000fe20008000800 */
[----:B01----:R-:W0:Y:S03]  /*0280*/  LDC.64 R4, c[0x0][0x388] ;  /* 0x0000e200ff047b82 */ /* 0x003e260000000a00 */
[----:B------:R-:W1:Y:S02]  /*0290*/  LDS R6, [UR4+0x940] ;  /* 0x00094004ff067984 */ /* 0x000e640008000800 */
[----:B-1----:R-:W-:-:S05]  /*02a0*/  IADD3 R3, PT, PT, R6, R3, R0 ;  /* 0x0000000306037210 */ /* 0x002fca0007ffe000 */
[----:B0-----:R-:W-:Y:S02]  /*02b0*/  IMAD.WIDE R4, R3, 0x4, R4 ;  /* 0x0000000403047825 */ /* 0x001fe400078e0204 */
[----:B------:R-:W0:Y:S04]  /*02c0*/  LDS R3, [UR4+0x8ac] ;  /* 0x0008ac04ff037984 */ /* 0x000e280008000800 */
[----:B------:R-:W0:Y:S02]  /*02d0*/  LDG.E R4, desc[UR8][R4.64] ;  /* 0x0000000804047981 */ /* 0x000e24000c1e1900 */
[----:B0-----:R-:W-:-:S07]  /*02e0*/  SHF.R.S32.HI R3, RZ, R3, R4 ;  /* 0x00000003ff037219 */ /* 0x001fce0000011404 */
.L_x_125:
[----:B------:R-:W-:Y:S05]  /*02f0*/  BSYNC.RECONVERGENT B0 ;  /* 0x0000000000007941 */ /* 0x000fea0003800200 */
.L_x_124:
[----:B------:R2:W-:Y:S01]  /*0300*/  STS [R2], R3 ;  /* 0x0000000302007388 */ /* 0x0005e20000000800 */
[----:B------:R-:W-:Y:S01]  /*0310*/  ISETP.GT.U32.AND P1, PT, R0, 0x1f, PT ;  /* 0x0000001f0000780c */ /* 0x000fe20003f24070 */
[----:B------:R-:W-:Y:S01]  /*0320*/  UMOV UR5, UR4 ;  /* 0x0000000400057c82 */ /* 0x000fe20008000000 */
[----:B------:R-:W-:Y:S11]  /*0330*/  BSSY.RECONVERGENT B0, `(.L_x_126) ;  /* 0x0000014000007945 */ /* 0x000ff60003800200 */
[----:B--2---:R-:W-:Y:S05]  /*0340*/  @P1 BRA `(.L_x_127) ;  /* 0x0000000000481947 */ /* 0x004fea0003800000 */
[----:B-1----:R-:W1:Y:S01]  /*0350*/  LDS R4, [UR4+0x944] ;  /* 0x00094404ff047984 */ /* 0x002e620008000800 */
[----:B------:R-:W2:Y:S01]  /*0360*/  LDC R9, c[0x0][0x39c] ;  /* 0x0000e700ff097b82 */ /* 0x000ea20000000800 */
[----:B------:R-:W-:Y:S01]  /*0370*/  BSSY.RECONVERGENT B1, `(.L_x_128) ;  /* 0x000000e000017945 */ /* 0x000fe20003800200 */
[----:B------:R-:W-:Y:S02]  /*0380*/  IMAD.MOV.U32 R6, RZ, RZ, RZ ;  /* 0x000000ffff067224 */ /* 0x000fe400078e00ff */
[----:B--2---:R-:W-:Y:S02]  /*0390*/  IMAD.IADD R3, R0, 0x1, R9 ;  /* 0x0000000100037824 */ /* 0x004fe400078e0209 */
[----:B------:R-:W-:-:S03]  /*03a0*/  IMAD R9, R9, 0x4, R2 ;  /* 0x0000000409097824 */ /* 0x000fc600078e0202 */
[----:B-1----:R-:W-:-:S13]  /*03b0*/  ISETP.GE.AND P2, PT, R3, R4, PT ;  /* 0x000000040300720c */ /* 0x002fda0003f46270 */
[----:B------:R-:W-:Y:S05]  /*03c0*/  @P2 BRA `(.L_x_129) ;  /* 0x0000000000202947 */ /* 0x000fea0003800000 */
[----:B------:R-:W-:Y:S01]  /*03d0*/  LDS R6, [UR4+0x884] ;  /* 0x00088404ff067984 */ /* 0x000fe20008000800 */
[----:B0-----:R-:W0:Y:S03]  /*03e0*/  LDC.64 R4, c[0x0][0x388] ;  /* 0x0000e200ff047b82 */ /* 0x001e260000000a00 */
[----:B------:R-:W1:Y:S02]  /*03f0*/  LDS R7, [UR4+0x940] ;  /* 0x00094004ff077984 */ /* 0x000e640008000800 */
[----:B-1----:R-:W-:Y:S02]  /*0400*/  IADD3 R7, PT, PT, R7, R3, R6 ;  /* 0x0000000307077210 */ /* 0x002fe40007ffe006 */
[----:B------:R-:W1:Y:S03]  /*0410*/  LDS R3, [UR4+0x8ac] ;  /* 0x0008ac04ff037984 */ /* 0x000e660008000800 */
[----:B0-----:R-:W-:-:S06]  /*0420*/  IMAD.WIDE R4, R7, 0x4, R4 ;  /* 0x0000000407047825 */ /* 0x001fcc00078e0204 */
[----:B------:R-:W1:Y:S02]  /*0430*/  LDG.E R4, desc[UR8][R4.64] ;  /* 0x0000000804047981 */ /* 0x000e64000c1e1900 */
[----:B-1----:R-:W-:-:S07]  /*0440*/  SHF.R.S32.HI R6, RZ, R3, R4 ;  /* 0x00000003ff067219 */ /* 0x002fce0000011404 */
.L_x_129:
[----:B------:R-:W-:Y:S05]  /*0450*/  BSYNC.RECONVERGENT B1 ;  /* 0x0000000000017941 */ /* 0x000fea0003800200 */
.L_x_128:
[----:B------:R2:W-:Y:S02]  /*0460*/  STS [R9], R6 ;  /* 0x0000000609007388 */ /* 0x0005e40000000800 */
.L_x_127:
[----:B------:R-:W-:Y:S05]  /*0470*/  BSYNC.RECONVERGENT B0 ;  /* 0x0000000000007941 */ /* 0x000fea0003800200 */
.L_x_126:
[----:B------:R-:W-:Y:S01]  /*0480*/  BAR.SYNC.DEFER_BLOCKING 0x0 ;  /* 0x0000000000007b1d */ /* 0x000fe20000010000 */
[----:B------:R-:W-:-:S05]  /*0490*/  HFMA2 R3, -RZ, RZ, 0, 0 ;  /* 0x00000000ff037431 */ /* 0x000fca00000001ff */
[----:B------:R-:W3:Y:S02]  /*04a0*/  LDS R13, [UR4+0x880] ;  /* 0x00088004ff0d7984 */ /* 0x000ee40008000800 */
[----:B---3--:R-:W-:Y:S01]  /*04b0*/  ISETP.GE.AND P2, PT, R13, 0x1, PT ;  /* 0x000000010d00780c */ /* 0x008fe20003f46270 */
[----:B------:R-:W-:-:S12]  /*04c0*/  IMAD.IADD R12, R0, 0x1, R13 ;  /* 0x00000001000c7824 */ /* 0x000fd800078e020d */
[----:B------:R-:W-:Y:S05]  /*04d0*/  @!P2 BRA `(.L_x_130) ;  /* 0x000000080018a947 */ /* 0x000fea0003800000 */
[C---:B------:R-:W-:Y:S01]  /*04e0*/  ISETP.GE.U32.AND P2, PT, R13.reuse, 0x8, PT ;  /* 0x000000080d00780c */ /* 0x040fe20003f46070 */
[----:B------:R-:W-:Y:S01]  /*04f0*/  UIADD3 UR6, UPT, UPT, UR5, 0x8c0, URZ ;  /* 0x000008c005067890 */ /* 0x000fe2000fffe0ff */
[----:B------:R-:W-:Y:S01]  /*0500*/  LOP3.LUT R22, R13, 0x7, RZ, 0xc0, !PT ;  /* 0x000000070d167812 */ /* 0x000fe200078ec0ff */
[----:B------:R-:W-:Y:S02]  /*0510*/  IMAD.MOV R15, RZ, RZ, -R13 ;  /* 0x000000ffff0f7224 */ /* 0x000fe400078e0a0d */
[----:B------:R-:W-:-:S08]  /*0520*/  IMAD.MOV.U32 R3, RZ, RZ, RZ ;  /* 0x000000ffff037224 */ /* 0x000fd000078e00ff */
[----:B------:R-:W-:Y:S05]  /*0530*/  @!P2 BRA `(.L_x_131) ;  /* 0x0000000000f0a947 */ /* 0x000fea0003800000 */
[----:B------:R-:W-:Y:S01]  /*0540*/  LOP3.LUT R14, R13, 0x7ffffff8, RZ, 0xc0, !PT ;  /* 0x7ffffff80d0e7812 */ /* 0x000fe200078ec0ff */
[----:B------:R-:W-:-:S04]  /*0550*/  IMAD.MOV.U32 R3, RZ, RZ, RZ ;  /* 0x000000ffff037224 */ /* 0x000fc800078e00ff */
[----:B------:R-:W-:-:S07]  /*0560*/  IMAD.MOV R14, RZ, RZ, -R14 ;  /* 0x000000ffff0e7224 */ /* 0x000fce00078e0a0e */
.L_x_132:
[----:B012---:R-:W0:Y:S01]  /*0570*/  LDS.128 R4, [UR5+0x8c0] ;  /* 0x0008c005ff047984 */ /* 0x007e220008000c00 */
[----:B------:R-:W-:Y:S01]  /*0580*/  LEA R26, R0, UR5, 0x2 ;  /* 0x00000005001a7c11 */ /* 0x000fe2000f8e10ff */
[----:B------:R-:W-:Y:S02]  /*0590*/  VIADD R14, R14, 0x8 ;  /* 0x000000080e0e7836 */ /* 0x000fe40000000000 */
[----:B------:R-:W1:Y:S01]  /*05a0*/  LDS.128 R8, [UR5+0x8d0] ;  /* 0x0008d005ff087984 */ /* 0x000e620008000c00 */
[----:B------:R-:W-:Y:S01]  /*05b0*/  UIADD3 UR5, UPT, UPT, UR5, 0x20, URZ ;  /* 0x0000002005057890 */ /* 0x000fe2000fffe0ff */
[----:B------:R-:W-:Y:S01]  /*05c0*/  VIADD R15, R15, 0x8 ;  /* 0x000000080f0f7836 */ /* 0x000fe20000000000 */
[----:B------:R-:W-:Y:S01]  /*05d0*/  ISETP.NE.AND P2, PT, R14, RZ, PT ;  /* 0x000000ff0e00720c */ /* 0x000fe20003f45270 */
[----:B------:R-:W2:Y:S04]  /*05e0*/  LDS R21, [R26] ;  /* 0x000000001a157984 */ /* 0x000ea80000000800 */
[----:B------:R-:W3:Y:S04]  /*05f0*/  LDS R24, [R26+0x4] ;  /* 0x000004001a187984 */ /* 0x000ee80000000800 */
[----:B------:R-:W4:Y:S04]  /*0600*/  LDS R20, [R26+0x8] ;  /* 0x000008001a147984 */ /* 0x000f280000000800 */
[----:B------:R-:W5:Y:S04]  /*0610*/  LDS R19, [R26+0xc] ;  /* 0x00000c001a137984 */ /* 0x000f680000000800 */
[----:B------:R-:W5:Y:S04]  /*0620*/  LDS R17, [R26+0x10] ;  /* 0x000010001a117984 */ /* 0x000f680000000800 */
[----:B------:R-:W5:Y:S04]  /*0630*/  LDS R16, [R26+0x14] ;  /* 0x000014001a107984 */ /* 0x000f680000000800 */
[----:B------:R-:W5:Y:S01]  /*0640*/  LDS R18, [R26+0x18] ;  /* 0x000018001a127984 */ /* 0x000f620000000800 */
[----:B0-----:R-:W-:Y:S01]  /*0650*/  IMAD.SHL.U32 R23, R4, 0x100, RZ ;  /* 0x0000010004177824 */ /* 0x001fe200078e00ff */
[----:B------:R-:W-:-:S02]  /*0660*/  SHF.L.U32 R5, R5, 0x8, RZ ;  /* 0x0000000805057819 */ /* 0x000fc400000006ff */
[----:B------:R-:W0:Y:S01]  /*0670*/  LDS R4, [R26+0x1c] ;  /* 0x00001c001a047984 */ /* 0x000e220000000800 */
[----:B------:R-:W-:Y:S01]  /*0680*/  IMAD.SHL.U32 R6, R6, 0x100, RZ ;  /* 0x0000010006067824 */ /* 0x000fe200078e00ff */
[----:B-1----:R-:W-:Y:S01]  /*0690*/  SHF.L.U32 R8, R8, 0x8, RZ ;  /* 0x0000000808087819 */ /* 0x002fe200000006ff */
[----:B------:R-:W-:Y:S01]  /*06a0*/  IMAD.SHL.U32 R7, R7, 0x100, RZ ;  /* 0x0000010007077824 */ /* 0x000fe200078e00ff */
[----:B------:R-:W-:Y:S01]  /*06b0*/  SHF.R.S32.HI R23, RZ, 0x8, R23 ;  /* 0x00000008ff177819 */ /* 0x000fe20000011417 */
[----:B------:R-:W-:Y:S01]  /*06c0*/  IMAD.SHL.U32 R9, R9, 0x100, RZ ;  /* 0x0000010009097824 */ /* 0x000fe200078e00ff */
[----:B------:R-:W-:Y:S01]  /*06d0*/  SHF.R.S32.HI R5, RZ, 0x8, R5 ;  /* 0x00000008ff057819 */ /* 0x000fe20000011405 */
[----:B--2---:R-:W-:Y:S01]  /*06e0*/  IMAD.SHL.U32 R21, R21, 0x100, RZ ;  /* 0x0000010015157824 */ /* 0x004fe200078e00ff */
[----:B------:R-:W-:Y:S01]  /*06f0*/  SHF.R.S32.HI R6, RZ, 0x8, R6 ;  /* 0x00000008ff067819 */ /* 0x000fe20000011406 */
[----:B------:R-:W-:Y:S01]  /*0700*/  IMAD.SHL.U32 R10, R10, 0x100, RZ ;  /* 0x000001000a0a7824 */ /* 0x000fe200078e00ff */
[----:B------:R-:W-:Y:S01]  /*0710*/  SHF.R.S32.HI R7, RZ, 0x8, R7 ;  /* 0x00000008ff077819 */ /* 0x000fe20000011407 */
[----:B---3--:R-:W-:Y:S01]  /*0720*/  IMAD.SHL.U32 R25, R24, 0x100, RZ ;  /* 0x0000010018197824 */ /* 0x008fe200078e00ff */
[----:B------:R-:W-:Y:S01]  /*0730*/  SHF.R.S32.HI R24, RZ, 0x8, R21 ;  /* 0x00000008ff187819 */ /* 0x000fe20000011415 */
[----:B----4-:R-:W-:Y:S01]  /*0740*/  IMAD.SHL.U32 R20, R20, 0x100, RZ ;  /* 0x0000010014147824 */ /* 0x010fe200078e00ff */
[----:B------:R-:W-:-:S02]  /*0750*/  SHF.R.S32.HI R8, RZ, 0x8, R8 ;  /* 0x00000008ff087819 */ /* 0x000fc40000011408 */
[----:B------:R-:W-:Y:S01]  /*0760*/  SHF.R.S32.HI R25, RZ, 0x8, R25 ;  /* 0x00000008ff197819 */ /* 0x000fe20000011419 */
[----:B------:R-:W-:Y:S01]  /*0770*/  IMAD R24, R24, R23, R3 ;  /* 0x0000001718187224 */ /* 0x000fe200078e0203 */
[----:B------:R-:W-:Y:S01]  /*0780*/  SHF.R.S32.HI R20, RZ, 0x8, R20 ;  /* 0x00000008ff147819 */ /* 0x000fe20000011414 */
[----:B-----5:R-:W-:Y:S01]  /*0790*/  IMAD.SHL.U32 R19, R19, 0x100, RZ ;  /* 0x0000010013137824 */ /* 0x020fe200078e00ff */
[----:B------:R-:W-:Y:S01]  /*07a0*/  SHF.R.S32.HI R9, RZ, 0x8, R9 ;  /* 0x00000008ff097819 */ /* 0x000fe20000011409 */
[----:B------:R-:W-:Y:S01]  /*07b0*/  IMAD R5, R25, R5, R24 ;  /* 0x0000000519057224 */ /* 0x000fe200078e0218 */
[----:B------:R-:W-:Y:S01]  /*07c0*/  SHF.R.S32.HI R10, RZ, 0x8, R10 ;  /* 0x00000008ff0a7819 */ /* 0x000fe2000001140a */
[----:B------:R-:W-:Y:S01]  /*07d0*/  IMAD.SHL.U32 R17, R17, 0x100, RZ ;  /* 0x0000010011117824 */ /* 0x000fe200078e00ff */
[----:B------:R-:W-:Y:S01]  /*07e0*/  SHF.R.S32.HI R24, RZ, 0x8, R19 ;  /* 0x00000008ff187819 */ /* 0x000fe20000011413 */
[----:B------:R-:W-:Y:S01]  /*07f0*/  IMAD R5, R20, R6, R5 ;  /* 0x0000000614057224 */ /* 0x000fe200078e0205 */
[----:B------:R-:W-:Y:S01]  /*0800*/  SHF.L.U32 R11, R11, 0x8, RZ ;  /* 0x000000080b0b7819 */ /* 0x000fe200000006ff */
[----:B------:R-:W-:Y:S01]  /*0810*/  IMAD.SHL.U32 R16, R16, 0x100, RZ ;  /* 0x0000010010107824 */ /* 0x000fe200078e00ff */
[----:B------:R-:W-:Y:S01]  /*0820*/  SHF.R.S32.HI R6, RZ, 0x8, R17 ;  /* 0x00000008ff067819 */ /* 0x000fe20000011411 */
[----:B------:R-:W-:Y:S01]  /*0830*/  IMAD R5, R24, R7, R5 ;  /* 0x0000000718057224 */ /* 0x000fe200078e0205 */
[----:B------:R-:W-:Y:S01]  /*0840*/  SHF.R.S32.HI R11, RZ, 0x8, R11 ;  /* 0x00000008ff0b7819 */ /* 0x000fe2000001140b */
[----:B------:R-:W-:Y:S01]  /*0850*/  IMAD.SHL.U32 R18, R18, 0x100, RZ ;  /* 0x0000010012127824 */ /* 0x000fe200078e00ff */
[----:B------:R-:W-:Y:S01]  /*0860*/  SHF.R.S32.HI R16, RZ, 0x8, R16 ;  /* 0x00000008ff107819 */ /* 0x000fe20000011410 */
[----:B------:R-:W-:-:S03]  /*0870*/  IMAD R5, R6, R8, R5 ;  /* 0x0000000806057224 */ /* 0x000fc600078e0205 */
[----:B------:R-:W-:Y:S01]  /*0880*/  SHF.R.S32.HI R18, RZ, 0x8, R18 ;  /* 0x00000008ff127819 */ /* 0x000fe20000011412 */
[----:B------:R-:W-:Y:S02]  /*0890*/  IMAD R5, R16, R9, R5 ;  /* 0x0000000910057224 */ /* 0x000fe400078e0205 */
[----:B0-----:R-:W-:Y:S02]  /*08a0*/  IMAD.SHL.U32 R4, R4, 0x100, RZ ;  /* 0x0000010004047824 */ /* 0x001fe400078e00ff */
[----:B------:R-:W-:-:S03]  /*08b0*/  IMAD R5, R18, R10, R5 ;  /* 0x0000000a12057224 */ /* 0x000fc600078e0205 */
[----:B------:R-:W-:-:S05]  /*08c0*/  SHF.R.S32.HI R4, RZ, 0x8, R4 ;  /* 0x00000008ff047819 */ /* 0x000fca0000011404 */
[----:B------:R-:W-:Y:S01]  /*08d0*/  IMAD R3, R4, R11, R5 ;  /* 0x0000000b04037224 */ /* 0x000fe200078e0205 */
[----:B------:R-:W-:Y:S06]  /*08e0*/  @P2 BRA `(.L_x_132) ;  /* 0xfffffffc00202947 */ /* 0x000fec000383ffff */
[----:B------:R-:W-:-:S12]  /*08f0*/  UIADD3 UR6, UPT, UPT, UR5, 0x8c0, URZ ;  /* 0x000008c005067890 */ /* 0x000fd8000fffe0ff */
.L_x_131:
[----:B------:R-:W-:-:S13]  /*0900*/  ISETP.NE.AND P2, PT, R22, RZ, PT ;  /* 0x000000ff1600720c */ /* 0x000fda0003f45270 */
[----:B------:R-:W-:Y:S05]  /*0910*/  @!P2 BRA `(.L_x_130) ;  /* 0x000000040008a947 */ /* 0x000fea0003800000 */
[----:B------:R-:W-:Y:S02]  /*0920*/  ISETP.GE.U32.AND P2, PT, R22, 0x4, PT ;  /* 0x000000041600780c */ /* 0x000fe40003f46070 */
[----:B------:R-:W-:-:S04]  /*0930*/  LOP3.LUT R16, R13, 0x3, RZ, 0xc0, !PT ;  /* 0x000000030d107812 */ /* 0x000fc800078ec0ff */
[----:B------:R-:W-:-:S07]  /*0940*/  ISETP.NE.AND P3, PT, R16, RZ, PT ;  /* 0x000000ff1000720c */ /* 0x000fce0003f65270 */
[----:B------:R-:W-:Y:S06]  /*0950*/  @!P2 BRA `(.L_x_133) ;  /* 0x000000000078a947 */ /* 0x000fec0003800000 */
[----:B-1----:R-:W-:Y:S01]  /*0960*/  IMAD.IADD R4, R12, 0x1, R15 ;  /* 0x000000010c047824 */ /* 0x002fe200078e020f */
[----:B--2---:R-:W1:Y:S01]  /*0970*/  LDS.64 R6, [UR6] ;  /* 0x00000006ff067984 */ /* 0x004e620008000a00 */
[----:B------:R-:W-:-:S03]  /*0980*/  IADD3 R15, PT, PT, R15, 0x4, RZ ;  /* 0x000000040f0f7810 */ /* 0x000fc60007ffe0ff */
[----:B------:R-:W-:Y:S02]  /*0990*/  LEA R8, R4, UR4, 0x2 ;  /* 0x0000000404087c11 */ /* 0x000fe4000f8e10ff */
[----:B0-----:R-:W0:Y:S01]  /*09a0*/  LDS.64 R4, [UR6+0x8] ;  /* 0x00000806ff047984 */ /* 0x001e220008000a00 */
[----:B------:R-:W-:-:S03]  /*09b0*/  UIADD3 UR6, UPT, UPT, UR6, 0x10, URZ ;  /* 0x0000001006067890 */ /* 0x000fc6000fffe0ff */
[----:B------:R-:W2:Y:S04]  /*09c0*/  LDS R9, [R8] ;  /* 0x0000000008097984 */ /* 0x000ea80000000800 */
[----:B------:R-:W3:Y:S04]  /*09d0*/  LDS R11, [R8+0x4] ;  /* 0x00000400080b7984 */ /* 0x000ee80000000800 */
[----:B------:R-:W4:Y:S04]  /*09e0*/  LDS R14, [R8+0x8] ;  /* 0x00000800080e7984 */ /* 0x000f280000000800 */
[----:B------:R-:W5:Y:S01]  /*09f0*/  LDS R17, [R8+0xc] ;  /* 0x00000c0008117984 */ /* 0x000f620000000800 */
[----:B-1----:R-:W-:Y:S01]  /*0a00*/  IMAD.SHL.U32 R6, R6, 0x100, RZ ;  /* 0x0000010006067824 */ /* 0x002fe200078e00ff */
[----:B------:R-:W-:-:S04]  /*0a10*/  SHF.L.U32 R7, R7, 0x8, RZ ;  /* 0x0000000807077819 */ /* 0x000fc800000006ff */
[----:B------:R-:W-:Y:S01]  /*0a20*/  SHF.R.S32.HI R10, RZ, 0x8, R6 ;  /* 0x00000008ff0a7819 */ /* 0x000fe20000011406 */
[----:B0-----:R-:W-:Y:S01]  /*0a30*/  IMAD.SHL.U32 R4, R4, 0x100, RZ ;  /* 0x0000010004047824 */ /* 0x001fe200078e00ff */
[----:B------:R-:W-:Y:S01]  /*0a40*/  SHF.R.S32.HI R7, RZ, 0x8, R7 ;  /* 0x00000008ff077819 */ /* 0x000fe20000011407 */
[----:B------:R-:W-:Y:S02]  /*0a50*/  IMAD.SHL.U32 R5, R5, 0x100, RZ ;  /* 0x0000010005057824 */ /* 0x000fe400078e00ff */
[----:B--2---:R-:W-:Y:S01]  /*0a60*/  IMAD.SHL.U32 R9, R9, 0x100, RZ ;  /* 0x0000010009097824 */ /* 0x004fe200078e00ff */
[----:B------:R-:W-:Y:S02]  /*0a70*/  SHF.R.S32.HI R4, RZ, 0x8, R4 ;  /* 0x00000008ff047819 */ /* 0x000fe40000011404 */
[----:B------:R-:W-:Y:S01]  /*0a80*/  SHF.R.S32.HI R5, RZ, 0x8, R5 ;  /* 0x00000008ff057819 */ /* 0x000fe20000011405 */
[----:B---3--:R-:W-:Y:S01]  /*0a90*/  IMAD.SHL.U32 R11, R11, 0x100, RZ ;  /* 0x000001000b0b7824 */ /* 0x008fe200078e00ff */
[----:B------:R-:W-:Y:S01]  /*0aa0*/  SHF.R.S32.HI R6, RZ, 0x8, R9 ;  /* 0x00000008ff067819 */ /* 0x000fe20000011409 */
[----:B----4-:R-:W-:-:S03]  /*0ab0*/  IMAD.SHL.U32 R14, R14, 0x100, RZ ;  /* 0x000001000e0e7824 */ /* 0x010fc600078e00ff */
[----:B------:R-:W-:Y:S01]  /*0ac0*/  SHF.R.S32.HI R11, RZ, 0x8, R11 ;  /* 0x00000008ff0b7819 */ /* 0x000fe2000001140b */
[----:B------:R-:W-:Y:S02]  /*0ad0*/  IMAD R6, R6, R10, R3 ;  /* 0x0000000a06067224 */ /* 0x000fe400078e0203 */
[----:B-----5:R-:W-:Y:S01]  /*0ae0*/  IMAD.SHL.U32 R17, R17, 0x100, RZ ;  /* 0x0000010011117824 */ /* 0x020fe200078e00ff */
[----:B------:R-:W-:Y:S01]  /*0af0*/  SHF.R.S32.HI R3, RZ, 0x8, R14 ;  /* 0x00000008ff037819 */ /* 0x000fe2000001140e */
[----:B------:R-:W-:-:S03]  /*0b00*/  IMAD R6, R11, R7, R6 ;  /* 0x000000070b067224 */ /* 0x000fc600078e0206 */
[----:B------:R-:W-:Y:S01]  /*0b10*/  SHF.R.S32.HI R8, RZ, 0x8, R17 ;  /* 0x00000008ff087819 */ /* 0x000fe20000011411 */
[----:B------:R-:W-:-:S04]  /*0b20*/  IMAD R3, R3, R4, R6 ;  /* 0x0000000403037224 */ /* 0x000fc800078e0206 */
[----:B------:R-:W-:-:S07]  /*0b30*/  IMAD R3, R8, R5, R3 ;  /* 0x0000000508037224 */ /* 0x000fce00078e0203 */
.L_x_133:
[----:B------:R-:W-:Y:S05]  /*0b40*/  @!P3 BRA `(.L_x_130) ;  /* 0x00000000007cb947 */ /* 0x000fea0003800000 */
[----:B------:R-:W-:Y:S02]  /*0b50*/  ISETP.NE.AND P2, PT, R16, 0x1, PT ;  /* 0x000000011000780c */ /* 0x000fe40003f45270 */
[----:B-1----:R-:W-:-:S04]  /*0b60*/  LOP3.LUT R4, R13, 0x1, RZ, 0xc0, !PT ;  /* 0x000000010d047812 */ /* 0x002fc800078ec0ff */
[----:B------:R-:W-:-:S07]  /*0b70*/  ISETP.NE.U32.AND P3, PT, R4, 0x1, PT ;  /* 0x000000010400780c */ /* 0x000fce0003f65070 */
[----:B------:R-:W-:Y:S06]  /*0b80*/  @!P2 BRA `(.L_x_134) ;  /* 0x000000000044a947 */ /* 0x000fec0003800000 */
[----:B------:R-:W-:Y:S01]  /*0b90*/  IMAD.IADD R4, R12, 0x1, R15 ;  /* 0x000000010c047824 */ /* 0x000fe200078e020f */
[----:B--2---:R-:W1:Y:S01]  /*0ba0*/  LDS.64 R6, [UR6] ;  /* 0x00000006ff067984 */ /* 0x004e620008000a00 */
[----:B------:R-:W-:Y:S01]  /*0bb0*/  IADD3 R15, PT, PT, R15, 0x2, RZ ;  /* 0x000000020f0f7810 */ /* 0x000fe20007ffe0ff */
[----:B------:R-:W-:Y:S02]  /*0bc0*/  UIADD3 UR6, UPT, UPT, UR6, 0x8, URZ ;  /* 0x0000000806067890 */ /* 0x000fe4000fffe0ff */
[----:B------:R-:W-:-:S05]  /*0bd0*/  LEA R4, R4, UR4, 0x2 ;  /* 0x0000000404047c11 */ /* 0x000fca000f8e10ff */
[----:B0-----:R-:W0:Y:S04]  /*0be0*/  LDS R5, [R4] ;  /* 0x0000000004057984 */ /* 0x001e280000000800 */
[----:B------:R-:W2:Y:S01]  /*0bf0*/  LDS R8, [R4+0x4] ;  /* 0x0000040004087984 */ /* 0x000ea20000000800 */
[----:B-1----:R-:W-:Y:S02]  /*0c00*/  IMAD.SHL.U32 R6, R6, 0x100, RZ ;  /* 0x0000010006067824 */ /* 0x002fe400078e00ff */
[----:B------:R-:W-:-:S03]  /*0c10*/  IMAD.SHL.U32 R9, R7, 0x100, RZ ;  /* 0x0000010007097824 */ /* 0x000fc600078e00ff */
[----:B------:R-:W-:Y:S02]  /*0c20*/  SHF.R.S32.HI R7, RZ, 0x8, R6 ;  /* 0x00000008ff077819 */ /* 0x000fe40000011406 */
[----:B------:R-:W-:Y:S01]  /*0c30*/  SHF.R.S32.HI R9, RZ, 0x8, R9 ;  /* 0x00000008ff097819 */ /* 0x000fe20000011409 */
[----:B0-----:R-:W-:Y:S02]  /*0c40*/  IMAD.SHL.U32 R5, R5, 0x100, RZ ;  /* 0x0000010005057824 */ /* 0x001fe400078e00ff */
[----:B--2---:R-:W-:-:S03]  /*0c50*/  IMAD.SHL.U32 R8, R8, 0x100, RZ ;  /* 0x0000010008087824 */ /* 0x004fc600078e00ff */
[----:B------:R-:W-:Y:S02]  /*0c60*/  SHF.R.S32.HI R6, RZ, 0x8, R5 ;  /* 0x00000008ff067819 */ /* 0x000fe40000011405 */
[----:B------:R-:W-:-:S03]  /*0c70*/  SHF.R.S32.HI R8, RZ, 0x8, R8 ;  /* 0x00000008ff087819 */ /* 0x000fc60000011408 */
[----:B------:R-:W-:-:S04]  /*0c80*/  IMAD R3, R6, R7, R3 ;  /* 0x0000000706037224 */ /* 0x000fc800078e0203 */
[----:B------:R-:W-:-:S07]  /*0c90*/  IMAD R3, R8, R9, R3 ;  /* 0x0000000908037224 */ /* 0x000fce00078e0203 */
.L_x_134:
[----:B------:R-:W-:Y:S05]  /*0ca0*/  @P3 BRA `(.L_x_130) ;  /* 0x0000000000243947 */ /* 0x000fea0003800000 */
[----:B------:R-:W-:Y:S01]  /*0cb0*/  IMAD.IADD R15, R12, 0x1, R15 ;  /* 0x000000010c0f7824 */ /* 0x000fe200078e020f */
[----:B------:R-:W0:Y:S04]  /*0cc0*/  LDS R4, [UR6] ;  /* 0x00000006ff047984 */ /* 0x000e280008000800 */
[----:B------:R-:W-:-:S06]  /*0cd0*/  LEA R15, R15, UR4, 0x2 ;  /* 0x000000040f0f7c11 */ /* 0x000fcc000f8e10ff */
[----:B------:R-:W1:Y:S01]  /*0ce0*/  LDS R15, [R15] ;  /* 0x000000000f0f7984 */ /* 0x000e620000000800 */
[----:B0-----:R-:W-:-:S05]  /*0cf0*/  IMAD.SHL.U32 R5, R4, 0x100, RZ ;  /* 0x0000010004057824 */ /* 0x001fca00078e00ff */
[----:B------:R-:W-:Y:S01]  /*0d00*/  SHF.R.S32.HI R5, RZ, 0x8, R5 ;  /* 0x00000008ff057819 */ /* 0x000fe20000011405 */
[----:B-1----:R-:W-:-:S05]  /*0d10*/  IMAD.SHL.U32 R4, R15, 0x100, RZ ;  /* 0x000001000f047824 */ /* 0x002fca00078e00ff */
[----:B------:R-:W-:-:S05]  /*0d20*/  SHF.R.S32.HI R4, RZ, 0x8, R4 ;  /* 0x00000008ff047819 */ /* 0x000fca0000011404 */
[----:B------:R-:W-:-:S07]  /*0d30*/  IMAD R3, R4, R5, R3 ;  /* 0x0000000504037224 */ /* 0x000fce00078e0203 */
.L_x_130:
[----:B------:R-:W-:Y:S01]  /*0d40*/  IMAD R13, R13, 0x4, R2 ;  /* 0x000000040d0d7824 */ /* 0x000fe200078e0202 */
[----:B-1----:R-:W1:Y:S01]  /*0d50*/  LDS R4, [UR4+0x888] ;  /* 0x00088804ff047984 */ /* 0x002e620008000800 */
[----:B------:R-:W-:Y:S01]  /*0d60*/  ISETP.GT.U32.AND P2, PT, R0, 0x7f, PT ;  /* 0x0000007f0000780c */ /* 0x000fe20003f44070 */
[----:B------:R-:W-:Y:S02]  /*0d70*/  BSSY.RECONVERGENT B0, `(.L_x_135) ;  /* 0x0000034000007945 */ /* 0x000fe40003800200 */
[----:B0-----:R-:W0:Y:S04]  /*0d80*/  LDS R5, [UR4+0x944] ;  /* 0x00094404ff057984 */ /* 0x001e280008000800 */
[----:B------:R-:W3:Y:S01]  /*0d90*/  LDS R13, [R13] ;  /* 0x000000000d0d7984 */ /* 0x000ee20000000800 */
[----:B-1----:R-:W-:-:S02]  /*0da0*/  SHF.R.S32.HI R4, RZ, R4, R3 ;  /* 0x00000004ff047219 */ /* 0x002fc40000011403 */
[----:B0-----:R-:W-:-:S03]  /*0db0*/  ISETP.GE.AND P3, PT, R12, R5, PT ;  /* 0x000000050c00720c */ /* 0x001fc60003f66270 */
[----:B---3--:R-:W-:-:S05]  /*0dc0*/  IMAD.IADD R4, R13, 0x1, -R4 ;  /* 0x000000010d047824 */ /* 0x008fca00078e0a04 */
[----:B------:R-:W-:Y:S02]  /*0dd0*/  SHF.L.U32 R3, R4, 0x1, RZ ;  /* 0x0000000104037819 */ /* 0x000fe400000006ff */
[----:B------:R-:W-:-:S04]  /*0de0*/  SHF.R.S32.HI R4, RZ, 0x1f, R4 ;  /* 0x0000001fff047819 */ /* 0x000fc80000011404 */
[----:B------:R-:W-:-:S04]  /*0df0*/  LOP3.LUT R3, R3, R4, RZ, 0x3c, !PT ;  /* 0x0000000403037212 */ /* 0x000fc800078e3cff */
[----:B------:R-:W-:-:S05]  /*0e00*/  VIMNMX R3, PT, PT, R3, 0x7fffff, PT ;  /* 0x007fffff03037848 */ /* 0x000fca0003fe0100 */
[----:B------:R-:W-:-:S05]  /*0e10*/  IMAD.SHL.U32 R3, R3, 0x100, RZ ;  /* 0x0000010003037824 */ /* 0x000fca00078e00ff */
[----:B------:R-:W-:-:S04]  /*0e20*/  SHF.R.S32.HI R3, RZ, 0x8, R3 ;  /* 0x00000008ff037819 */ /* 0x000fc80000011403 */
[----:B------:R-:W-:Y:S02]  /*0e30*/  SEL R3, R3, RZ, !P3 ;  /* 0x000000ff03037207 */ /* 0x000fe40005800000 */
[----:B------:R-:W-:-:S03]  /*0e40*/  ISETP.GT.U32.AND P3, PT, R0, 0x3f, PT ;  /* 0x0000003f0000780c */ /* 0x000fc60003f64070 */
[----:B------:R-:W-:Y:S01]  /*0e50*/  STS [R2+0x480], R3 ;  /* 0x0004800302007388 */ /* 0x000fe20000000800 */
        /* <DEDUP_REMOVED lines=17> */
[----:B------:R-:W-:Y:S04]  /*0f70*/  LDS R0, [R2+0x4c0] ;  /* 0x0004c00002007984 */ /* 0x000fe80000000800 */
[----:B0-----:R-:W0:Y:S02]  /*0f80*/  LDS R3, [R2+0x480] ;  /* 0x0004800002037984 */ /* 0x001e240000000800 */
[----:B0-----:R-:W-:-:S05]  /*0f90*/  IMAD.IADD R3, R0, 0x1, R3 ;  /* 0x0000000100037824 */ /* 0x001fca00078e0203 */
[----:B------:R-:W-:Y:S04]  /*0fa0*/  STS [R2+0x480], R3 ;  /* 0x0004800302007388 */ /* 0x000fe80000000800 */
[----:B------:R-:W-:Y:S04]  /*0fb0*/  LDS R0, [R2+0x4a0] ;  /* 0x0004a00002007984 */ /* 0x000fe80000000800 */
[----:B------:R-:W0:Y:S02]  /*0fc0*/  LDS R5, [R2+0x480] ;  /* 0x0004800002057984 */ /* 0x000e240000000800 */
[----:B0-----:R-:W-:-:S05]  /*0fd0*/  IADD3 R5, PT, PT, R0, R5, RZ ;  /* 0x0000000500057210 */ /* 0x001fca0007ffe0ff */
[----:B------:R-:W-:Y:S04]  /*0fe0*/  STS [R2+0x480], R5 ;  /* 0x0004800502007388 */ /* 0x000fe80000000800 */
[----:B------:R-:W-:Y:S04]  /*0ff0*/  LDS R0, [R2+0x490] ;  /* 0x0004900002007984 */ /* 0x000fe80000000800 */
[----:B------:R-:W0:Y:S02]  /*1000*/  LDS R7, [R2+0x480] ;  /* 0x0004800002077984 */ /* 0x000e240000000800 */
[----:B0-----:R-:W-:-:S05]  /*1010*/  IMAD.IADD R7, R0, 0x1, R7 ;  /* 0x0000000100077824 */ /* 0x001fca00078e0207 */
[----:B------:R-:W-:Y:S04]  /*1020*/  STS [R2+0x480], R7 ;  /* 0x0004800702007388 */ /* 0x000fe80000000800 */
[----:B------:R-:W-:Y:S04]  /*1030*/  LDS R0, [R2+0x488] ;  /* 0x0004880002007984 */ /* 0x000fe80000000800 */
[----:B--2---:R-:W0:Y:S02]  /*1040*/  LDS R9, [R2+0x480] ;  /* 0x0004800002097984 */ /* 0x004e240000000800 */
[----:B0-----:R-:W-:-:S05]  /*1050*/  IMAD.IADD R9, R0, 0x1, R9 ;  /* 0x0000000100097824 */ /* 0x001fca00078e0209 */
[----:B------:R-:W-:Y:S04]  /*1060*/  STS [R2+0x480], R9 ;  /* 0x0004800902007388 */ /* 0x000fe80000000800 */
[----:B------:R-:W-:Y:S04]  /*1070*/  LDS R0, [R2+0x484] ;  /* 0x0004840002007984 */ /* 0x000fe80000000800 */
[----:B------:R-:W0:Y:S02]  /*1080*/  LDS R3, [R2+0x480] ;  /* 0x0004800002037984 */ /* 0x000e240000000800 */
[----:B0-----:R-:W-:-:S05]  /*1090*/  IMAD.IADD R3, R0, 0x1, R3 ;  /* 0x0000000100037824 */ /* 0x001fca00078e0203 */
[----:B------:R1:W-:Y:S02]  /*10a0*/  STS [R2+0x480], R3 ;  /* 0x0004800302007388 */ /* 0x0003e40000000800 */
.L_x_136:
[----:B------:R-:W-:Y:S05]  /*10b0*/  BSYNC.RECONVERGENT B0 ;  /* 0x0000000000007941 */ /* 0x000fea0003800200 */
.L_x_135:
[----:B------:R-:W-:Y:S05]  /*10c0*/  @!P0 EXIT ;  /* 0x000000000000894d */ /* 0x000fea0003800000 */
[----:B------:R-:W3:Y:S01]  /*10d0*/  S2R R7, SR_CTAID.Y ;  /* 0x0000000000077919 */ /* 0x000ee20000002600 */
[----:B01----:R-:W0:Y:S01]  /*10e0*/  LDC.64 R2, c[0x0][0x380] ;  /* 0x0000e000ff027b82 */ /* 0x003e220000000a00 */
[----:B------:R-:W3:Y:S01]  /*10f0*/  S2R R0, SR_CTAID.X ;  /* 0x0000000000007919 */ /* 0x000ee20000002500 */
[----:B------:R-:W1:Y:S01]  /*1100*/  LDS R5, [UR4+0x480] ;  /* 0x00048004ff057984 */ /* 0x000e620008000800 */
[----:B---3--:R-:W-:-:S04]  /*1110*/  IMAD R7, R7, 0x40, R0 ;  /* 0x0000004007077824 */ /* 0x008fc800078e0200 */
[----:B0-----:R-:W-:-:S05]  /*1120*/  IMAD.WIDE.U32 R2, R7, 0x4, R2 ;  /* 0x0000000407027825 */ /* 0x001fca00078e0002 */
[----:B-1----:R-:W-:Y:S01]  /*1130*/  STG.E desc[UR8][R2.64], R5 ;  /* 0x0000000502007986 */ /* 0x002fe2000c101908 */
[----:B------:R-:W-:Y:S05]  /*1140*/  EXIT ;  /* 0x000000000000794d */ /* 0x000fea0003800000 */
.L_x_137:
        /* <DEDUP_REMOVED lines=11> */
.L_x_275:


//--------------------- .text.cudaEstimateResidual --------------------------
	.section	.text.cudaEstimateResidual,"ax",@progbits
	.align	128
        .global         cudaEstimateResidual
        .type           cudaEstimateResidual,@function
        .size           cudaEstimateResidual,(.L_x_276 - cudaEstimateResidual)
        .other          cudaEstimateResidual,@"STO_CUDA_ENTRY STV_DEFAULT"
cudaEstimateResidual:
.text.cudaEstimateResidual:
[----:B------:R-:W-:Y:S01]  /*0000*/  LDC R1, c[0x0][0x37c] ;  /* 0x0000df00ff017b82 */ /* 0x000fe20000000800 */
[----:B------:R-:W0:Y:S01]  /*0010*/  S2R R18, SR_TID.X ;  /* 0x0000000000127919 */ /* 0x000e220000002100 */
[----:B------:R-:W1:Y:S01]  /*0020*/  LDCU.64 UR6, c[0x0][0x358] ;  /* 0x00006b00ff0677ac */ /* 0x000e620008000a00 */
[----:B------:R-:W2:Y:S01]  /*0030*/  S2R R16, SR_TID.Y ;  /* 0x0000000000107919 */ /* 0x000ea20000002200 */
[----:B0-----:R-:W-:-:S13]  /*0040*/  ISETP.GT.U32.AND P0, PT, R18, 0xf, PT ;  /* 0x0000000f1200780c */ /* 0x001fda0003f04070 */
[----:B------:R-:W2:Y:S01]  /*0050*/  @!P0 S2R R5, SR_CTAID.Y ;  /* 0x0000000000058919 */ /* 0x000ea20000002600 */
[----:B------:R-:W2:Y:S08]  /*0060*/  @!P0 LDC R0, c[0x0][0x364] ;  /* 0x0000d900ff008b82 */ /* 0x000eb00000000800 */
[----:B------:R-:W0:Y:S01]  /*0070*/  @!P0 LDC.64 R2, c[0x0][0x390] ;  /* 0x0000e400ff028b82 */ /* 0x000e220000000a00 */
[----:B--2---:R-:W-:-:S04]  /*0080*/  @!P0 IMAD R5, R5, R0, R16 ;  /* 0x0000000005058224 */ /* 0x004fc800078e0210 */
[----:B0-----:R-:W-:-:S04]  /*0090*/  @!P0 IMAD.WIDE.U32 R2, R5, 0xc0, R2 ;  /* 0x000000c005028825 */ /* 0x001fc800078e0002 */
[----:B------:R-:W-:Y:S01]  /*00a0*/  @!P0 IMAD.WIDE.U32 R4, R18, 0x4, R2 ;  /* 0x0000000412048825 */ /* 0x000fe200078e0002 */
[----:B------:R-:W0:Y:S05]  /*00b0*/  S2UR UR5, SR_CgaCtaId ;  /* 0x00000000000579c3 */ /* 0x000e2a0000008800 */
[----:B-1----:R-:W2:Y:S01]  /*00c0*/  @!P0 LDG.E R4, desc[UR6][R4.64] ;  /* 0x0000000604048981 */ /* 0x002ea2000c1e1900 */
[----:B------:R-:W-:Y:S01]  /*00d0*/  UMOV UR4, 0x400 ;  /* 0x0000040000047882 */ /* 0x000fe20000000000 */
[----:B------:R-:W-:Y:S01]  /*00e0*/  BSSY.RECONVERGENT B0, `(.L_x_138) ;  /* 0x0000019000007945 */ /* 0x000fe20003800200 */
[----:B------:R-:W1:Y:S01]  /*00f0*/  LDC.64 R2, c[0x0][0x398] ;  /* 0x0000e600ff027b82 */ /* 0x000e620000000a00 */
[----:B0-----:R-:W-:-:S07]  /*0100*/  ULEA UR4, UR5, UR4, 0x18 ;  /* 0x0000000405047291 */ /* 0x001fce000f8ec0ff */
[----:B------:R-:W0:Y:S01]  /*0110*/  S2UR UR5, SR_CTAID.X ;  /* 0x00000000000579c3 */ /* 0x000e220000002500 */
[----:B------:R-:W-:-:S05]  /*0120*/  LEA R15, R16, UR4, 0x6 ;  /* 0x00000004100f7c11 */ /* 0x000fca000f8e30ff */
[----:B------:R-:W-:Y:S01]  /*0130*/  @!P0 IMAD R7, R18, 0x4, R15 ;  /* 0x0000000412078824 */ /* 0x000fe200078e020f */
[----:B0-----:R-:W-:-:S04]  /*0140*/  UIADD3 UR8, UPT, UPT, -UR5, URZ, URZ ;  /* 0x000000ff05087290 */ /* 0x001fc8000fffe1ff */
[----:B--2---:R0:W-:Y:S01]  /*0150*/  @!P0 STS [R7+0x880], R4 ;  /* 0x0008800407008388 */ /* 0x0041e20000000800 */
[----:B------:R-:W-:Y:S01]  /*0160*/  BAR.SYNC.DEFER_BLOCKING 0x0 ;  /* 0x0000000000007b1d */ /* 0x000fe20000010000 */
[----:B0-----:R-:W-:-:S05]  /*0170*/  IMAD.MOV.U32 R7, RZ, RZ, RZ ;  /* 0x000000ffff077224 */ /* 0x001fca00078e00ff */
[----:B------:R-:W1:Y:S02]  /*0180*/  LDS R0, [UR4+0x89c] ;  /* 0x00089c04ff007984 */ /* 0x000e640008000800 */
[----:B-1----:R-:W-:Y:S02]  /*0190*/  IMAD R14, R3, UR8, R0 ;  /* 0x00000008030e7c24 */ /* 0x002fe4000f8e0200 */
[----:B------:R-:W-:-:S03]  /*01a0*/  IMAD R0, R16, 0x20, R18 ;  /* 0x0000002010007824 */ /* 0x000fc600078e0212 */
[----:B------:R-:W-:Y:S02]  /*01b0*/  VIADDMNMX R14, R3, R2, R14, PT ;  /* 0x00000002030e7246 */ /* 0x000fe4000380010e */
[C---:B------:R-:W-:Y:S02]  /*01c0*/  LEA R12, R0.reuse, UR4, 0x2 ;  /* 0x00000004000c7c11 */ /* 0x040fe4000f8e10ff */
[----:B------:R-:W-:-:S13]  /*01d0*/  ISETP.GE.AND P0, PT, R0, R14, PT ;  /* 0x0000000e0000720c */ /* 0x000fda0003f06270 */
[----:B------:R-:W-:Y:S05]  /*01e0*/  @P0 BRA `(.L_x_139) ;  /* 0x0000000000200947 */ /* 0x000fea0003800000 */
[----:B------:R-:W0:Y:S01]  /*01f0*/  LDS R2, [UR4+0x884] ;  /* 0x00088404ff027984 */ /* 0x000e220008000800 */
[----:B------:R-:W1:Y:S01]  /*0200*/  LDC.64 R4, c[0x0][0x388] ;  /* 0x0000e200ff047b82 */ /* 0x000e620000000a00 */
[----:B------:R-:W-:-:S04]  /*0210*/  IMAD R7, R3, UR5, R0 ;  /* 0x0000000503077c24 */ /* 0x000fc8000f8e0200 */
[----:B0-----:R-:W-:-:S04]  /*0220*/  IMAD.IADD R7, R2, 0x1, R7 ;  /* 0x0000000102077824 */ /* 0x001fc800078e0207 */
[----:B-1----:R-:W-:Y:S02]  /*0230*/  IMAD.WIDE R4, R7, 0x4, R4 ;  /* 0x0000000407047825 */ /* 0x002fe400078e0204 */
[----:B------:R-:W0:Y:S04]  /*0240*/  LDS R7, [UR4+0x8ac] ;  /* 0x0008ac04ff077984 */ /* 0x000e280008000800 */
[----:B------:R-:W0:Y:S02]  /*0250*/  LDG.E R4, desc[UR6][R4.64] ;  /* 0x0000000604047981 */ /* 0x000e24000c1e1900 */
[----:B0-----:R-:W-:-:S07]  /*0260*/  SHF.R.S32.HI R7, RZ, R7, R4 ;  /* 0x00000007ff077219 */ /* 0x001fce0000011404 */
.L_x_139:
[----:B------:R-:W-:Y:S05]  /*0270*/  BSYNC.RECONVERGENT B0 ;  /* 0x0000000000007941 */ /* 0x000fea0003800200 */
.L_x_138:
[----:B------:R0:W-:Y:S01]  /*0280*/  STS [R12], R7 ;  /* 0x000000070c007388 */ /* 0x0001e20000000800 */
[----:B------:R-:W-:Y:S01]  /*0290*/  ISETP.GT.U32.AND P0, PT, R0, 0x1f, PT ;  /* 0x0000001f0000780c */ /* 0x000fe20003f04070 */
[----:B------:R-:W-:-:S12]  /*02a0*/  BSSY.RECONVERGENT B0, `(.L_x_140) ;  /* 0x0000012000007945 */ /* 0x000fd80003800200 */
[----:B0-----:R-:W-:Y:S05]  /*02b0*/  @P0 BRA `(.L_x_141) ;  /* 0x0000000000400947 */ /* 0x001fea0003800000 */
[----:B------:R-:W-:Y:S01]  /*02c0*/  IADD3 R0, PT, PT, R0, R3, RZ ;  /* 0x0000000300007210 */ /* 0x000fe20007ffe0ff */
[----:B------:R-:W-:Y:S01]  /*02d0*/  BSSY.RECONVERGENT B1, `(.L_x_142) ;  /* 0x000000d000017945 */ /* 0x000fe20003800200 */
[----:B------:R-:W-:Y:S02]  /*02e0*/  IMAD R7, R3, 0x4, R12 ;  /* 0x0000000403077824 */ /* 0x000fe400078e020c */
[----:B------:R-:W-:Y:S01]  /*02f0*/  ISETP.GE.AND P0, PT, R0, R14, PT ;  /* 0x0000000e0000720c */ /* 0x000fe20003f06270 */
[----:B------:R-:W-:-:S12]  /*0300*/  IMAD.MOV.U32 R4, RZ, RZ, RZ ;  /* 0x000000ffff047224 */ /* 0x000fd800078e00ff */
        /* <DEDUP_REMOVED lines=9> */
.L_x_143:
[----:B------:R-:W-:Y:S05]  /*03a0*/  BSYNC.RECONVERGENT B1 ;  /* 0x0000000000017941 */ /* 0x000fea0003800200 */
.L_x_142:
[----:B------:R0:W-:Y:S02]  /*03b0*/  STS [R7], R4 ;  /* 0x0000000407007388 */ /* 0x0001e40000000800 */
.L_x_141:
[----:B------:R-:W-:Y:S05]  /*03c0*/  BSYNC.RECONVERGENT B0 ;  /* 0x0000000000007941 */ /* 0x000fea0003800200 */
.L_x_140:
[----:B------:R-:W-:Y:S06]  /*03d0*/  BAR.SYNC.DEFER_BLOCKING 0x0 ;  /* 0x0000000000007b1d */ /* 0x000fec0000010000 */
[----:B------:R-:W-:Y:S01]  /*03e0*/  BSSY.RECONVERGENT B0, `(.L_x_144) ;  /* 0x000000d000007945 */ /* 0x000fe20003800200 */
[----:B------:R-:W-:Y:S04]  /*03f0*/  STS [R12+0x480], RZ ;  /* 0x000480ff0c007388 */ /* 0x000fe80000000800 */
[----:B------:R-:W1:Y:S02]  /*0400*/  LDS R3, [R15+0x880] ;  /* 0x000880000f037984 */ /* 0x000e640000000800 */
[----:B-1----:R-:W-:Y:S01]  /*0410*/  ISETP.GE.U32.AND P0, PT, R18, R3, PT ;  /* 0x000000031200720c */ /* 0x002fe20003f06070 */
[----:B------:R-:W-:-:S12]  /*0420*/  IMAD.MOV.U32 R3, RZ, RZ, RZ ;  /* 0x000000ffff037224 */ /* 0x000fd800078e00ff */
[----:B------:R-:W-:Y:S05]  /*0430*/  @P0 BRA `(.L_x_145) ;  /* 0x00000000001c0947 */ /* 0x000fea0003800000 */
[----:B------:R-:W1:Y:S08]  /*0440*/  S2UR UR8, SR_CTAID.Y ;  /* 0x00000000000879c3 */ /* 0x000e700000002600 */
[----:B------:R-:W1:Y:S08]  /*0450*/  LDC R5, c[0x0][0x364] ;  /* 0x0000d900ff057b82 */ /* 0x000e700000000800 */
[----:B------:R-:W2:Y:S01]  /*0460*/  LDC.64 R2, c[0x0][0x390] ;  /* 0x0000e400ff027b82 */ /* 0x000ea20000000a00 */
[----:B-1----:R-:W-:-:S04]  /*0470*/  IMAD R5, R5, UR8, R16 ;  /* 0x0000000805057c24 */ /* 0x002fc8000f8e0210 */
[----:B--2---:R-:W-:-:S04]  /*0480*/  IMAD.WIDE.U32 R2, R5, 0xc0, R2 ;  /* 0x000000c005027825 */ /* 0x004fc800078e0002 */
[----:B------:R-:W-:-:S06]  /*0490*/  IMAD.WIDE.U32 R2, R18, 0x4, R2 ;  /* 0x0000000412027825 */ /* 0x000fcc00078e0002 */
[----:B------:R1:W5:Y:S02]  /*04a0*/  LDG.E R3, desc[UR6][R2.64+0x40] ;  /* 0x0000400602037981 */ /* 0x000364000c1e1900 */
.L_x_145:
[----:B------:R-:W-:Y:S05]  /*04b0*/  BSYNC.RECONVERGENT B0 ;  /* 0x0000000000007941 */ /* 0x000fea0003800200 */
.L_x_144:
[----:B-----5:R-:W-:Y:S01]  /*04c0*/  STS [R12+0xa80], R3 ;  /* 0x000a80030c007388 */ /* 0x020fe20000000800 */
[----:B------:R-:W2:Y:S01]  /*04d0*/  LDCU UR8, c[0x0][0x364] ;  /* 0x00006c80ff0877ac */ /* 0x000ea20008000800 */
[----:B------:R-:W-:Y:S02]  /*04e0*/  BSSY.RECONVERGENT B1, `(.L_x_146) ;  /* 0x00000b4000017945 */ /* 0x000fe40003800200 */
[----:B------:R-:W3:Y:S02]  /*04f0*/  LDS R0, [R15+0x894] ;  /* 0x000894000f007984 */ /* 0x000ee40000000800 */
[----:B---3--:R-:W-:-:S13]  /*0500*/  ISETP.NE.AND P0, PT, R0, 0x1, PT ;  /* 0x000000010000780c */ /* 0x008fda0003f05270 */
[----:B--2---:R-:W-:Y:S05]  /*0510*/  @!P0 BRA `(.L_x_147) ;  /* 0x0000000800c08947 */ /* 0x004fea0003800000 */
[----:B------:R-:W-:Y:S01]  /*0520*/  LEA R3, R16, UR4, 0x7 ;  /* 0x0000000410037c11 */ /* 0x000fe2000f8e38ff */
[----:B------:R-:W-:Y:S01]  /*0530*/  HFMA2 R13, -RZ, RZ, 0, 0 ;  /* 0x00000000ff0d7431 */ /* 0x000fe200000001ff */
[----:B-1----:R-:W-:-:S03]  /*0540*/  LEA R2, R18, UR4, 0x2 ;  /* 0x0000000412027c11 */ /* 0x002fc6000f8e10ff */
[----:B------:R-:W-:Y:S02]  /*0550*/  VIADD R3, R3, 0xa80 ;  /* 0x00000a8003037836 */ /* 0x000fe40000000000 */
[----:B------:R-:W-:-:S07]  /*0560*/  VIADD R2, R2, 0x10 ;  /* 0x0000001002027836 */ /* 0x000fce0000000000 */
.L_x_157:
[----:B------:R-:W1:Y:S01]  /*0570*/  LDS R0, [R15+0x880] ;  /* 0x000880000f007984 */ /* 0x000e620000000800 */
[----:B------:R-:W-:Y:S01]  /*0580*/  IMAD R17, R13, 0x20, R18 ;  /* 0x000000200d117824 */ /* 0x000fe200078e0212 */
[----:B------:R-:W-:Y:S01]  /*0590*/  BSSY.RECONVERGENT B0, `(.L_x_148) ;  /* 0x0000095000007945 */ /* 0x000fe20003800200 */
[----:B------:R-:W-:Y:S01]  /*05a0*/  IMAD.MOV.U32 R8, RZ, RZ, RZ ;  /* 0x000000ffff087224 */ /* 0x000fe200078e00ff */
[----:B-1----:R-:W-:Y:S02]  /*05b0*/  ISETP.GE.AND P0, PT, R0, 0x1, PT ;  /* 0x000000010000780c */ /* 0x002fe40003f06270 */
[----:B------:R-:W-:-:S11]  /*05c0*/  IADD3 R17, PT, PT, R17, R0, RZ ;  /* 0x0000000011117210 */ /* 0x000fd60007ffe0ff */
[----:B--2---:R-:W-:Y:S05]  /*05d0*/  @!P0 BRA `(.L_x_149) ;  /* 0x0000000800408947 */ /* 0x004fea0003800000 */
[C---:B------:R-:W-:Y:S01]  /*05e0*/  ISETP.GE.U32.AND P0, PT, R0.reuse, 0x8, PT ;  /* 0x000000080000780c */ /* 0x040fe20003f06070 */
[----:B------:R-:W-:Y:S01]  /*05f0*/  BSSY.RECONVERGENT B2, `(.L_x_150) ;  /* 0x0000046000027945 */ /* 0x000fe20003800200 */
[----:B------:R-:W-:Y:S01]  /*0600*/  LOP3.LUT R24, R0, 0x7, RZ, 0xc0, !PT ;  /* 0x0000000700187812 */ /* 0x000fe200078ec0ff */
[----:B------:R-:W-:Y:S02]  /*0610*/  IMAD.MOV R20, RZ, RZ, -R0 ;  /* 0x000000ffff147224 */ /* 0x000fe400078e0a00 */
[----:B------:R-:W-:Y:S02]  /*0620*/  IMAD.MOV.U32 R8, RZ, RZ, RZ ;  /* 0x000000ffff087224 */ /* 0x000fe400078e00ff */
[----:B------:R-:W-:-:S06]  /*0630*/  IMAD.MOV.U32 R9, RZ, RZ, R3 ;  /* 0x000000ffff097224 */ /* 0x000fcc00078e0003 */
[----:B------:R-:W-:Y:S05]  /*0640*/  @!P0 BRA `(.L_x_151) ;  /* 0x0000000400008947 */ /* 0x000fea0003800000 */
[----:B------:R-:W-:Y:S01]  /*0650*/  LOP3.LUT R23, R0, 0x7ffffff8, RZ, 0xc0, !PT ;  /* 0x7ffffff800177812 */ /* 0x000fe200078ec0ff */
[----:B------:R-:W-:Y:S01]  /*0660*/  BSSY.RECONVERGENT B3, `(.L_x_151) ;  /* 0x000003e000037945 */ /* 0x000fe20003800200 */
[----:B------:R-:W-:Y:S01]  /*0670*/  IMAD R22, R13, 0x80, R2 ;  /* 0x000000800d167824 */ /* 0x000fe200078e0202 */
[----:B------:R-:W-:Y:S01]  /*0680*/  MOV R8, RZ ;  /* 0x000000ff00087202 */ /* 0x000fe20000000f00 */
[----:B------:R-:W-:Y:S02]  /*0690*/  IMAD.MOV.U32 R21, RZ, RZ, R3 ;  /* 0x000000ffff157224 */ /* 0x000fe400078e0003 */
[----:B------:R-:W-:-:S07]  /*06a0*/  IMAD.MOV R23, RZ, RZ, -R23 ;  /* 0x000000ffff177224 */ /* 0x000fce00078e0a17 */
.L_x_152:
[----:B------:R-:W1:Y:S01]  /*06b0*/  LDS R10, [R22+-0x10] ;  /* 0xfffff000160a7984 */ /* 0x000e620000000800 */
[----:B------:R-:W-:Y:S02]  /*06c0*/  VIADD R23, R23, 0x8 ;  /* 0x0000000817177836 */ /* 0x000fe40000000000 */
[----:B------:R-:W-:Y:S01]  /*06d0*/  VIADD R20, R20, 0x8 ;  /* 0x0000000814147836 */ /* 0x000fe20000000000 */
[----:B0-----:R-:W0:Y:S02]  /*06e0*/  LDS.128 R4, [R21] ;  /* 0x0000000015047984 */ /* 0x001e240000000c00 */
[----:B------:R-:W-:Y:S02]  /*06f0*/  ISETP.NE.AND P0, PT, R23, RZ, PT ;  /* 0x000000ff1700720c */ /* 0x000fe40003f05270 */
[----:B------:R-:W2:Y:S04]  /*0700*/  LDS R11, [R22+-0xc] ;  /* 0xfffff400160b7984 */ /* 0x000ea80000000800 */
[----:B------:R-:W3:Y:S04]  /*0710*/  LDS R9, [R22+-0x8] ;  /* 0xfffff80016097984 */ /* 0x000ee80000000800 */
[----:B------:R-:W4:Y:S01]  /*0720*/  LDS R19, [R22+-0x4] ;  /* 0xfffffc0016137984 */ /* 0x000f220000000800 */
[----:B-1----:R-:W-:-:S02]  /*0730*/  IMAD.SHL.U32 R10, R10, 0x100, RZ ;  /* 0x000001000a0a7824 */ /* 0x002fc400078e00ff */
[----:B0-----:R-:W-:Y:S01]  /*0740*/  IMAD.SHL.U32 R4, R4, 0x100, RZ ;  /* 0x0000010004047824 */ /* 0x001fe200078e00ff */
[----:B------:R-:W-:Y:S01]  /*0750*/  SHF.L.U32 R5, R5, 0x8, RZ ;  /* 0x0000000805057819 */ /* 0x000fe200000006ff */
[----:B------:R-:W-:Y:S02]  /*0760*/  IMAD.SHL.U32 R6, R6, 0x100, RZ ;  /* 0x0000010006067824 */ /* 0x000fe400078e00ff */
[----:B--2---:R-:W-:Y:S01]  /*0770*/  IMAD.SHL.U32 R25, R11, 0x100, RZ ;  /* 0x000001000b197824 */ /* 0x004fe200078e00ff */
[----:B------:R-:W-:Y:S01]  /*0780*/  SHF.R.S32.HI R11, RZ, 0x8, R10 ;  /* 0x00000008ff0b7819 */ /* 0x000fe2000001140a */
[----:B------:R-:W-:Y:S01]  /*0790*/  IMAD.SHL.U32 R7, R7, 0x100, RZ ;  /* 0x0000010007077824 */ /* 0x000fe200078e00ff */
[----:B------:R-:W-:Y:S01]  /*07a0*/  SHF.R.S32.HI R4, RZ, 0x8, R4 ;  /* 0x00000008ff047819 */ /* 0x000fe20000011404 */
[----:B---3--:R-:W-:Y:S01]  /*07b0*/  IMAD.SHL.U32 R9, R9, 0x100, RZ ;  /* 0x0000010009097824 */ /* 0x008fe200078e00ff */
[----:B------:R-:W-:Y:S02]  /*07c0*/  SHF.R.S32.HI R25, RZ, 0x8, R25 ;  /* 0x00000008ff197819 */ /* 0x000fe40000011419 */
[----:B------:R-:W-:Y:S01]  /*07d0*/  SHF.R.S32.HI R5, RZ, 0x8, R5 ;  /* 0x00000008ff057819 */ /* 0x000fe20000011405 */
[----:B------:R-:W-:Y:S01]  /*07e0*/  IMAD R4, R11, R4, R8 ;  /* 0x000000040b047224 */ /* 0x000fe200078e0208 */
[----:B------:R-:W-:-:S02]  /*07f0*/  SHF.R.S32.HI R26, RZ, 0x8, R6 ;  /* 0x00000008ff1a7819 */ /* 0x000fc40000011406 */
[----:B------:R-:W-:Y:S01]  /*0800*/  SHF.R.S32.HI R27, RZ, 0x8, R9 ;  /* 0x00000008ff1b7819 */ /* 0x000fe20000011409 */
[----:B------:R-:W0:Y:S01]  /*0810*/  LDS R6, [R22] ;  /* 0x0000000016067984 */ /* 0x000e220000000800 */
[----:B------:R-:W-:Y:S01]  /*0820*/  IMAD R4, R25, R5, R4 ;  /* 0x0000000519047224 */ /* 0x000fe200078e0204 */
[----:B----4-:R-:W-:Y:S02]  /*0830*/  SHF.L.U32 R19, R19, 0x8, RZ ;  /* 0x0000000813137819 */ /* 0x010fe400000006ff */
[----:B------:R-:W1:Y:S01]  /*0840*/  LDS.128 R8, [R21+0x10] ;  /* 0x0000100015087984 */ /* 0x000e620000000c00 */
[----:B------:R-:W-:Y:S01]  /*0850*/  IMAD R26, R27, R26, R4 ;  /* 0x0000001a1b1a7224 */ /* 0x000fe200078e0204 */
[----:B------:R-:W-:Y:S02]  /*0860*/  SHF.R.S32.HI R7, RZ, 0x8, R7 ;  /* 0x00000008ff077819 */ /* 0x000fe40000011407 */
[----:B------:R-:W2:Y:S01]  /*0870*/  LDS R25, [R22+0x4] ;  /* 0x0000040016197984 */ /* 0x000ea20000000800 */
[----:B------:R-:W-:-:S03]  /*0880*/  SHF.R.S32.HI R19, RZ, 0x8, R19 ;  /* 0x00000008ff137819 */ /* 0x000fc60000011413 */
[----:B------:R-:W3:Y:S02]  /*0890*/  LDS R5, [R22+0x8] ;  /* 0x0000080016057984 */ /* 0x000ee40000000800 */
[----:B------:R-:W-:Y:S02]  /*08a0*/  IMAD R26, R19, R7, R26 ;  /* 0x00000007131a7224 */ /* 0x000fe400078e021a */
[----:B------:R4:W5:Y:S02]  /*08b0*/  LDS R4, [R22+0xc] ;  /* 0x00000c0016047984 */ /* 0x0009640000000800 */
[----:B----4-:R-:W-:Y:S02]  /*08c0*/  VIADD R22, R22, 0x20 ;  /* 0x0000002016167836 */ /* 0x010fe40000000000 */
[----:B0-----:R-:W-:Y:S02]  /*08d0*/  IMAD.SHL.U32 R6, R6, 0x100, RZ ;  /* 0x0000010006067824 */ /* 0x001fe400078e00ff */
[----:B-1----:R-:W-:-:S03]  /*08e0*/  IMAD.SHL.U32 R8, R8, 0x100, RZ ;  /* 0x0000010008087824 */ /* 0x002fc600078e00ff */
[----:B------:R-:W-:Y:S01]  /*08f0*/  SHF.R.S32.HI R7, RZ, 0x8, R6 ;  /* 0x00000008ff077819 */ /* 0x000fe20000011406 */
[----:B------:R-:W-:Y:S01]  /*0900*/  IMAD.SHL.U32 R9, R9, 0x100, RZ ;  /* 0x0000010009097824 */ /* 0x000fe200078e00ff */
[----:B------:R-:W-:Y:S01]  /*0910*/  SHF.L.U32 R10, R10, 0x8, RZ ;  /* 0x000000080a0a7819 */ /* 0x000fe200000006ff */
[----:B--2---:R-:W-:Y:S01]  /*0920*/  IMAD.SHL.U32 R25, R25, 0x100, RZ ;  /* 0x0000010019197824 */ /* 0x004fe200078e00ff */
[----:B------:R-:W-:Y:S01]  /*0930*/  SHF.R.S32.HI R8, RZ, 0x8, R8 ;  /* 0x00000008ff087819 */ /* 0x000fe20000011408 */
[----:B------:R-:W-:Y:S01]  /*0940*/  IMAD.SHL.U32 R11, R11, 0x100, RZ ;  /* 0x000001000b0b7824 */ /* 0x000fe200078e00ff */
[----:B------:R-:W-:Y:S01]  /*0950*/  SHF.R.S32.HI R9, RZ, 0x8, R9 ;  /* 0x00000008ff097819 */ /* 0x000fe20000011409 */
[----:B---3--:R-:W-:Y:S01]  /*0960*/  IMAD.SHL.U32 R5, R5, 0x100, RZ ;  /* 0x0000010005057824 */ /* 0x008fe200078e00ff */
[----:B------:R-:W-:Y:S01]  /*0970*/  SHF.R.S32.HI R6, RZ, 0x8, R25 ;  /* 0x00000008ff067819 */ /* 0x000fe20000011419 */
[----:B------:R-:W-:Y:S01]  /*0980*/  IMAD R7, R7, R8, R26 ;  /* 0x0000000807077224 */ /* 0x000fe200078e021a */
[----:B------:R-:W-:-:S02]  /*0990*/  SHF.R.S32.HI R10, RZ, 0x8, R10 ;  /* 0x00000008ff0a7819 */ /* 0x000fc4000001140a */
[----:B-----5:R-:W-:Y:S01]  /*09a0*/  SHF.L.U32 R4, R4, 0x8, RZ ;  /* 0x0000000804047819 */ /* 0x020fe200000006ff */
[----:B------:R-:W-:Y:S01]  /*09b0*/  IMAD R6, R6, R9, R7 ;  /* 0x0000000906067224 */ /* 0x000fe200078e0207 */
[----:B------:R-:W-:Y:S01]  /*09c0*/  SHF.R.S32.HI R5, RZ, 0x8, R5 ;  /* 0x00000008ff057819 */ /* 0x000fe20000011405 */
[----:B------:R-:W-:Y:S01]  /*09d0*/  VIADD R9, R21, 0x20 ;  /* 0x0000002015097836 */ /* 0x000fe20000000000 */
[----:B------:R-:W-:Y:S02]  /*09e0*/  SHF.R.S32.HI R11, RZ, 0x8, R11 ;  /* 0x00000008ff0b7819 */ /* 0x000fe4000001140b */
[----:B------:R-:W-:Y:S01]  /*09f0*/  SHF.R.S32.HI R4, RZ, 0x8, R4 ;  /* 0x00000008ff047819 */ /* 0x000fe20000011404 */
[----:B------:R-:W-:Y:S01]  /*0a00*/  IMAD R5, R5, R10, R6 ;  /* 0x0000000a05057224 */ /* 0x000fe200078e0206 */
[----:B------:R-:W-:-:S03]  /*0a10*/  MOV R21, R9 ;  /* 0x0000000900157202 */ /* 0x000fc60000000f00 */
[----:B------:R-:W-:Y:S01]  /*0a20*/  IMAD R8, R4, R11, R5 ;  /* 0x0000000b04087224 */ /* 0x000fe200078e0205 */
[----:B------:R-:W-:Y:S06]  /*0a30*/  @P0 BRA `(.L_x_152) ;  /* 0xfffffffc001c0947 */ /* 0x000fec000383ffff */
[----:B------:R-:W-:Y:S05]  /*0a40*/  BSYNC.RECONVERGENT B3 ;  /* 0x0000000000037941 */ /* 0x000fea0003800200 */
.L_x_151:
[----:B------:R-:W-:Y:S05]  /*0a50*/  BSYNC.RECONVERGENT B2 ;  /* 0x0000000000027941 */ /* 0x000fea0003800200 */
.L_x_150:
[----:B------:R-:W-:-:S13]  /*0a60*/  ISETP.NE.AND P0, PT, R24, RZ, PT ;  /* 0x000000ff1800720c */ /* 0x000fda0003f05270 */
[----:B------:R-:W-:Y:S05]  /*0a70*/  @!P0 BRA `(.L_x_149) ;  /* 0x0000000400188947 */ /* 0x000fea0003800000 */
[----:B------:R-:W-:Y:S01]  /*0a80*/  ISETP.GE.U32.AND P0, PT, R24, 0x4, PT ;  /* 0x000000041800780c */ /* 0x000fe20003f06070 */
[----:B------:R-:W-:Y:S01]  /*0a90*/  BSSY.RECONVERGENT B2, `(.L_x_153) ;  /* 0x0000022000027945 */ /* 0x000fe20003800200 */
[----:B------:R-:W-:-:S04]  /*0aa0*/  LOP3.LUT R22, R0, 0x3, RZ, 0xc0, !PT ;  /* 0x0000000300167812 */ /* 0x000fc800078ec0ff */
[----:B------:R-:W-:-:S07]  /*0ab0*/  ISETP.NE.AND P1, PT, R22, RZ, PT ;  /* 0x000000ff1600720c */ /* 0x000fce0003f25270 */
[----:B------:R-:W-:Y:S06]  /*0ac0*/  @!P0 BRA `(.L_x_154) ;  /* 0x0000000000788947 */ /* 0x000fec0003800000 */
[----:B0-----:R-:W-:Y:S01]  /*0ad0*/  IMAD.IADD R4, R17, 0x1, R20 ;  /* 0x0000000111047824 */ /* 0x001fe200078e0214 */
[----:B------:R-:W0:Y:S01]  /*0ae0*/  LDS.64 R6, [R9+0x8] ;  /* 0x0000080009067984 */ /* 0x000e220000000a00 */
[----:B------:R-:W-:-:S03]  /*0af0*/  VIADD R20, R20, 0x4 ;  /* 0x0000000414147836 */ /* 0x000fc60000000000 */
[----:B------:R-:W-:Y:S02]  /*0b00*/  LEA R19, R4, UR4, 0x2 ;  /* 0x0000000404137c11 */ /* 0x000fe4000f8e10ff */
[----:B------:R1:W2:Y:S04]  /*0b10*/  LDS.64 R4, [R9] ;  /* 0x0000000009047984 */ /* 0x0002a80000000a00 */
[----:B------:R-:W3:Y:S04]  /*0b20*/  LDS R21, [R19] ;  /* 0x0000000013157984 */ /* 0x000ee80000000800 */
[----:B------:R-:W4:Y:S01]  /*0b30*/  LDS R23, [R19+0x4] ;  /* 0x0000040013177984 */ /* 0x000f220000000800 */
[----:B-1----:R-:W-:-:S03]  /*0b40*/  IADD3 R9, PT, PT, R9, 0x10, RZ ;  /* 0x0000001009097810 */ /* 0x002fc60007ffe0ff */
[----:B------:R-:W1:Y:S04]  /*0b50*/  LDS R11, [R19+0x8] ;  /* 0x00000800130b7984 */ /* 0x000e680000000800 */
[----:B------:R-:W5:Y:S01]  /*0b60*/  LDS R10, [R19+0xc] ;  /* 0x00000c00130a7984 */ /* 0x000f620000000800 */
[----:B0-----:R-:W-:Y:S02]  /*0b70*/  IMAD.SHL.U32 R6, R6, 0x100, RZ ;  /* 0x0000010006067824 */ /* 0x001fe400078e00ff */
[----:B------:R-:W-:-:S03]  /*0b80*/  IMAD.SHL.U32 R7, R7, 0x100, RZ ;  /* 0x0000010007077824 */ /* 0x000fc600078e00ff */
[----:B------:R-:W-:Y:S01]  /*0b90*/  SHF.R.S32.HI R6, RZ, 0x8, R6 ;  /* 0x00000008ff067819 */ /* 0x000fe20000011406 */
[----:B--2---:R-:W-:Y:S01]  /*0ba0*/  IMAD.SHL.U32 R4, R4, 0x100, RZ ;  /* 0x0000010004047824 */ /* 0x004fe200078e00ff */
[----:B------:R-:W-:Y:S01]  /*0bb0*/  SHF.R.S32.HI R7, RZ, 0x8, R7 ;  /* 0x00000008ff077819 */ /* 0x000fe20000011407 */
[----:B------:R-:W-:Y:S01]  /*0bc0*/  IMAD.SHL.U32 R5, R5, 0x100, RZ ;  /* 0x0000010005057824 */ /* 0x000fe200078e00ff */
[----:B---3--:R-:W-:Y:S02]  /*0bd0*/  SHF.L.U32 R21, R21, 0x8, RZ ;  /* 0x0000000815157819 */ /* 0x008fe400000006ff */
[----:B------:R-:W-:Y:S01]  /*0be0*/  SHF.R.S32.HI R4, RZ, 0x8, R4 ;  /* 0x00000008ff047819 */ /* 0x000fe20000011404 */
[----:B----4-:R-:W-:Y:S01]  /*0bf0*/  IMAD.SHL.U32 R23, R23, 0x100, RZ ;  /* 0x0000010017177824 */ /* 0x010fe200078e00ff */
[----:B------:R-:W-:Y:S02]  /*0c00*/  SHF.R.S32.HI R21, RZ, 0x8, R21 ;  /* 0x00000008ff157819 */ /* 0x000fe40000011415 */
[----:B------:R-:W-:-:S02]  /*0c10*/  SHF.R.S32.HI R5, RZ, 0x8, R5 ;  /* 0x00000008ff057819 */ /* 0x000fc40000011405 */
[----:B-1----:R-:W-:Y:S01]  /*0c20*/  SHF.L.U32 R11, R11, 0x8, RZ ;  /* 0x000000080b0b7819 */ /* 0x002fe200000006ff */
[----:B------:R-:W-:Y:S01]  /*0c30*/  IMAD R4, R21, R4, R8 ;  /* 0x0000000415047224 */ /* 0x000fe200078e0208 */
[----:B------:R-:W-:Y:S01]  /*0c40*/  SHF.R.S32.HI R23, RZ, 0x8, R23 ;  /* 0x00000008ff177819 */ /* 0x000fe20000011417 */
[----:B-----5:R-:W-:Y:S01]  /*0c50*/  IMAD.SHL.U32 R10, R10, 0x100, RZ ;  /* 0x000001000a0a7824 */ /* 0x020fe200078e00ff */
[----:B------:R-:W-:-:S03]  /*0c60*/  SHF.R.S32.HI R11, RZ, 0x8, R11 ;  /* 0x00000008ff0b7819 */ /* 0x000fc6000001140b */
[----:B------:R-:W-:Y:S01]  /*0c70*/  IMAD R4, R23, R5, R4 ;  /* 0x0000000517047224 */ /* 0x000fe200078e0204 */
[----:B------:R-:W-:-:S03]  /*0c80*/  SHF.R.S32.HI R5, RZ, 0x8, R10 ;  /* 0x00000008ff057819 */ /* 0x000fc6000001140a */
[----:B------:R-:W-:-:S04]  /*0c90*/  IMAD R4, R11, R6, R4 ;  /* 0x000000060b047224 */ /* 0x000fc800078e0204 */
[----:B------:R-:W-:-:S07]  /*0ca0*/  IMAD R8, R5, R7, R4 ;  /* 0x0000000705087224 */ /* 0x000fce00078e0204 */
.L_x_154:
[----:B------:R-:W-:Y:S05]  /*0cb0*/  BSYNC.RECONVERGENT B2 ;  /* 0x0000000000027941 */ /* 0x000fea0003800200 */
.L_x_153:
[----:B------:R-:W-:Y:S05]  /*0cc0*/  @!P1 BRA `(.L_x_149) ;  /* 0x0000000000849947 */ /* 0x000fea0003800000 */
[----:B------:R-:W-:Y:S01]  /*0cd0*/  ISETP.NE.AND P0, PT, R22, 0x1, PT ;  /* 0x000000011600780c */ /* 0x000fe20003f05270 */
[----:B------:R-:W-:Y:S01]  /*0ce0*/  BSSY.RECONVERGENT B2, `(.L_x_155) ;  /* 0x0000015000027945 */ /* 0x000fe20003800200 */
[----:B------:R-:W-:-:S04]  /*0cf0*/  LOP3.LUT R0, R0, 0x1, RZ, 0xc0, !PT ;  /* 0x0000000100007812 */ /* 0x000fc800078ec0ff */
[----:B------:R-:W-:-:S07]  /*0d00*/  ISETP.NE.U32.AND P1, PT, R0, 0x1, PT ;  /* 0x000000010000780c */ /* 0x000fce0003f25070 */
[----:B------:R-:W-:Y:S06]  /*0d10*/  @!P0 BRA `(.L_x_156) ;  /* 0x0000000000448947 */ /* 0x000fec0003800000 */
[----:B------:R-:W-:Y:S01]  /*0d20*/  IMAD.IADD R0, R17, 0x1, R20 ;  /* 0x0000000111007824 */ /* 0x000fe200078e0214 */
[----:B0-----:R0:W1:Y:S01]  /*0d30*/  LDS.64 R4, [R9] ;  /* 0x0000000009047984 */ /* 0x0010620000000a00 */
[----:B------:R-:W-:-:S03]  /*0d40*/  VIADD R20, R20, 0x2 ;  /* 0x0000000214147836 */ /* 0x000fc60000000000 */
[----:B------:R-:W-:Y:S01]  /*0d50*/  LEA R0, R0, UR4, 0x2 ;  /* 0x0000000400007c11 */ /* 0x000fe2000f8e10ff */
[----:B0-----:R-:W-:-:S04]  /*0d60*/  VIADD R9, R9, 0x8 ;  /* 0x0000000809097836 */ /* 0x001fc80000000000 */
[----:B------:R-:W0:Y:S04]  /*0d70*/  LDS R6, [R0] ;  /* 0x0000000000067984 */ /* 0x000e280000000800 */
[----:B------:R-:W2:Y:S01]  /*0d80*/  LDS R7, [R0+0x4] ;  /* 0x0000040000077984 */ /* 0x000ea20000000800 */
[----:B-1----:R-:W-:Y:S01]  /*0d90*/  IMAD.SHL.U32 R4, R4, 0x100, RZ ;  /* 0x0000010004047824 */ /* 0x002fe200078e00ff */
[----:B------:R-:W-:-:S04]  /*0da0*/  SHF.L.U32 R10, R5, 0x8, RZ ;  /* 0x00000008050a7819 */ /* 0x000fc800000006ff */
        /* <DEDUP_REMOVED lines=8> */
.L_x_156:
[----:B------:R-:W-:Y:S05]  /*0e30*/  BSYNC.RECONVERGENT B2 ;  /* 0x0000000000027941 */ /* 0x000fea0003800200 */
.L_x_155:
[----:B------:R-:W-:Y:S05]  /*0e40*/  @P1 BRA `(.L_x_149) ;  /* 0x0000000000241947 */ /* 0x000fea0003800000 */
[----:B------:R-:W-:Y:S01]  /*0e50*/  IADD3 R20, PT, PT, R17, R20, RZ ;  /* 0x0000001411147210 */ /* 0x000fe20007ffe0ff */
[----:B------:R-:W0:Y:S03]  /*0e60*/  LDS R0, [R9] ;  /* 0x0000000009007984 */ /* 0x000e260000000800 */
[----:B------:R-:W-:-:S06]  /*0e70*/  LEA R20, R20, UR4, 0x2 ;  /* 0x0000000414147c11 */ /* 0x000fcc000f8e10ff */
[----:B------:R-:W1:Y:S01]  /*0e80*/  LDS R20, [R20] ;  /* 0x0000000014147984 */ /* 0x000e620000000800 */
[----:B0-----:R-:W-:-:S05]  /*0e90*/  IMAD.SHL.U32 R4, R0, 0x100, RZ ;  /* 0x0000010000047824 */ /* 0x001fca00078e00ff */
[----:B------:R-:W-:Y:S01]  /*0ea0*/  SHF.R.S32.HI R4, RZ, 0x8, R4 ;  /* 0x00000008ff047819 */ /* 0x000fe20000011404 */
[----:B-1----:R-:W-:-:S05]  /*0eb0*/  IMAD.SHL.U32 R0, R20, 0x100, RZ ;  /* 0x0000010014007824 */ /* 0x002fca00078e00ff */
[----:B------:R-:W-:-:S05]  /*0ec0*/  SHF.R.S32.HI R5, RZ, 0x8, R0 ;  /* 0x00000008ff057819 */ /* 0x000fca0000011400 */
[----:B------:R-:W-:-:S07]  /*0ed0*/  IMAD R8, R5, R4, R8 ;  /* 0x0000000405087224 */ /* 0x000fce00078e0208 */
.L_x_149:
[----:B------:R-:W-:Y:S05]  /*0ee0*/  BSYNC.RECONVERGENT B0 ;  /* 0x0000000000007941 */ /* 0x000fea0003800200 */
.L_x_148:
[C---:B------:R-:W-:Y:S01]  /*0ef0*/  LEA R0, R17.reuse, UR4, 0x2 ;  /* 0x0000000411007c11 */ /* 0x040fe2000f8e10ff */
[----:B------:R-:W1:Y:S01]  /*0f00*/  LDS R5, [R15+0x888] ;  /* 0x000888000f057984 */ /* 0x000e620000000800 */
[----:B------:R-:W-:Y:S01]  /*0f10*/  ISETP.GE.AND P0, PT, R17, R14, PT ;  /* 0x0000000e1100720c */ /* 0x000fe20003f06270 */
[----:B------:R-:W-:Y:S02]  /*0f20*/  VIADD R13, R13, 0x1 ;  /* 0x000000010d0d7836 */ /* 0x000fe40000000000 */
[----:B0-----:R-:W-:Y:S04]  /*0f30*/  LDS R7, [R12+0x480] ;  /* 0x000480000c077984 */ /* 0x001fe80000000800 */
[----:B------:R-:W0:Y:S01]  /*0f40*/  LDS R0, [R0] ;  /* 0x0000000000007984 */ /* 0x000e220000000800 */
[----:B-1----:R-:W-:-:S05]  /*0f50*/  SHF.R.S32.HI R5, RZ, R5, R8 ;  /* 0x00000005ff057219 */ /* 0x002fca0000011408 */
[----:B0-----:R-:W-:-:S05]  /*0f60*/  IMAD.IADD R5, R0, 0x1, -R5 ;  /* 0x0000000100057824 */ /* 0x001fca00078e0a05 */
[----:B------:R-:W-:Y:S02]  /*0f70*/  SHF.L.U32 R4, R5, 0x1, RZ ;  /* 0x0000000105047819 */ /* 0x000fe400000006ff */
[----:B------:R-:W-:-:S04]  /*0f80*/  SHF.R.S32.HI R5, RZ, 0x1f, R5 ;  /* 0x0000001fff057819 */ /* 0x000fc80000011405 */
[----:B------:R-:W-:-:S04]  /*0f90*/  LOP3.LUT R4, R4, R5, RZ, 0x3c, !PT ;  /* 0x0000000504047212 */ /* 0x000fc800078e3cff */
[----:B------:R-:W-:-:S05]  /*0fa0*/  VIMNMX R4, PT, PT, R4, 0x7fffff, PT ;  /* 0x007fffff04047848 */ /* 0x000fca0003fe0100 */
[----:B------:R-:W-:-:S05]  /*0fb0*/  IMAD.SHL.U32 R4, R4, 0x100, RZ ;  /* 0x0000010004047824 */ /* 0x000fca00078e00ff */
[----:B------:R-:W-:-:S04]  /*0fc0*/  SHF.R.S32.HI R4, RZ, 0x8, R4 ;  /* 0x00000008ff047819 */ /* 0x000fc80000011404 */
[----:B------:R-:W-:Y:S02]  /*0fd0*/  SEL R4, R4, RZ, !P0 ;  /* 0x000000ff04047207 */ /* 0x000fe40004000000 */
[----:B------:R-:W-:-:S03]  /*0fe0*/  ISETP.GE.U32.AND P0, PT, R13, UR8, PT ;  /* 0x000000080d007c0c */ /* 0x000fc6000bf06070 */
[----:B------:R-:W-:-:S05]  /*0ff0*/  IMAD.IADD R7, R4, 0x1, R7 ;  /* 0x0000000104077824 */ /* 0x000fca00078e0207 */
[----:B------:R2:W-:Y:S05]  /*1000*/  STS [R12+0x480], R7 ;  /* 0x000480070c007388 */ /* 0x0005ea0000000800 */
[----:B------:R-:W-:Y:S05]  /*1010*/  @!P0 BRA `(.L_x_157) ;  /* 0xfffffff400548947 */ /* 0x000fea000383ffff */
.L_x_147:
[----:B------:R-:W-:Y:S05]  /*1020*/  BSYNC.RECONVERGENT B1 ;  /* 0x0000000000017941 */ /* 0x000fea0003800200 */
.L_x_146:
[----:B------:R-:W-:Y:S01]  /*1030*/  LDS R0, [R12+0x480] ;  /* 0x000480000c007984 */ /* 0x000fe20000000800 */
[----:B------:R-:W-:-:S03]  /*1040*/  ISETP.NE.AND P0, PT, R18, RZ, PT ;  /* 0x000000ff1200720c */ /* 0x000fc60003f05270 */
[----:B------:R-:W-:Y:S04]  /*1050*/  LDS R3, [R12+0x4a0] ;  /* 0x0004a0000c037984 */ /* 0x000fe80000000800 */
[----:B-1----:R-:W1:Y:S04]  /*1060*/  LDS R2, [R12+0x4c0] ;  /* 0x0004c0000c027984 */ /* 0x002e680000000800 */
[----:B------:R-:W3:Y:S01]  /*1070*/  LDS R5, [R12+0x4e0] ;  /* 0x0004e0000c057984 */ /* 0x000ee20000000800 */
[----:B-1----:R-:W-:-:S04]  /*1080*/  IADD3 R0, PT, PT, R2, R3, R0 ;  /* 0x0000000302007210 */ /* 0x002fc80007ffe000 */
[----:B---3--:R-:W-:-:S05]  /*1090*/  IADD3 R5, PT, PT, R0, R5, RZ ;  /* 0x0000000500057210 */ /* 0x008fca0007ffe0ff */
[----:B------:R-:W-:Y:S04]  /*10a0*/  STS [R12+0x480], R5 ;  /* 0x000480050c007388 */ /* 0x000fe80000000800 */
[----:B------:R-:W-:Y:S04]  /*10b0*/  LDS R0, [R12+0x480] ;  /* 0x000480000c007984 */ /* 0x000fe80000000800 */
[----:B------:R-:W-:Y:S04]  /*10c0*/  LDS R3, [R12+0x488] ;  /* 0x000488000c037984 */ /* 0x000fe80000000800 */
[----:B------:R-:W1:Y:S04]  /*10d0*/  LDS R2, [R12+0x490] ;  /* 0x000490000c027984 */ /* 0x000e680000000800 */
[----:B0-2---:R-:W0:Y:S01]  /*10e0*/  LDS R7, [R12+0x498] ;  /* 0x000498000c077984 */ /* 0x005e220000000800 */
[----:B-1----:R-:W-:-:S05]  /*10f0*/  IADD3 R0, PT, PT, R2, R3, R0 ;  /* 0x0000000302007210 */ /* 0x002fca0007ffe000 */
[----:B0-----:R-:W-:-:S05]  /*1100*/  IMAD.IADD R7, R0, 0x1, R7 ;  /* 0x0000000100077824 */ /* 0x001fca00078e0207 */
[----:B------:R0:W-:Y:S01]  /*1110*/  STS [R12+0x480], R7 ;  /* 0x000480070c007388 */ /* 0x0001e20000000800 */
[----:B------:R-:W-:Y:S05]  /*1120*/  @P0 EXIT ;  /* 0x000000000000094d */ /* 0x000fea0003800000 */
[----:B0-----:R-:W0:Y:S01]  /*1130*/  S2R R7, SR_CTAID.Y ;  /* 0x0000000000077919 */ /* 0x001e220000002600 */
[----:B------:R-:W1:Y:S01]  /*1140*/  LDC.64 R2, c[0x0][0x380] ;  /* 0x0000e000ff027b82 */ /* 0x000e620000000a00 */
[----:B------:R-:W-:Y:S04]  /*1150*/  LDS R0, [R12+0x480] ;  /* 0x000480000c007984 */ /* 0x000fe80000000800 */
[----:B------:R-:W2:Y:S01]  /*1160*/  LDS R5, [R12+0x484] ;  /* 0x000484000c057984 */ /* 0x000ea20000000800 */
[----:B0-----:R-:W-:-:S05]  /*1170*/  IMAD R16, R7, UR8, R16 ;  /* 0x0000000807107c24 */ /* 0x001fca000f8e0210 */
[----:B------:R-:W-:-:S05]  /*1180*/  LEA R7, R16, UR5, 0x6 ;  /* 0x0000000510077c11 */ /* 0x000fca000f8e30ff */
[----:B-1----:R-:W-:-:S04]  /*1190*/  IMAD.WIDE.U32 R2, R7, 0x4, R2 ;  /* 0x0000000407027825 */ /* 0x002fc800078e0002 */
[----:B--2---:R-:W-:-:S05]  /*11a0*/  IMAD.IADD R5, R0, 0x1, R5 ;  /* 0x0000000100057824 */ /* 0x004fca00078e0205 */
[----:B------:R-:W-:Y:S01]  /*11b0*/  STG.E desc[UR6][R2.64], R5 ;  /* 0x0000000502007986 */ /* 0x000fe2000c101906 */
[----:B------:R-:W-:Y:S05]  /*11c0*/  EXIT ;  /* 0x000000000000794d */ /* 0x000fea0003800000 */
.L_x_158:
        /* <DEDUP_REMOVED lines=11> */
.L_x_276:


//--------------------- .text.cudaQuantizeLPC     --------------------------
	.section	.text.cudaQuantizeLPC,"ax",@progbits
	.align	128
        .global         cudaQuantizeLPC
        .type           cudaQuantizeLPC,@function
        .size           cudaQuantizeLPC,(.L_x_277 - cudaQuantizeLPC)
        .other          cudaQuantizeLPC,@"STO_CUDA_ENTRY STV_DEFAULT"
cudaQuantizeLPC:
.text.cudaQuantizeLPC:
[----:B------:R-:W-:Y:S01]  /*0000*/  LDC R1, c[0x0][0x37c] ;  /* 0x0000df00ff017b82 */ /* 0x000fe20000000800 */
[----:B------:R-:W0:Y:S01]  /*0010*/  S2R R0, SR_TID.Y ;  /* 0x0000000000007919 */ /* 0x000e220000002200 */
[----:B------:R-:W1:Y:S01]  /*0020*/  LDCU.64 UR6, c[0x0][0x358] ;  /* 0x00006b00ff0677ac */ /* 0x000e620008000a00 */
[----:B------:R-:W-:Y:S01]  /*0030*/  BSSY.RECONVERGENT B0, `(.L_x_159) ;  /* 0x0000151000007945 */ /* 0x000fe20003800200 */
[----:B0-----:R-:W-:-:S13]  /*0040*/  ISETP.NE.AND P0, PT, R0, RZ, PT ;  /* 0x000000ff0000720c */ /* 0x001fda0003f05270 */
[----:B-1----:R-:W-:Y:S05]  /*0050*/  @P0 BRA `(.L_x_160) ;  /* 0x0000001400380947 */ /* 0x002fea0003800000 */
[----:B------:R-:W0:Y:S01]  /*0060*/  S2R R2, SR_TID.X ;  /* 0x0000000000027919 */ /* 0x000e220000002100 */
[----:B------:R-:W1:Y:S01]  /*0070*/  LDC R7, c[0x0][0x398] ;  /* 0x0000e600ff077b82 */ /* 0x000e620000000800 */
[----:B------:R-:W-:Y:S01]  /*0080*/  MOV R3, 0x400 ;  /* 0x0000040000037802 */ /* 0x000fe20000000f00 */
[----:B------:R-:W-:Y:S01]  /*0090*/  BSSY.RECONVERGENT B1, `(.L_x_161) ;  /* 0x0000017000017945 */ /* 0x000fe20003800200 */
[----:B------:R-:W2:Y:S01]  /*00a0*/  S2R R4, SR_CgaCtaId ;  /* 0x0000000000047919 */ /* 0x000ea20000008800 */
[----:B0-----:R-:W-:Y:S02]  /*00b0*/  ISETP.GT.U32.AND P0, PT, R2, 0xf, PT ;  /* 0x0000000f0200780c */ /* 0x001fe40003f04070 */
[----:B-1----:R-:W-:Y:S02]  /*00c0*/  VIADDMNMX.U32 R6, R7, 0xffffffff, R2, PT ;  /* 0xffffffff07067846 */ /* 0x002fe40003800002 */
[----:B--2---:R-:W-:-:S05]  /*00d0*/  LEA R3, R4, R3, 0x18 ;  /* 0x0000000304037211 */ /* 0x004fca00078ec0ff */
[----:B------:R-:W-:-:S04]  /*00e0*/  IMAD R5, R2, 0x4, R3 ;  /* 0x0000000402057824 */ /* 0x000fc800078e0203 */
[----:B------:R-:W-:Y:S05]  /*00f0*/  @P0 BRA `(.L_x_162) ;  /* 0x0000000000400947 */ /* 0x000fea0003800000 */
[----:B------:R-:W0:Y:S08]  /*0100*/  S2UR UR4, SR_CTAID.Y ;  /* 0x00000000000479c3 */ /* 0x000e300000002600 */
[----:B------:R-:W0:Y:S08]  /*0110*/  LDC R11, c[0x0][0x388] ;  /* 0x0000e200ff0b7b82 */ /* 0x000e300000000800 */
[----:B------:R-:W1:Y:S01]  /*0120*/  LDC.64 R8, c[0x0][0x380] ;  /* 0x0000e000ff087b82 */ /* 0x000e620000000a00 */
[----:B0-----:R-:W-:-:S04]  /*0130*/  IMAD R11, R11, UR4, RZ ;  /* 0x000000040b0b7c24 */ /* 0x001fc8000f8e02ff */
[----:B-1----:R-:W-:-:S04]  /*0140*/  IMAD.WIDE.U32 R8, R11, 0xc0, R8 ;  /* 0x000000c00b087825 */ /* 0x002fc800078e0008 */
[----:B------:R-:W-:-:S06]  /*0150*/  IMAD.WIDE.U32 R8, R2, 0x4, R8 ;  /* 0x0000000402087825 */ /* 0x000fcc00078e0008 */
[----:B------:R-:W2:Y:S01]  /*0160*/  LDG.E R8, desc[UR6][R8.64] ;  /* 0x0000000608087981 */ /* 0x000ea2000c1e1900 */
[----:B------:R-:W-:-:S13]  /*0170*/  ISETP.NE.AND P0, PT, R2, RZ, PT ;  /* 0x000000ff0200720c */ /* 0x000fda0003f05270 */
[----:B------:R-:W0:Y:S01]  /*0180*/  @!P0 S2R R4, SR_CTAID.X ;  /* 0x0000000000048919 */ /* 0x000e220000002500 */
[----:B------:R-:W0:Y:S08]  /*0190*/  @!P0 LDC R11, c[0x0][0x370] ;  /* 0x0000dc00ff0b8b82 */ /* 0x000e300000000800 */
[----:B------:R-:W1:Y:S01]  /*01a0*/  @!P0 LDC R13, c[0x0][0x398] ;  /* 0x0000e600ff0d8b82 */ /* 0x000e620000000800 */
[----:B0-----:R-:W-:-:S04]  /*01b0*/  @!P0 IMAD R4, R11, UR4, R4 ;  /* 0x000000040b048c24 */ /* 0x001fc8000f8e0204 */
[----:B-1----:R-:W-:-:S04]  /*01c0*/  @!P0 IMAD R4, R4, R13, R4 ;  /* 0x0000000d04048224 */ /* 0x002fc800078e0204 */
[----:B------:R-:W-:Y:S01]  /*01d0*/  @!P0 IMAD.SHL.U32 R4, R4, 0x20, RZ ;  /* 0x0000002004048824 */ /* 0x000fe200078e00ff */
[----:B--2---:R0:W-:Y:S04]  /*01e0*/  STS [R5], R8 ;  /* 0x0000000805007388 */ /* 0x0041e80000000800 */
[----:B------:R0:W-:Y:S02]  /*01f0*/  @!P0 STS [R3+0x440], R4 ;  /* 0x0004400403008388 */ /* 0x0001e40000000800 */
.L_x_162:
[----:B------:R-:W-:Y:S05]  /*0200*/  BSYNC.RECONVERGENT B1 ;  /* 0x0000000000017941 */ /* 0x000fea0003800200 */
.L_x_161:
[----:B------:R-:W-:Y:S01]  /*0210*/  STS [R5+0x240], R6 ;  /* 0x0002400605007388 */ /* 0x000fe20000000800 */
[----:B------:R-:W-:Y:S01]  /*0220*/  ISETP.GE.U32.AND P0, PT, R2, R7, PT ;  /* 0x000000070200720c */ /* 0x000fe20003f06070 */
[----:B------:R-:W-:Y:S02]  /*0230*/  BSSY.RECONVERGENT B1, `(.L_x_163) ;  /* 0x0000020000017945 */ /* 0x000fe40003800200 */
[----:B------:R-:W0:Y:S02]  /*0240*/  LDS R11, [R3+0x1c] ;  /* 0x00001c00030b7984 */ /* 0x000e240000000800 */
[----:B0-----:R-:W-:-:S05]  /*0250*/  IMAD R4, R11, 0x40, R2 ;  /* 0x000000400b047824 */ /* 0x001fca00078e0202 */
[----:B------:R-:W-:Y:S01]  /*0260*/  I2FP.F32.U32 R8, R4 ;  /* 0x0000000400087245 */ /* 0x000fe20000201000 */
[----:B------:R-:W-:-:S04]  /*0270*/  IMAD R4, R2, 0x4, R5 ;  /* 0x0000000402047824 */ /* 0x000fc800078e0205 */
[----:B------:R0:W-:Y:S04]  /*0280*/  STS [R5+0x340], R8 ;  /* 0x0003400805007388 */ /* 0x0001e80000000800 */
[----:B------:R0:W-:Y:S04]  /*0290*/  STS [R5+0x2c0], R6 ;  /* 0x0002c00605007388 */ /* 0x0001e80000000800 */
[----:B------:R0:W-:Y:S01]  /*02a0*/  STS [R5+0x3c0], R8 ;  /* 0x0003c00805007388 */ /* 0x0001e20000000800 */
[----:B------:R-:W-:Y:S05]  /*02b0*/  @P0 BRA `(.L_x_164) ;  /* 0x00000000005c0947 */ /* 0x000fea0003800000 */
[----:B0-----:R-:W0:Y:S01]  /*02c0*/  LDS R6, [R3+0x440] ;  /* 0x0004400003067984 */ /* 0x001e220000000800 */
[----:B------:R-:W1:Y:S01]  /*02d0*/  LDC.64 R8, c[0x0][0x390] ;  /* 0x0000e400ff087b82 */ /* 0x000e620000000a00 */
[----:B------:R-:W-:-:S04]  /*02e0*/  IMAD R7, R7, 0x20, R2 ;  /* 0x0000002007077824 */ /* 0x000fc800078e0202 */
[----:B0-----:R-:W-:-:S04]  /*02f0*/  IMAD.IADD R7, R6, 0x1, R7 ;  /* 0x0000000106077824 */ /* 0x001fc800078e0207 */
[----:B-1----:R-:W-:-:S05]  /*0300*/  IMAD.WIDE.U32 R6, R7, 0x4, R8 ;  /* 0x0000000407067825 */ /* 0x002fca00078e0008 */
[----:B------:R-:W2:Y:S01]  /*0310*/  LDG.E R8, desc[UR6][R6.64] ;  /* 0x0000000606087981 */ /* 0x000ea2000c1e1900 */
[----:B------:R-:W-:-:S04]  /*0320*/  I2FP.F32.S32 R11, R11 ;  /* 0x0000000b000b7245 */ /* 0x000fc80000201400 */
[C---:B------:R-:W-:Y:S01]  /*0330*/  FSETP.GEU.AND P1, PT, |R11|.reuse, 1.175494350822287508e-38, PT ;  /* 0x008000000b00780b */ /* 0x040fe20003f2e200 */
[----:B------:R-:W-:-:S05]  /*0340*/  FMUL R10, R11, 16777216 ;  /* 0x4b8000000b0a7820 */ /* 0x000fca0000400000 */
[----:B------:R-:W-:Y:S02]  /*0350*/  FSEL R12, R10, R11, !P1 ;  /* 0x0000000b0a0c7208 */ /* 0x000fe40004800000 */
[----:B------:R-:W-:Y:S02]  /*0360*/  I2FP.F32.U32 R10, R2 ;  /* 0x00000002000a7245 */ /* 0x000fe40000201000 */
[----:B------:R-:W0:Y:S03]  /*0370*/  MUFU.LG2 R13, R12 ;  /* 0x0000000c000d7308 */ /* 0x000e260000000c00 */
[----:B------:R-:W-:Y:S01]  /*0380*/  FMUL R10, R10, 5.1199998855590820312 ;  /* 0x40a3d70a0a0a7820 */ /* 0x000fe20000400000 */
[----:B0-----:R-:W-:-:S04]  /*0390*/  @!P1 FADD R13, R13, -24 ;  /* 0xc1c000000d0d9421 */ /* 0x001fc80000000000 */
[----:B------:R-:W-:-:S04]  /*03a0*/  FMUL R13, R13, 0.69314718246459960938 ;  /* 0x3f3172180d0d7820 */ /* 0x000fc80000400000 */
[----:B------:R-:W-:Y:S01]  /*03b0*/  FMUL R10, R10, R13 ;  /* 0x0000000d0a0a7220 */ /* 0x000fe20000400000 */
[----:B--2---:R-:W-:-:S13]  /*03c0*/  FSETP.GEU.AND P0, PT, |R8|, 1.175494350822287508e-38, PT ;  /* 0x008000000800780b */ /* 0x004fda0003f0e200 */
[----:B------:R-:W-:-:S04]  /*03d0*/  @!P0 FMUL R8, R8, 16777216 ;  /* 0x4b80000008088820 */ /* 0x000fc80000400000 */
[----:B------:R-:W0:Y:S02]  /*03e0*/  MUFU.LG2 R9, R8 ;  /* 0x0000000800097308 */ /* 0x000e240000000c00 */
[----:B0-----:R-:W-:-:S04]  /*03f0*/  @!P0 FADD R9, R9, -24 ;  /* 0xc1c0000009098421 */ /* 0x001fc80000000000 */
[----:B------:R-:W-:-:S04]  /*0400*/  FMUL R6, R9, 0.69314718246459960938 ;  /* 0x3f31721809067820 */ /* 0x000fc80000400000 */
[----:B------:R-:W-:-:S05]  /*0410*/  FFMA R6, R11, R6, R10 ;  /* 0x000000060b067223 */ /* 0x000fca000000000a */
[----:B------:R1:W-:Y:S02]  /*0420*/  STS [R5+0x340], R6 ;  /* 0x0003400605007388 */ /* 0x0003e40000000800 */
.L_x_164:
[----:B------:R-:W-:Y:S05]  /*0430*/  BSYNC.RECONVERGENT B1 ;  /* 0x0000000000017941 */ /* 0x000fea0003800200 */
.L_x_163:
[----:B01----:R-:W-:Y:S01]  /*0440*/  LDS R6, [R4+0x340] ;  /* 0x0003400004067984 */ /* 0x003fe20000000800 */
[----:B------:R-:W-:-:S03]  /*0450*/  LOP3.LUT R5, R2, 0x1, RZ, 0xc0, !PT ;  /* 0x0000000102057812 */ /* 0x000fc600078ec0ff */
[----:B------:R-:W0:Y:S02]  /*0460*/  LDS R7, [R4+0x344] ;  /* 0x0003440004077984 */ /* 0x000e240000000800 */
[----:B0-----:R-:W-:Y:S01]  /*0470*/  FSETP.GE.AND P0, PT, R6, R7, PT ;  /* 0x000000070600720b */ /* 0x001fe20003f06000 */
[----:B------:R-:W-:-:S03]  /*0480*/  IMAD R6, R2, 0x2, -R5 ;  /* 0x0000000202067824 */ /* 0x000fc600078e0a05 */
[----:B------:R-:W-:Y:S01]  /*0490*/  ISETP.EQ.U32.XOR P0, PT, R5, 0x1, P0 ;  /* 0x000000010500780c */ /* 0x000fe20000702870 */
[----:B------:R-:W-:Y:S01]  /*04a0*/  IMAD R5, R6, 0x4, R3 ;  /* 0x0000000406057824 */ /* 0x000fe200078e0203 */
[----:B------:R-:W-:-:S04]  /*04b0*/  SHF.R.U32.HI R6, RZ, 0x1, R2 ;  /* 0x00000001ff067819 */ /* 0x000fc80000011602 */
[----:B------:R-:W-:-:S07]  /*04c0*/  LOP3.LUT R6, R6, 0x1, RZ, 0xc0, !PT ;  /* 0x0000000106067812 */ /* 0x000fce00078ec0ff */
[----:B------:R-:W-:Y:S04]  /*04d0*/  @P0 LDS R7, [R4+0x340] ;  /* 0x0003400004070984 */ /* 0x000fe80000000800 */
[----:B------:R-:W0:Y:S04]  /*04e0*/  @P0 LDS R9, [R4+0x344] ;  /* 0x0003440004090984 */ /* 0x000e280000000800 */
[----:B0-----:R-:W-:Y:S04]  /*04f0*/  @P0 STS [R4+0x340], R9 ;  /* 0x0003400904000388 */ /* 0x001fe80000000800 */
[----:B------:R-:W-:Y:S04]  /*0500*/  @P0 STS [R4+0x344], R7 ;  /* 0x0003440704000388 */ /* 0x000fe80000000800 */
[----:B------:R-:W-:Y:S04]  /*0510*/  @P0 LDS R11, [R4+0x240] ;  /* 0x00024000040b0984 */ /* 0x000fe80000000800 */
[----:B------:R-:W0:Y:S04]  /*0520*/  @P0 LDS R13, [R4+0x244] ;  /* 0x00024400040d0984 */ /* 0x000e280000000800 */
[----:B0-----:R-:W-:Y:S04]  /*0530*/  @P0 STS [R4+0x240], R13 ;  /* 0x0002400d04000388 */ /* 0x001fe80000000800 */
[----:B------:R-:W-:Y:S04]  /*0540*/  @P0 STS [R4+0x244], R11 ;  /* 0x0002440b04000388 */ /* 0x000fe80000000800 */
[----:B------:R-:W-:Y:S04]  /*0550*/  LDS R8, [R5+0x340] ;  /* 0x0003400005087984 */ /* 0x000fe80000000800 */
[----:B------:R-:W0:Y:S02]  /*0560*/  LDS R15, [R5+0x348] ;  /* 0x00034800050f7984 */ /* 0x000e240000000800 */
[----:B0-----:R-:W-:-:S02]  /*0570*/  FSETP.GE.AND P0, PT, R8, R15, PT ;  /* 0x0000000f0800720b */ /* 0x001fc40003f06000 */
[----:B------:R-:W-:Y:S02]  /*0580*/  LOP3.LUT R15, R2, 0x3, RZ, 0xc0, !PT ;  /* 0x00000003020f7812 */ /* 0x000fe400078ec0ff */
[----:B------:R-:W-:-:S13]  /*0590*/  ISETP.EQ.U32.XOR P0, PT, R6, 0x1, P0 ;  /* 0x000000010600780c */ /* 0x000fda0000702870 */
[----:B------:R-:W-:Y:S04]  /*05a0*/  @P0 LDS R6, [R5+0x340] ;  /* 0x0003400005060984 */ /* 0x000fe80000000800 */
[----:B------:R-:W0:Y:S04]  /*05b0*/  @P0 LDS R8, [R5+0x348] ;  /* 0x0003480005080984 */ /* 0x000e280000000800 */
[----:B0-----:R0:W-:Y:S04]  /*05c0*/  @P0 STS [R5+0x340], R8 ;  /* 0x0003400805000388 */ /* 0x0011e80000000800 */
[----:B------:R1:W-:Y:S04]  /*05d0*/  @P0 STS [R5+0x348], R6 ;  /* 0x0003480605000388 */ /* 0x0003e80000000800 */
[----:B------:R-:W-:Y:S01]  /*05e0*/  @P0 LDS R10, [R5+0x240] ;  /* 0x00024000050a0984 */ /* 0x000fe20000000800 */
[----:B0-----:R-:W-:-:S03]  /*05f0*/  SHF.R.U32.HI R8, RZ, 0x2, R2 ;  /* 0x00000002ff087819 */ /* 0x001fc60000011602 */
[----:B------:R-:W0:Y:S01]  /*0600*/  @P0 LDS R12, [R5+0x248] ;  /* 0x00024800050c0984 */ /* 0x000e220000000800 */
[----:B-1----:R-:W-:Y:S01]  /*0610*/  IMAD R6, R2, 0x2, -R15 ;  /* 0x0000000202067824 */ /* 0x002fe200078e0a0f */
[----:B------:R-:W-:-:S03]  /*0620*/  LOP3.LUT R8, R8, 0x1, RZ, 0xc0, !PT ;  /* 0x0000000108087812 */ /* 0x000fc600078ec0ff */
[----:B------:R-:W-:Y:S01]  /*0630*/  IMAD R6, R6, 0x4, R3 ;  /* 0x0000000406067824 */ /* 0x000fe200078e0203 */
[----:B0-----:R-:W-:Y:S04]  /*0640*/  @P0 STS [R5+0x240], R12 ;  /* 0x0002400c05000388 */ /* 0x001fe80000000800 */
[----:B------:R-:W-:Y:S01]  /*0650*/  @P0 STS [R5+0x248], R10 ;  /* 0x0002480a05000388 */ /* 0x000fe20000000800 */
[----:B------:R-:W-:-:S03]  /*0660*/  LOP3.LUT P0, RZ, R2, 0x2, RZ, 0xc0, !PT ;  /* 0x0000000202ff7812 */ /* 0x000fc6000780c0ff */
[----:B------:R-:W-:Y:S04]  /*0670*/  LDS R7, [R4+0x340] ;  /* 0x0003400004077984 */ /* 0x000fe80000000800 */
[----:B------:R-:W0:Y:S02]  /*0680*/  LDS R14, [R4+0x344] ;  /* 0x00034400040e7984 */ /* 0x000e240000000800 */
[----:B0-----:R-:W-:-:S13]  /*0690*/  FSETP.GE.XOR P0, PT, R7, R14, P0 ;  /* 0x0000000e0700720b */ /* 0x001fda0000706800 */
[----:B------:R-:W-:Y:S04]  /*06a0*/  @P0 LDS R7, [R4+0x340] ;  /* 0x0003400004070984 */ /* 0x000fe80000000800 */
[----:B------:R-:W0:Y:S04]  /*06b0*/  @P0 LDS R9, [R4+0x344] ;  /* 0x0003440004090984 */ /* 0x000e280000000800 */
[----:B0-----:R-:W-:Y:S04]  /*06c0*/  @P0 STS [R4+0x340], R9 ;  /* 0x0003400904000388 */ /* 0x001fe80000000800 */
[----:B------:R0:W-:Y:S04]  /*06d0*/  @P0 STS [R4+0x344], R7 ;  /* 0x0003440704000388 */ /* 0x0001e80000000800 */
[----:B------:R-:W-:Y:S04]  /*06e0*/  @P0 LDS R11, [R4+0x240] ;  /* 0x00024000040b0984 */ /* 0x000fe80000000800 */
[----:B------:R-:W1:Y:S01]  /*06f0*/  @P0 LDS R13, [R4+0x244] ;  /* 0x00024400040d0984 */ /* 0x000e620000000800 */
[----:B0-----:R-:W-:-:S03]  /*0700*/  LOP3.LUT R7, R2, 0x4, RZ, 0xc0, !PT ;  /* 0x0000000402077812 */ /* 0x001fc600078ec0ff */
[----:B-1----:R-:W-:Y:S04]  /*0710*/  @P0 STS [R4+0x240], R13 ;  /* 0x0002400d04000388 */ /* 0x002fe80000000800 */
[----:B------:R-:W-:Y:S04]  /*0720*/  @P0 STS [R4+0x244], R11 ;  /* 0x0002440b04000388 */ /* 0x000fe80000000800 */
[----:B------:R-:W-:Y:S04]  /*0730*/  LDS R10, [R6+0x340] ;  /* 0x00034000060a7984 */ /* 0x000fe80000000800 */
[----:B------:R-:W0:Y:S02]  /*0740*/  LDS R15, [R6+0x350] ;  /* 0x00035000060f7984 */ /* 0x000e240000000800 */
[----:B0-----:R-:W-:-:S04]  /*0750*/  FSETP.GE.AND P0, PT, R10, R15, PT ;  /* 0x0000000f0a00720b */ /* 0x001fc80003f06000 */
[----:B------:R-:W-:-:S13]  /*0760*/  ISETP.EQ.U32.XOR P0, PT, R8, 0x1, P0 ;  /* 0x000000010800780c */ /* 0x000fda0000702870 */
        /* <DEDUP_REMOVED lines=10> */
[----:B0-----:R-:W-:-:S04]  /*0810*/  FSETP.GE.AND P0, PT, R8, R17, PT ;  /* 0x000000110800720b */ /* 0x001fc80003f06000 */
[----:B------:R-:W-:-:S13]  /*0820*/  ISETP.NE.XOR P0, PT, R7, RZ, P0 ;  /* 0x000000ff0700720c */ /* 0x000fda0000705a70 */
        /* <DEDUP_REMOVED lines=11> */
[----:B------:R-:W-:Y:S02]  /*08e0*/  ISETP.NE.XOR P0, PT, R7, RZ, P0 ;  /* 0x000000ff0700720c */ /* 0x000fe40000705a70 */
[----:B------:R-:W-:-:S05]  /*08f0*/  LOP3.LUT R7, R2, 0x7, RZ, 0xc0, !PT ;  /* 0x0000000702077812 */ /* 0x000fca00078ec0ff */
[----:B------:R-:W-:-:S04]  /*0900*/  IMAD R8, R2, 0x2, -R7 ;  /* 0x0000000202087824 */ /* 0x000fc800078e0a07 */
[----:B------:R-:W-:Y:S01]  /*0910*/  IMAD R7, R8, 0x4, R3 ;  /* 0x0000000408077824 */ /* 0x000fe200078e0203 */
[----:B------:R-:W-:Y:S01]  /*0920*/  SHF.R.U32.HI R8, RZ, 0x3, R2 ;  /* 0x00000003ff087819 */ /* 0x000fe20000011602 */
[----:B------:R-:W-:Y:S03]  /*0930*/  @P0 LDS R9, [R4+0x340] ;  /* 0x0003400004090984 */ /* 0x000fe60000000800 */
[----:B------:R-:W-:Y:S01]  /*0940*/  LOP3.LUT R8, R8, 0x1, RZ, 0xc0, !PT ;  /* 0x0000000108087812 */ /* 0x000fe200078ec0ff */
        /* <DEDUP_REMOVED lines=10> */
[----:B------:R-:W-:Y:S02]  /*09f0*/  ISETP.EQ.U32.XOR P0, PT, R8, 0x1, P0 ;  /* 0x000000010800780c */ /* 0x000fe40000702870 */
[----:B------:R-:W-:-:S11]  /*0a00*/  LOP3.LUT R8, R2, 0x8, RZ, 0xc0, !PT ;  /* 0x0000000802087812 */ /* 0x000fd600078ec0ff */
        /* <DEDUP_REMOVED lines=24> */
[----:B------:R-:W-:-:S13]  /*0b90*/  ISETP.NE.XOR P0, PT, R8, RZ, P0 ;  /* 0x000000ff0800720c */ /* 0x000fda0000705a70 */
[----:B------:R-:W-:Y:S04]  /*0ba0*/  @P0 LDS R10, [R5+0x340] ;  /* 0x00034000050a0984 */ /* 0x000fe80000000800 */
[----:B------:R-:W0:Y:S04]  /*0bb0*/  @P0 LDS R12, [R5+0x348] ;  /* 0x00034800050c0984 */ /* 0x000e280000000800 */
[----:B0-----:R-:W-:Y:S04]  /*0bc0*/  @P0 STS [R5+0x340], R12 ;  /* 0x0003400c05000388 */ /* 0x001fe80000000800 */
[----:B------:R0:W-:Y:S04]  /*0bd0*/  @P0 STS [R5+0x348], R10 ;  /* 0x0003480a05000388 */ /* 0x0001e80000000800 */
[----:B------:R-:W-:Y:S04]  /*0be0*/  @P0 LDS R14, [R5+0x240] ;  /* 0x00024000050e0984 */ /* 0x000fe80000000800 */
[----:B------:R-:W1:Y:S01]  /*0bf0*/  @P0 LDS R16, [R5+0x248] ;  /* 0x0002480005100984 */ /* 0x000e620000000800 */
[----:B0-----:R-:W-:-:S04]  /*0c00*/  SHF.R.U32.HI R10, RZ, 0x4, R2 ;  /* 0x00000004ff0a7819 */ /* 0x001fc80000011602 */
[----:B------:R-:W-:Y:S01]  /*0c10*/  LOP3.LUT R10, R10, 0x1, RZ, 0xc0, !PT ;  /* 0x000000010a0a7812 */ /* 0x000fe200078ec0ff */
[----:B-1----:R-:W-:Y:S04]  /*0c20*/  @P0 STS [R5+0x240], R16 ;  /* 0x0002401005000388 */ /* 0x002fe80000000800 */
[----:B------:R-:W-:Y:S04]  /*0c30*/  @P0 STS [R5+0x248], R14 ;  /* 0x0002480e05000388 */ /* 0x000fe80000000800 */
[----:B------:R-:W-:Y:S04]  /*0c40*/  LDS R9, [R4+0x340] ;  /* 0x0003400004097984 */ /* 0x000fe80000000800 */
[----:B------:R-:W0:Y:S02]  /*0c50*/  LDS R18, [R4+0x344] ;  /* 0x0003440004127984 */ /* 0x000e240000000800 */
[----:B0-----:R-:W-:-:S04]  /*0c60*/  FSETP.GE.AND P0, PT, R9, R18, PT ;  /* 0x000000120900720b */ /* 0x001fc80003f06000 */
[----:B------:R-:W-:Y:S01]  /*0c70*/  ISETP.NE.XOR P0, PT, R8, RZ, P0 ;  /* 0x000000ff0800720c */ /* 0x000fe20000705a70 */
[----:B------:R-:W-:-:S04]  /*0c80*/  IMAD R8, R2, 0x2, -R17 ;  /* 0x0000000202087824 */ /* 0x000fc800078e0a11 */
[----:B------:R-:W-:-:S08]  /*0c90*/  IMAD R8, R8, 0x4, R3 ;  /* 0x0000000408087824 */ /* 0x000fd000078e0203 */
        /* <DEDUP_REMOVED lines=43> */
[----:B0-----:R0:W-:Y:S04]  /*0f50*/  @P0 STS [R6+0x240], R17 ;  /* 0x0002401106000388 */ /* 0x0011e80000000800 */
[----:B------:R-:W-:Y:S04]  /*0f60*/  @P0 STS [R6+0x250], R15 ;  /* 0x0002500f06000388 */ /* 0x000fe80000000800 */
[----:B------:R-:W-:Y:S01]  /*0f70*/  LDS R10, [R5+0x340] ;  /* 0x00034000050a7984 */ /* 0x000fe20000000800 */
[----:B0-----:R-:W-:-:S03]  /*0f80*/  LOP3.LUT R17, R2, 0x1f, RZ, 0xc0, !PT ;  /* 0x0000001f02117812 */ /* 0x001fc600078ec0ff */
[----:B------:R-:W0:Y:S02]  /*0f90*/  LDS R19, [R5+0x348] ;  /* 0x0003480005137984 */ /* 0x000e240000000800 */
[----:B------:R-:W-:-:S04]  /*0fa0*/  IMAD R2, R2, 0x2, -R17 ;  /* 0x0000000202027824 */ /* 0x000fc800078e0a11 */
[----:B------:R-:W-:Y:S01]  /*0fb0*/  IMAD R2, R2, 0x4, R3 ;  /* 0x0000000402027824 */ /* 0x000fe200078e0203 */
        /* <DEDUP_REMOVED lines=24> */
[----:B0-----:R-:W-:-:S13]  /*1140*/  FSETP.GE.AND P0, PT, R3, R10, PT ;  /* 0x0000000a0300720b */ /* 0x001fda0003f06000 */
        /* <DEDUP_REMOVED lines=61> */
[----:B0-----:R0:W-:Y:S04]  /*1520*/  @P0 STS [R4+0x240], R11 ;  /* 0x0002400b04000388 */ /* 0x0011e80000000800 */
[----:B------:R0:W-:Y:S02]  /*1530*/  @P0 STS [R4+0x244], R9 ;  /* 0x0002440904000388 */ /* 0x0001e40000000800 */
.L_x_160:
[----:B------:R-:W-:Y:S05]  /*1540*/  BSYNC.RECONVERGENT B0 ;  /* 0x0000000000007941 */ /* 0x000fea0003800200 */
.L_x_159:
[----:B------:R-:W1:Y:S01]  /*1550*/  LDCU UR8, c[0x0][0x38c] ;  /* 0x00007180ff0877ac */ /* 0x000e620008000800 */
[----:B------:R-:W-:Y:S01]  /*1560*/  BAR.SYNC.DEFER_BLOCKING 0x0 ;  /* 0x0000000000007b1d */ /* 0x000fe20000010000 */
[----:B-1----:R-:W-:-:S13]  /*1570*/  ISETP.GE.AND P0, PT, R0, UR8, PT ;  /* 0x0000000800007c0c */ /* 0x002fda000bf06270 */
[----:B------:R-:W-:Y:S05]  /*1580*/  @P0 EXIT ;  /* 0x000000000000094d */ /* 0x000fea0003800000 */
[----:B------:R-:W1:Y:S01]  /*1590*/  S2UR UR5, SR_CgaCtaId ;  /* 0x00000000000579c3 */ /* 0x000e620000008800 */
[----:B------:R-:W-:Y:S01]  /*15a0*/  UMOV UR4, 0x400 ;  /* 0x0000040000047882 */ /* 0x000fe20000000000 */
[----:B------:R-:W2:Y:S01]  /*15b0*/  S2R R15, SR_CTAID.X ;  /* 0x00000000000f7919 */ /* 0x000ea20000002500 */
[----:B------:R-:W-:Y:S01]  /*15c0*/  IMAD.MOV.U32 R6, RZ, RZ, 0xb ;  /* 0x0000000bff067424 */ /* 0x000fe200078e00ff */
[----:B------:R-:W3:Y:S01]  /*15d0*/  LDCU UR11, c[0x0][0x3a0] ;  /* 0x00007400ff0b77ac */ /* 0x000ee20008000800 */
[----:B------:R-:W4:Y:S03]  /*15e0*/  S2R R13, SR_TID.X ;  /* 0x00000000000d7919 */ /* 0x000f260000002100 */
[----:B------:R-:W5:Y:S01]  /*15f0*/  S2UR UR10, SR_CTAID.Y ;  /* 0x00000000000a79c3 */ /* 0x000f620000002600 */
[----:B------:R-:W0:Y:S01]  /*1600*/  LDCU UR12, c[0x0][0x38c] ;  /* 0x00007180ff0c77ac */ /* 0x000e220008000800 */
[----:B------:R-:W0:Y:S06]  /*1610*/  LDCU UR9, c[0x0][0x39c] ;  /* 0x00007380ff0977ac */ /* 0x000e2c0008000800 */
[----:B------:R-:W5:Y:S01]  /*1620*/  LDC R8, c[0x0][0x388] ;  /* 0x0000e200ff087b82 */ /* 0x000f620000000800 */
[----:B-1----:R-:W-:-:S07]  /*1630*/  ULEA UR4, UR5, UR4, 0x18 ;  /* 0x0000000405047291 */ /* 0x002fce000f8ec0ff */
[----:B0-----:R-:W0:Y:S01]  /*1640*/  LDC.64 R4, c[0x0][0x380] ;  /* 0x0000e000ff047b82 */ /* 0x001e220000000a00 */
[----:B------:R-:W-:Y:S01]  /*1650*/  UMOV UR5, 0xffffffff ;  /* 0xffffffff00057882 */ /* 0x000fe20000000000 */
[----:B------:R-:W-:Y:S02]  /*1660*/  IMAD.U32 R11, RZ, RZ, UR4 ;  /* 0x00000004ff0b7e24 */ /* 0x000fe4000f8e00ff */
[----:B--2---:R-:W-:-:S03]  /*1670*/  IMAD R15, R15, UR8, R0 ;  /* 0x000000080f0f7c24 */ /* 0x004fc6000f8e0200 */
[----:B------:R-:W1:Y:S01]  /*1680*/  LDS R2, [R11+0x1c] ;  /* 0x00001c000b027984 */ /* 0x000e620000000800 */
[----:B------:R-:W2:Y:S01]  /*1690*/  LDCU UR4, c[0x0][0x3a0] ;  /* 0x00007400ff0477ac */ /* 0x000ea20008000800 */
[----:B----4-:R-:W-:Y:S02]  /*16a0*/  IMAD R14, R0, 0x20, R13 ;  /* 0x00000020000e7824 */ /* 0x010fe400078e020d */
[----:B------:R4:W3:Y:S01]  /*16b0*/  LDS R12, [R11+0x30] ;  /* 0x000030000b0c7984 */ /* 0x0008e20000000800 */
[----:B-----5:R-:W-:Y:S02]  /*16c0*/  IMAD R15, R8, UR10, R15 ;  /* 0x0000000a080f7c24 */ /* 0x020fe4000f8e020f */
[----:B0-----:R-:W-:Y:S01]  /*16d0*/  IMAD.WIDE.U32 R4, R13, 0x4, R4 ;  /* 0x000000040d047825 */ /* 0x001fe200078e0004 */
[----:B--2---:R-:W-:Y:S01]  /*16e0*/  USHF.L.U32 UR4, UR5, UR4, URZ ;  /* 0x0000000405047299 */ /* 0x004fe200080006ff */
[C---:B-1----:R-:W-:Y:S02]  /*16f0*/  ISETP.GE.AND P1, PT, R2.reuse, 0x481, PT ;  /* 0x000004810200780c */ /* 0x042fe40003f26270 */
[----:B------:R-:W-:-:S02]  /*1700*/  ISETP.GE.AND P0, PT, R2, 0x901, PT ;  /* 0x000009010200780c */ /* 0x000fc40003f06270 */
[----:B------:R-:W-:Y:S02]  /*1710*/  ISETP.GE.AND P2, PT, R2, 0x241, PT ;  /* 0x000002410200780c */ /* 0x000fe40003f46270 */
[----:B------:R-:W0:Y:S01]  /*1720*/  LDC.64 R2, c[0x0][0x380] ;  /* 0x0000e000ff027b82 */ /* 0x000e220000000a00 */
[----:B------:R-:W-:-:S06]  /*1730*/  SEL R7, RZ, 0xffffffff, P1 ;  /* 0xffffffffff077807 */ /* 0x000fcc0000800000 */
[----:B------:R-:W-:Y:S02]  /*1740*/  @P1 IMAD.MOV R6, RZ, RZ, 0xc ;  /* 0x0000000cff061424 */ /* 0x000fe400078e02ff */
[----:B------:R-:W-:Y:S02]  /*1750*/  @P0 VIADD R6, R7, 0xd ;  /* 0x0000000d07060836 */ /* 0x000fe40000000000 */
[----:B------:R-:W-:Y:S02]  /*1760*/  VIADD R7, R11, 0x40 ;  /* 0x000000400b077836 */ /* 0x000fe40000000000 */
[----:B------:R-:W-:Y:S02]  /*1770*/  VIADD R10, R6, 0xffffffff ;  /* 0xffffffff060a7836 */ /* 0x000fe40000000000 */
[----:B------:R-:W-:Y:S02]  /*1780*/  @P2 IMAD.MOV R10, RZ, RZ, R6 ;  /* 0x000000ffff0a2224 */ /* 0x000fe400078e0206 */
[----:B------:R-:W-:-:S02]  /*1790*/  IMAD R14, R14, 0x4, R7 ;  /* 0x000000040e0e7824 */ /* 0x000fc400078e0207 */
[----:B---34-:R-:W-:-:S07]  /*17a0*/  IMAD R16, R0, 0x80, R7 ;  /* 0x0000008000107824 */ /* 0x018fce00078e0207 */
.L_x_167:
[----:B------:R-:W-:-:S05]  /*17b0*/  SHF.R.U32.HI R6, RZ, UR11, R0 ;  /* 0x0000000bff067c19 */ /* 0x000fca0008011600 */
[----:B------:R-:W-:-:S06]  /*17c0*/  IMAD R18, R6, 0x4, R11 ;  /* 0x0000000406127824 */ /* 0x000fcc00078e020b */
[----:B-1----:R-:W1:Y:S02]  /*17d0*/  LDS R18, [R18+0x240] ;  /* 0x0002400012127984 */ /* 0x002e640000000800 */
[----:B-1----:R-:W-:-:S13]  /*17e0*/  ISETP.GT.U32.AND P0, PT, R13, R18, PT ;  /* 0x000000120d00720c */ /* 0x002fda0003f04070 */
[----:B------:R-:W1:Y:S01]  /*17f0*/  @!P0 S2R R7, SR_CgaCtaId ;  /* 0x0000000000078919 */ /* 0x000e620000008800 */
[----:B------:R-:W-:Y:S01]  /*1800*/  @!P0 MOV R6, 0x400 ;  /* 0x0000040000068802 */ /* 0x000fe20000000f00 */
[----:B------:R-:W-:-:S03]  /*1810*/  @!P0 IMAD R9, R18, 0x20, R13 ;  /* 0x0000002012098824 */ /* 0x000fc600078e020d */
[----:B-1----:R-:W-:Y:S02]  /*1820*/  @!P0 LEA R11, R7, R6, 0x18 ;  /* 0x00000006070b8211 */ /* 0x002fe400078ec0ff */
[----:B------:R-:W1:Y:S03]  /*1830*/  @!P0 LDC.64 R6, c[0x0][0x390] ;  /* 0x0000e400ff068b82 */ /* 0x000e660000000a00 */
[----:B------:R-:W2:Y:S02]  /*1840*/  @!P0 LDS R8, [R11+0x440] ;  /* 0x000440000b088984 */ /* 0x000ea40000000800 */
[----:B--2---:R-:W-:Y:S02]  /*1850*/  @!P0 IMAD.IADD R9, R8, 0x1, R9 ;  /* 0x0000000108098824 */ /* 0x004fe400078e0209 */
[----:B------:R-:W-:Y:S02]  /*1860*/  IMAD.MOV.U32 R8, RZ, RZ, RZ ;  /* 0x000000ffff087224 */ /* 0x000fe400078e00ff */
[----:B-1----:R-:W-:-:S05]  /*1870*/  @!P0 IMAD.WIDE.U32 R6, R9, 0x4, R6 ;  /* 0x0000000409068825 */ /* 0x002fca00078e0006 */
[----:B------:R-:W2:Y:S01]  /*1880*/  @!P0 LDG.E R8, desc[UR6][R6.64] ;  /* 0x0000000606088981 */ /* 0x000ea2000c1e1900 */
[----:B------:R-:W-:Y:S01]  /*1890*/  ISETP.NE.AND P1, PT, R13, RZ, PT ;  /* 0x000000ff0d00720c */ /* 0x000fe20003f25270 */
[----:B------:R-:W-:Y:S01]  /*18a0*/  BSSY.RECONVERGENT B0, `(.L_x_165) ;  /* 0x000004b000007945 */ /* 0x000fe20003800200 */
[----:B--2---:R-:W-:-:S06]  /*18b0*/  FMUL R9, R8, 32768 ;  /* 0x4700000008097820 */ /* 0x004fcc0000400000 */
[----:B------:R-:W1:Y:S02]  /*18c0*/  F2I.NTZ R9, R9 ;  /* 0x0000000900097305 */ /* 0x000e640000203100 */
[----:B-1----:R-:W-:-:S04]  /*18d0*/  SHF.R.S32.HI R20, RZ, 0x1f, R9 ;  /* 0x0000001fff147819 */ /* 0x002fc80000011409 */
[----:B------:R-:W-:-:S05]  /*18e0*/  LOP3.LUT R17, R20, R9, RZ, 0x3c, !PT ;  /* 0x0000000914117212 */ /* 0x000fca00078e3cff */
[----:B------:R-:W-:Y:S04]  /*18f0*/  STS [R14], R17 ;  /* 0x000000110e007388 */ /* 0x000fe80000000800 */
[----:B------:R-:W-:Y:S04]  /*1900*/  LDS R19, [R14] ;  /* 0x000000000e137984 */ /* 0x000fe80000000800 */
[----:B------:R-:W-:Y:S04]  /*1910*/  LDS R20, [R14+0x20] ;  /* 0x000020000e147984 */ /* 0x000fe80000000800 */
[----:B------:R-:W1:Y:S04]  /*1920*/  LDS R21, [R14+0x40] ;  /* 0x000040000e157984 */ /* 0x000e680000000800 */
[----:B------:R-:W2:Y:S01]  /*1930*/  LDS R22, [R14+0x60] ;  /* 0x000060000e167984 */ /* 0x000ea20000000800 */
[----:B-1----:R-:W-:Y:S01]  /*1940*/  LOP3.LUT R19, R21, R20, R19, 0xfe, !PT ;  /* 0x0000001415137212 */ /* 0x002fe200078efe13 */
[----:B------:R-:W-:-:S03]  /*1950*/  IMAD.MOV.U32 R20, RZ, RZ, 0x12 ;  /* 0x00000012ff147424 */ /* 0x000fc600078e00ff */
[----:B--2---:R-:W-:Y:S01]  /*1960*/  LOP3.LUT R19, R19, R22, RZ, 0xfc, !PT ;  /* 0x0000001613137212 */ /* 0x004fe200078efcff */
[----:B------:R-:W-:-:S04]  /*1970*/  IMAD.MOV.U32 R22, RZ, RZ, 0x1 ;  /* 0x00000001ff167424 */ /* 0x000fc800078e00ff */
[----:B------:R-:W-:Y:S04]  /*1980*/  STS [R14], R19 ;  /* 0x000000130e007388 */ /* 0x000fe80000000800 */
[----:B------:R-:W-:Y:S04]  /*1990*/  LDS R6, [R14] ;  /* 0x000000000e067984 */ /* 0x000fe80000000800 */
[----:B------:R-:W-:Y:S04]  /*19a0*/  LDS R7, [R14+0x8] ;  /* 0x000008000e077984 */ /* 0x000fe80000000800 */
[----:B------:R-:W1:Y:S04]  /*19b0*/  LDS R9, [R14+0x10] ;  /* 0x000010000e097984 */ /* 0x000e680000000800 */
[----:B------:R-:W2:Y:S01]  /*19c0*/  LDS R17, [R14+0x18] ;  /* 0x000018000e117984 */ /* 0x000ea20000000800 */
[----:B-1----:R-:W-:-:S02]  /*19d0*/  LOP3.LUT R6, R9, R7, R6, 0xfe, !PT ;  /* 0x0000000709067212 */ /* 0x002fc400078efe06 */
[----:B------:R-:W1:Y:S02]  /*19e0*/  FLO.U32 R9, R18 ;  /* 0x0000001200097300 */ /* 0x000e6400000e0000 */
[----:B--2---:R-:W-:-:S05]  /*19f0*/  LOP3.LUT R17, R6, R17, RZ, 0xfc, !PT ;  /* 0x0000001106117212 */ /* 0x004fca00078efcff */
[----:B------:R-:W-:Y:S04]  /*1a00*/  STS [R14], R17 ;  /* 0x000000110e007388 */ /* 0x000fe80000000800 */
[----:B------:R-:W-:Y:S04]  /*1a10*/  LDS R6, [R16] ;  /* 0x0000000010067984 */ /* 0x000fe80000000800 */
[----:B------:R-:W2:Y:S01]  /*1a20*/  LDS R7, [R16+0x4] ;  /* 0x0000040010077984 */ /* 0x000ea20000000800 */
[----:B-1----:R-:W-:-:S05]  /*1a30*/  IADD3 R9, PT, PT, -R12, 0x1f, -R9 ;  /* 0x0000001f0c097810 */ /* 0x002fca0007ffe909 */
[----:B------:R-:W-:Y:S01]  /*1a40*/  VIADD R9, R9, 0x1 ;  /* 0x0000000109097836 */ /* 0x000fe20000000000 */
[----:B--2---:R-:W-:Y:S02]  /*1a50*/  LOP3.LUT R6, R7, R6, RZ, 0xfc, !PT ;  /* 0x0000000607067212 */ /* 0x004fe400078efcff */
[----:B------:R-:W-:-:S04]  /*1a60*/  LOP3.LUT R7, R0, UR4, RZ, 0x30, !PT ;  /* 0x0000000400077c12 */ /* 0x000fc8000f8e30ff */
[----:B------:R-:W1:Y:S01]  /*1a70*/  FLO.U32 R6, R6 ;  /* 0x0000000600067300 */ /* 0x000e6200000e0000 */
[----:B------:R-:W-:-:S04]  /*1a80*/  IADD3 R7, PT, PT, R10, -UR9, R7 ;  /* 0x800000090a077c10 */ /* 0x000fc8000fffe007 */
[----:B------:R-:W-:-:S04]  /*1a90*/  VIMNMX3 R7, R7, R12, R9, PT ;  /* 0x0000000c0707720f */ /* 0x000fc80003800109 */
[----:B------:R-:W-:-:S04]  /*1aa0*/  VIMNMX R7, PT, PT, R7, 0x3, !PT ;  /* 0x0000000307077848 */ /* 0x000fc80007fe0100 */
[C---:B-1----:R-:W-:Y:S01]  /*1ab0*/  IADD3 R17, PT, PT, R7.reuse, 0x1f, -R6 ;  /* 0x0000001f07117810 */ /* 0x042fe20007ffe806 */
[----:B------:R-:W-:Y:S02]  /*1ac0*/  IMAD.MOV.U32 R6, RZ, RZ, -0x1 ;  /* 0xffffffffff067424 */ /* 0x000fe400078e00ff */
[----:B------:R-:W-:Y:S01]  /*1ad0*/  VIADD R7, R7, 0xffffffff ;  /* 0xffffffff07077836 */ /* 0x000fe20000000000 */
[----:B------:R-:W-:-:S04]  /*1ae0*/  VIADDMNMX.RELU R17, R17, -R20, 0xf, PT ;  /* 0x0000000f11117446 */ /* 0x000fc80003801914 */
[----:B------:R-:W-:Y:S02]  /*1af0*/  SHF.L.U32 R9, R22, R17, RZ ;  /* 0x0000001116097219 */ /* 0x000fe400000006ff */
[----:B------:R-:W-:Y:S02]  /*1b00*/  SHF.L.U32 R7, R6, R7, RZ ;  /* 0x0000000706077219 */ /* 0x000fe400000006ff */
[----:B------:R-:W-:Y:S02]  /*1b10*/  I2FP.F32.U32 R9, R9 ;  /* 0x0000000900097245 */ /* 0x000fe40000201000 */
[----:B------:R-:W-:-:S03]  /*1b20*/  LOP3.LUT R6, RZ, R7, RZ, 0x33, !PT ;  /* 0x00000007ff067212 */ /* 0x000fc600078e33ff */
[----:B------:R-:W-:-:S06]  /*1b30*/  FMUL R9, R9, R8 ;  /* 0x0000000809097220 */ /* 0x000fcc0000400000 */
[----:B------:R-:W1:Y:S02]  /*1b40*/  F2I.NTZ R9, R9 ;  /* 0x0000000900097305 */ /* 0x000e640000203100 */
[----:B-1----:R-:W-:-:S04]  /*1b50*/  VIMNMX R6, PT, PT, R6, R9, PT ;  /* 0x0000000906067248 */ /* 0x002fc80003fe0100 */
[----:B------:R-:W-:-:S04]  /*1b60*/  VIMNMX R19, PT, PT, R7, R6, !PT ;  /* 0x0000000607137248 */ /* 0x000fc80007fe0100 */
[----:B------:R-:W-:-:S04]  /*1b70*/  SHF.R.S32.HI R6, RZ, 0x1f, R19 ;  /* 0x0000001fff067819 */ /* 0x000fc80000011413 */
[----:B------:R-:W-:-:S05]  /*1b80*/  LOP3.LUT R7, R6, R19, RZ, 0x3c, !PT ;  /* 0x0000001306077212 */ /* 0x000fca00078e3cff */
[----:B------:R-:W-:Y:S04]  /*1b90*/  STS [R14], R7 ;  /* 0x000000070e007388 */ /* 0x000fe80000000800 */
[----:B------:R-:W-:Y:S04]  /*1ba0*/  LDS R6, [R14] ;  /* 0x000000000e067984 */ /* 0x000fe80000000800 */
[----:B------:R-:W-:Y:S04]  /*1bb0*/  LDS R9, [R14+0x20] ;  /* 0x000020000e097984 */ /* 0x000fe80000000800 */
[----:B------:R-:W1:Y:S04]  /*1bc0*/  LDS R8, [R14+0x40] ;  /* 0x000040000e087984 */ /* 0x000e680000000800 */
[----:B------:R-:W2:Y:S01]  /*1bd0*/  LDS R21, [R14+0x60] ;  /* 0x000060000e157984 */ /* 0x000ea20000000800 */
[----:B-1----:R-:W-:-:S04]  /*1be0*/  LOP3.LUT R6, R8, R9, R6, 0xfe, !PT ;  /* 0x0000000908067212 */ /* 0x002fc800078efe06 */
[----:B--2---:R-:W-:-:S05]  /*1bf0*/  LOP3.LUT R21, R6, R21, RZ, 0xfc, !PT ;  /* 0x0000001506157212 */ /* 0x004fca00078efcff */
[----:B------:R-:W-:Y:S04]  /*1c00*/  STS [R14], R21 ;  /* 0x000000150e007388 */ /* 0x000fe80000000800 */
[----:B------:R-:W-:Y:S04]  /*1c10*/  LDS R6, [R14] ;  /* 0x000000000e067984 */ /* 0x000fe80000000800 */
[----:B------:R-:W-:Y:S04]  /*1c20*/  LDS R9, [R14+0x8] ;  /* 0x000008000e097984 */ /* 0x000fe80000000800 */
[----:B------:R-:W1:Y:S04]  /*1c30*/  LDS R8, [R14+0x10] ;  /* 0x000010000e087984 */ /* 0x000e680000000800 */
[----:B------:R-:W2:Y:S01]  /*1c40*/  LDS R7, [R14+0x18] ;  /* 0x000018000e077984 */ /* 0x000ea20000000800 */
[----:B-1----:R-:W-:-:S04]  /*1c50*/  LOP3.LUT R6, R8, R9, R6, 0xfe, !PT ;  /* 0x0000000908067212 */ /* 0x002fc800078efe06 */
[----:B--2---:R-:W-:Y:S01]  /*1c60*/  LOP3.LUT R9, R6, R7, RZ, 0xfc, !PT ;  /* 0x0000000706097212 */ /* 0x004fe200078efcff */
[----:B------:R-:W-:-:S04]  /*1c70*/  @!P0 IMAD.WIDE R6, R15, 0xc0, R4 ;  /* 0x000000c00f068825 */ /* 0x000fc800078e0204 */
[----:B------:R-:W-:Y:S04]  /*1c80*/  STS [R14], R9 ;  /* 0x000000090e007388 */ /* 0x000fe80000000800 */
[----:B------:R-:W-:Y:S04]  /*1c90*/  LDS R8, [R16] ;  /* 0x0000000010087984 */ /* 0x000fe80000000800 */
[----:B------:R-:W1:Y:S02]  /*1ca0*/  LDS R23, [R16+0x4] ;  /* 0x0000040010177984 */ /* 0x000e640000000800 */
[----:B-1----:R-:W-:Y:S01]  /*1cb0*/  LOP3.LUT R22, R23, R8, RZ, 0xfc, !PT ;  /* 0x0000000817167212 */ /* 0x002fe200078efcff */
[----:B------:R-:W-:Y:S06]  /*1cc0*/  @P1 BRA `(.L_x_166) ;  /* 0x0000000000201947 */ /* 0x000fec0003800000 */
[----:B------:R-:W1:Y:S01]  /*1cd0*/  FLO.U32 R8, R22 ;  /* 0x0000001600087300 */ /* 0x000e6200000e0000 */
[----:B------:R-:W-:Y:S01]  /*1ce0*/  VIADD R23, R18, 0x1 ;  /* 0x0000000112177836 */ /* 0x000fe20000000000 */
[----:B-1----:R-:W-:Y:S01]  /*1cf0*/  IADD3 R20, PT, PT, -R8, 0x1f, RZ ;  /* 0x0000001f08147810 */ /* 0x002fe20007ffe1ff */
[----:B0-----:R-:W-:-:S03]  /*1d00*/  IMAD.WIDE R8, R15, 0xc0, R2 ;  /* 0x000000c00f087825 */ /* 0x001fc600078e0202 */
[----:B------:R-:W-:Y:S02]  /*1d10*/  IADD3 R21, PT, PT, -R20, 0x21, RZ ;  /* 0x0000002114157810 */ /* 0x000fe40007ffe1ff */
[----:B------:R1:W-:Y:S04]  /*1d20*/  STG.E desc[UR6][R8.64+0x8], R17 ;  /* 0x0000081108007986 */ /* 0x0003e8000c101906 */
[----:B------:R1:W-:Y:S04]  /*1d30*/  STG.E desc[UR6][R8.64], R23 ;  /* 0x0000001708007986 */ /* 0x0003e8000c101906 */
[----:B------:R1:W-:Y:S02]  /*1d40*/  STG.E desc[UR6][R8.64+0xc], R21 ;  /* 0x00000c1508007986 */ /* 0x0003e4000c101906 */
.L_x_166:
[----:B------:R-:W-:Y:S05]  /*1d50*/  BSYNC.RECONVERGENT B0 ;  /* 0x0000000000007941 */ /* 0x000fea0003800200 */
.L_x_165:
[----:B------:R-:W-:Y:S01]  /*1d60*/  VIADD R0, R0, 0x4 ;  /* 0x0000000400007836 */ /* 0x000fe20000000000 */
[----:B------:R2:W-:Y:S01]  /*1d70*/  @!P0 STG.E desc[UR6][R6.64+0x40], R19 ;  /* 0x0000401306008986 */ /* 0x0005e2000c101906 */
[----:B------:R-:W-:-:S03]  /*1d80*/  VIADD R15, R15, 0x4 ;  /* 0x000000040f0f7836 */ /* 0x000fc60000000000 */
[----:B------:R-:W-:-:S13]  /*1d90*/  ISETP.GE.AND P0, PT, R0, UR12, PT ;  /* 0x0000000c00007c0c */ /* 0x000fda000bf06270 */
[----:B--2---:R-:W-:Y:S05]  /*1da0*/  @!P0 BRA `(.L_x_167) ;  /* 0xfffffff800808947 */ /* 0x004fea000383ffff */
[----:B------:R-:W-:Y:S05]  /*1db0*/  EXIT ;  /* 0x000000000000794d */ /* 0x000fea0003800000 */
.L_x_168:
        /* <DEDUP_REMOVED lines=12> */
.L_x_277:


//--------------------- .text.cudaComputeLPCLattice --------------------------
	.section	.text.cudaComputeLPCLattice,"ax",@progbits
	.align	128
        .global         cudaComputeLPCLattice
        .type           cudaComputeLPCLattice,@function
        .size           cudaComputeLPCLattice,(.L_x_261 - cudaComputeLPCLattice)
        .other          cudaComputeLPCLattice,@"STO_CUDA_ENTRY STV_DEFAULT"
cudaComputeLPCLattice:
.text.cudaComputeLPCLattice:
[----:B------:R-:W-:Y:S01]  /*0000*/  LDC R1, c[0x0][0x37c] ;  /* 0x0000df00ff017b82 */ /* 0x000fe20000000800 */
[----:B------:R-:W0:Y:S07]  /*0010*/  S2R R6, SR_TID.X ;  /* 0x0000000000067919 */ /* 0x000e2e0000002100 */
[----:B------:R-:W1:Y:S01]  /*0020*/  S2UR UR5, SR_CgaCtaId ;  /* 0x00000000000579c3 */ /* 0x000e620000008800 */
[----:B------:R-:W-:Y:S01]  /*0030*/  UMOV UR4, 0x400 ;  /* 0x0000040000047882 */ /* 0x000fe20000000000 */
[----:B------:R-:W2:Y:S01]  /*0040*/  LDCU.64 UR10, c[0x0][0x358] ;  /* 0x00006b00ff0a77ac */ /* 0x000ea20008000a00 */
[----:B------:R-:W-:Y:S01]  /*0050*/  BSSY.RECONVERGENT B0, `(.L_x_169) ;  /* 0x0000019000007945 */ /* 0x000fe20003800200 */
[----:B------:R-:W-:Y:S01]  /*0060*/  PLOP3.LUT P0, PT, PT, PT, PT, 0x8, 0x80 ;  /* 0x000000000080781c */ /* 0x000fe20003f0e170 */
[----:B-1----:R-:W-:Y:S01]  /*0070*/  ULEA UR4, UR5, UR4, 0x18 ;  /* 0x0000000405047291 */ /* 0x002fe2000f8ec0ff */
[----:B0-----:R-:W-:-:S05]  /*0080*/  ISETP.GT.U32.AND P1, PT, R6, 0xf, PT ;  /* 0x0000000f0600780c */ /* 0x001fca0003f24070 */
[----:B------:R-:W-:-:S08]  /*0090*/  LEA R7, R6, UR4, 0x2 ;  /* 0x0000000406077c11 */ /* 0x000fd0000f8e10ff */
[----:B--2---:R-:W-:Y:S05]  /*00a0*/  @P1 BRA `(.L_x_170) ;  /* 0x00000000004c1947 */ /* 0x004fea0003800000 */
[----:B------:R-:W0:Y:S01]  /*00b0*/  S2R R9, SR_CTAID.Y ;  /* 0x0000000000097919 */ /* 0x000e220000002600 */
[----:B------:R-:W1:Y:S01]  /*00c0*/  LDC.64 R2, c[0x0][0x380] ;  /* 0x0000e000ff027b82 */ /* 0x000e620000000a00 */
[----:B------:R-:W0:Y:S02]  /*00d0*/  LDCU UR5, c[0x0][0x388] ;  /* 0x00007100ff0577ac */ /* 0x000e240008000800 */
[----:B0-----:R-:W-:-:S04]  /*00e0*/  IMAD R5, R9, UR5, RZ ;  /* 0x0000000509057c24 */ /* 0x001fc8000f8e02ff */
[----:B-1----:R-:W-:-:S04]  /*00f0*/  IMAD.WIDE.U32 R2, R5, 0xc0, R2 ;  /* 0x000000c005027825 */ /* 0x002fc800078e0002 */
[----:B------:R-:W-:-:S06]  /*0100*/  IMAD.WIDE.U32 R2, R6, 0x4, R2 ;  /* 0x0000000406027825 */ /* 0x000fcc00078e0002 */
[----:B------:R-:W2:Y:S01]  /*0110*/  LDG.E R2, desc[UR10][R2.64] ;  /* 0x0000000a02027981 */ /* 0x000ea2000c1e1900 */
[----:B------:R-:W-:-:S03]  /*0120*/  ISETP.NE.AND P1, PT, R6, RZ, PT ;  /* 0x000000ff0600720c */ /* 0x000fc60003f25270 */
[----:B--2---:R0:W-:Y:S10]  /*0130*/  STS [R7], R2 ;  /* 0x0000000207007388 */ /* 0x0041f40000000800 */
[----:B------:R-:W-:Y:S05]  /*0140*/  @P1 BRA `(.L_x_170) ;  /* 0x0000000000241947 */ /* 0x000fea0003800000 */
[----:B0-----:R-:W0:Y:S01]  /*0150*/  LDC.64 R2, c[0x0][0x398] ;  /* 0x0000e600ff027b82 */ /* 0x001e220000000a00 */
[----:B------:R-:W-:Y:S01]  /*0160*/  PLOP3.LUT P0, PT, PT, PT, PT, 0x80, 0x8 ;  /* 0x000000000008781c */ /* 0x000fe20003f0f070 */
[----:B0-----:R-:W-:Y:S01]  /*0170*/  IMAD R0, R9, R2, R2 ;  /* 0x0000000209007224 */ /* 0x001fe200078e0202 */
[----:B------:R-:W-:-:S04]  /*0180*/  LEA R2, R3, 0x100, 0x8 ;  /* 0x0000010003027811 */ /* 0x000fc800078e40ff */
[----:B------:R-:W-:Y:S02]  /*0190*/  LEA R0, R0, 0xffffff00, 0x8 ;  /* 0xffffff0000007811 */ /* 0x000fe400078e40ff */
[----:B------:R-:W-:Y:S02]  /*01a0*/  SHF.R.S32.HI R2, RZ, 0x8, R2 ;  /* 0x00000008ff027819 */ /* 0x000fe40000011402 */
[----:B------:R-:W-:-:S05]  /*01b0*/  SHF.R.S32.HI R3, RZ, 0x3, R0 ;  /* 0x00000003ff037819 */ /* 0x000fca0000011400 */
[----:B------:R-:W-:-:S05]  /*01c0*/  IMAD R2, R2, R3, RZ ;  /* 0x0000000302027224 */ /* 0x000fca00078e02ff */
[----:B------:R1:W-:Y:S02]  /*01d0*/  STS [UR4+0xd40], R2 ;  /* 0x000d4002ff007988 */ /* 0x0003e40008000804 */
.L_x_170:
[----:B------:R-:W-:Y:S05]  /*01e0*/  BSYNC.RECONVERGENT B0 ;  /* 0x0000000000007941 */ /* 0x000fea0003800200 */
.L_x_169:
[----:B------:R-:W-:Y:S01]  /*01f0*/  BAR.SYNC.DEFER_BLOCKING 0x0 ;  /* 0x0000000000007b1d */ /* 0x000fe20000010000 */
[----:B------:R-:W-:-:S05]  /*0200*/  VIADD R0, R6, 0x100 ;  /* 0x0000010006007836 */ /* 0x000fca0000000000 */
[----:B------:R-:W2:Y:S02]  /*0210*/  LDS R3, [UR4+0x1c] ;  /* 0x00001c04ff037984 */ /* 0x000ea40008000800 */
[----:B--2---:R-:W-:-:S13]  /*0220*/  ISETP.GE.U32.AND P1, PT, R6, R3, PT ;  /* 0x000000030600720c */ /* 0x004fda0003f26070 */
[----:B------:R-:W2:Y:S04]  /*0230*/  @!P1 LDS R9, [UR4+0x4] ;  /* 0x00000404ff099984 */ /* 0x000ea80008000800 */
[----:B------:R-:W3:Y:S01]  /*0240*/  LDS R3, [UR4+0x1c] ;  /* 0x00001c04ff037984 */ /* 0x000ee20008000800 */
[----:B--2---:R-:W-:Y:S02]  /*0250*/  @!P1 IADD3 R9, PT, PT, R9, R6, RZ ;  /* 0x0000000609099210 */ /* 0x004fe40007ffe0ff */
[----:B---3--:R-:W-:Y:S02]  /*0260*/  ISETP.GE.U32.AND P2, PT, R0, R3, PT ;  /* 0x000000030000720c */ /* 0x008fe40003f46070 */
[----:B01----:R-:W0:Y:S11]  /*0270*/  @!P1 LDC.64 R2, c[0x0][0x390] ;  /* 0x0000e400ff029b82 */ /* 0x003e360000000a00 */
[----:B------:R-:W1:Y:S01]  /*0280*/  @!P2 LDS R11, [UR4+0x4] ;  /* 0x00000404ff0ba984 */ /* 0x000e620008000800 */
[----:B------:R-:W2:Y:S01]  /*0290*/  @!P2 LDC.64 R4, c[0x0][0x390] ;  /* 0x0000e400ff04ab82 */ /* 0x000ea20000000a00 */
[----:B0-----:R-:W-:-:S06]  /*02a0*/  @!P1 IMAD.WIDE.U32 R2, R9, 0x4, R2 ;  /* 0x0000000409029825 */ /* 0x001fcc00078e0002 */
[----:B------:R-:W3:Y:S01]  /*02b0*/  @!P1 LDG.E R2, desc[UR10][R2.64] ;  /* 0x0000000a02029981 */ /* 0x000ee2000c1e1900 */
[----:B-1----:R-:W-:-:S04]  /*02c0*/  @!P2 IMAD.IADD R11, R0, 0x1, R11 ;  /* 0x00000001000ba824 */ /* 0x002fc800078e020b */
[----:B--2---:R-:W-:-:S06]  /*02d0*/  @!P2 IMAD.WIDE.U32 R4, R11, 0x4, R4 ;  /* 0x000000040b04a825 */ /* 0x004fcc00078e0004 */
[----:B------:R-:W2:Y:S01]  /*02e0*/  @!P2 LDG.E R4, desc[UR10][R4.64] ;  /* 0x0000000a0404a981 */ /* 0x000ea2000c1e1900 */
[----:B------:R-:W-:Y:S02]  /*02f0*/  IMAD.MOV.U32 R10, RZ, RZ, RZ ;  /* 0x000000ffff0a7224 */ /* 0x000fe400078e00ff */
[----:B------:R-:W-:Y:S01]  /*0300*/  IMAD.MOV.U32 R8, RZ, RZ, RZ ;  /* 0x000000ffff087224 */ /* 0x000fe200078e00ff */
[----:B------:R-:W-:Y:S01]  /*0310*/  BSSY.RECONVERGENT B0, `(.L_x_171) ;  /* 0x0000033000007945 */ /* 0x000fe20003800200 */
[----:B---3--:R-:W-:-:S05]  /*0320*/  @!P1 I2FP.F32.S32 R0, R2 ;  /* 0x0000000200009245 */ /* 0x008fca0000201400 */
[----:B------:R-:W-:-:S05]  /*0330*/  @!P1 FMUL R10, R0, 3.0517578125e-05 ;  /* 0x38000000000a9820 */ /* 0x000fca0000400000 */
[----:B------:R-:W-:Y:S01]  /*0340*/  STS [R7+0x40], R10 ;  /* 0x0000400a07007388 */ /* 0x000fe20000000800 */
[----:B--2---:R-:W-:-:S05]  /*0350*/  @!P2 I2FP.F32.S32 R9, R4 ;  /* 0x000000040009a245 */ /* 0x004fca0000201400 */
[----:B------:R-:W-:-:S05]  /*0360*/  @!P2 FMUL R8, R9, 3.0517578125e-05 ;  /* 0x380000000908a820 */ /* 0x000fca0000400000 */
[----:B------:R-:W-:Y:S01]  /*0370*/  STS [R7+0x440], R8 ;  /* 0x0004400807007388 */ /* 0x000fe20000000800 */
[----:B------:R-:W-:-:S04]  /*0380*/  FMUL R9, R8, R8 ;  /* 0x0000000808097220 */ /* 0x000fc80000400000 */
[----:B------:R-:W-:Y:S01]  /*0390*/  FFMA R0, R10, R10, R9 ;  /* 0x0000000a0a007223 */ /* 0x000fe20000000009 */
[----:B------:R-:W-:Y:S01]  /*03a0*/  BAR.SYNC.DEFER_BLOCKING 0x0 ;  /* 0x0000000000007b1d */ /* 0x000fe20000010000 */
[----:B------:R-:W-:-:S05]  /*03b0*/  ISETP.GT.U32.AND P2, PT, R6, 0x7f, PT ;  /* 0x0000007f0600780c */ /* 0x000fca0003f44070 */
[----:B------:R-:W-:Y:S02]  /*03c0*/  STS [R7+0x8c0], R0 ;  /* 0x0008c00007007388 */ /* 0x000fe40000000800 */
[----:B------:R-:W-:Y:S06]  /*03d0*/  BAR.SYNC.DEFER_BLOCKING 0x0 ;  /* 0x0000000000007b1d */ /* 0x000fec0000010000 */
[----:B------:R-:W-:Y:S04]  /*03e0*/  @!P2 LDS R2, [R7+0xac0] ;  /* 0x000ac0000702a984 */ /* 0x000fe80000000800 */
[----:B------:R-:W0:Y:S01]  /*03f0*/  @!P2 LDS R3, [R7+0x8c0] ;  /* 0x0008c0000703a984 */ /* 0x000e220000000800 */
[----:B------:R-:W-:Y:S01]  /*0400*/  ISETP.GT.U32.AND P1, PT, R6, 0x3f, PT ;  /* 0x0000003f0600780c */ /* 0x000fe20003f24070 */
[----:B0-----:R-:W-:-:S05]  /*0410*/  @!P2 FADD R2, R2, R3 ;  /* 0x000000030202a221 */ /* 0x001fca0000000000 */
[----:B------:R-:W-:Y:S01]  /*0420*/  @!P2 STS [R7+0x8c0], R2 ;  /* 0x0008c0020700a388 */ /* 0x000fe20000000800 */
        /* <DEDUP_REMOVED lines=8> */
[----:B------:R-:W0:Y:S02]  /*04b0*/  @!P2 LDS R3, [R7+0x8c0] ;  /* 0x0008c0000703a984 */ /* 0x000e240000000800 */
[----:B0-----:R-:W-:-:S05]  /*04c0*/  @!P2 FADD R0, R0, R3 ;  /* 0x000000030000a221 */ /* 0x001fca0000000000 */
[----:B------:R0:W-:Y:S01]  /*04d0*/  @!P2 STS [R7+0x8c0], R0 ;  /* 0x0008c0000700a388 */ /* 0x0001e20000000800 */
[----:B------:R-:W-:Y:S06]  /*04e0*/  BAR.SYNC.DEFER_BLOCKING 0x0 ;  /* 0x0000000000007b1d */ /* 0x000fec0000010000 */
[----:B------:R-:W-:Y:S05]  /*04f0*/  @P2 BRA `(.L_x_172) ;  /* 0x0000000000502947 */ /* 0x000fea0003800000 */
[----:B0-----:R-:W-:Y:S04]  /*0500*/  LDS R0, [R7+0x900] ;  /* 0x0009000007007984 */ /* 0x001fe80000000800 */
[----:B------:R-:W0:Y:S02]  /*0510*/  LDS R3, [R7+0x8c0] ;  /* 0x0008c00007037984 */ /* 0x000e240000000800 */
[----:B0-----:R-:W-:-:S05]  /*0520*/  FADD R0, R0, R3 ;  /* 0x0000000300007221 */ /* 0x001fca0000000000 */
[----:B------:R-:W-:Y:S04]  /*0530*/  STS [R7+0x8c0], R0 ;  /* 0x0008c00007007388 */ /* 0x000fe80000000800 */
[----:B------:R-:W-:Y:S04]  /*0540*/  LDS R2, [R7+0x8e0] ;  /* 0x0008e00007027984 */ /* 0x000fe80000000800 */
        /* <DEDUP_REMOVED lines=14> */
[----:B------:R1:W-:Y:S02]  /*0630*/  STS [R7+0x8c0], R0 ;  /* 0x0008c00007007388 */ /* 0x0003e40000000800 */
.L_x_172:
[----:B------:R-:W-:Y:S05]  /*0640*/  BSYNC.RECONVERGENT B0 ;  /* 0x0000000000007941 */ /* 0x000fea0003800200 */
.L_x_171:
[----:B------:R-:W-:Y:S06]  /*0650*/  BAR.SYNC.DEFER_BLOCKING 0x0 ;  /* 0x0000000000007b1d */ /* 0x000fec0000010000 */
[----:B------:R-:W2:Y:S01]  /*0660*/  LDCU UR6, c[0x0][0x39c] ;  /* 0x00007380ff0677ac */ /* 0x000ea20008000800 */
[----:B------:R-:W-:Y:S01]  /*0670*/  UMOV UR5, UR4 ;  /* 0x0000000400057c82 */ /* 0x000fe20008000000 */
[----:B01----:R-:W0:Y:S01]  /*0680*/  LDS R0, [UR4+0x8c0] ;  /* 0x0008c004ff007984 */ /* 0x003e220008000800 */
[----:B--2---:R-:W-:Y:S01]  /*0690*/  UISETP.GE.AND UP0, UPT, UR6, 0x1, UPT ;  /* 0x000000010600788c */ /* 0x004fe2000bf06270 */
[----:B------:R-:W-:Y:S08]  /*06a0*/  BAR.SYNC.DEFER_BLOCKING 0x0 ;  /* 0x0000000000007b1d */ /* 0x000ff00000010000 */
[----:B------:R-:W-:Y:S05]  /*06b0*/  BRA.U !UP0, `(.L_x_173) ;  /* 0x0000000d08707547 */ /* 0x000fea000b800000 */
[----:B------:R-:W1:Y:S01]  /*06c0*/  LDC.64 R4, c[0x0][0x3a0] ;  /* 0x0000e800ff047b82 */ /* 0x000e620000000a00 */
[----:B------:R-:W-:Y:S01]  /*06d0*/  MOV R3, 0xfffffffc ;  /* 0xfffffffc00037802 */ /* 0x000fe20000000f00 */
[--C-:B------:R-:W-:Y:S01]  /*06e0*/  IMAD.MOV.U32 R9, RZ, RZ, R6.reuse ;  /* 0x000000ffff097224 */ /* 0x100fe200078e0006 */
[----:B------:R-:W-:Y:S01]  /*06f0*/  UIADD3 UR6, UPT, UPT, -UR6, URZ, URZ ;  /* 0x000000ff06067290 */ /* 0x000fe2000fffe1ff */
[----:B------:R-:W-:Y:S01]  /*0700*/  IMAD.MOV.U32 R11, RZ, RZ, R6 ;  /* 0x000000ffff0b7224 */ /* 0x000fe200078e0006 */
[----:B------:R-:W-:Y:S01]  /*0710*/  UMOV UR4, URZ ;  /* 0x000000ff00047c82 */ /* 0x000fe20008000000 */
[----:B------:R-:W-:Y:S01]  /*0720*/  IMAD R12, R6, R3, 0x840 ;  /* 0x00000840060c7424 */ /* 0x000fe200078e0203 */
[----:B------:R-:W-:-:S08]  /*0730*/  UMOV UR9, 0x101 ;  /* 0x0000010100097882 */ /* 0x000fd00000000000 */
.L_x_184:
[----:B--2---:R-:W2:Y:S01]  /*0740*/  S2UR UR8, SR_CgaCtaId ;  /* 0x00000000000879c3 */ /* 0x004ea20000008800 */
[----:B------:R-:W-:Y:S01]  /*0750*/  UMOV UR7, 0x400 ;  /* 0x0000040000077882 */ /* 0x000fe20000000000 */
[C---:B------:R-:W-:Y:S01]  /*0760*/  IADD3 R13, PT, PT, R9.reuse, 0x1, RZ ;  /* 0x00000001090d7810 */ /* 0x040fe20007ffe0ff */
[----:B------:R-:W-:Y:S01]  /*0770*/  VIADD R14, R9, 0x101 ;  /* 0x00000101090e7836 */ /* 0x000fe20000000000 */
[----:B------:R-:W-:Y:S01]  /*0780*/  ISETP.GT.U32.AND P2, PT, R6, 0x7f, PT ;  /* 0x0000007f0600780c */ /* 0x000fe20003f44070 */
[----:B------:R-:W-:Y:S01]  /*0790*/  BSSY.RECONVERGENT B0, `(.L_x_174) ;  /* 0x0000039000007945 */ /* 0x000fe20003800200 */
[----:B--2---:R-:W-:-:S09]  /*07a0*/  ULEA UR7, UR8, UR7, 0x18 ;  /* 0x0000000708077291 */ /* 0x004fd2000f8ec0ff */
[----:B0-----:R-:W2:Y:S02]  /*07b0*/  LDS R2, [UR7+0x1c] ;  /* 0x00001c07ff027984 */ /* 0x001ea40008000800 */
[----:B--2---:R-:W-:Y:S01]  /*07c0*/  ISETP.GE.AND P1, PT, R13, R2, PT ;  /* 0x000000020d00720c */ /* 0x004fe20003f26270 */
[----:B------:R-:W-:-:S12]  /*07d0*/  IMAD.MOV.U32 R2, RZ, RZ, RZ ;  /* 0x000000ffff027224 */ /* 0x000fd800078e00ff */
[----:B------:R-:W-:-:S05]  /*07e0*/  @!P1 LEA R17, R6, UR5, 0x2 ;  /* 0x0000000506119c11 */ /* 0x000fca000f8e10ff */
[----:B------:R-:W2:Y:S02]  /*07f0*/  @!P1 LDS R3, [R17+0x44] ;  /* 0x0000440011039984 */ /* 0x000ea40000000800 */
[----:B--2---:R-:W-:-:S05]  /*0800*/  @!P1 FMUL R2, R10, R3 ;  /* 0x000000030a029220 */ /* 0x004fca0000400000 */
[----:B------:R-:W-:Y:S04]  /*0810*/  STS [R7+0x8c0], R2 ;  /* 0x0008c00207007388 */ /* 0x000fe80000000800 */
[----:B------:R-:W2:Y:S02]  /*0820*/  LDS R3, [UR7+0x1c] ;  /* 0x00001c07ff037984 */ /* 0x000ea40008000800 */
[----:B--2---:R-:W-:Y:S01]  /*0830*/  ISETP.GE.AND P1, PT, R14, R3, PT ;  /* 0x000000030e00720c */ /* 0x004fe20003f26270 */
[----:B------:R-:W-:-:S12]  /*0840*/  HFMA2 R3, -RZ, RZ, 0, 0 ;  /* 0x00000000ff037431 */ /* 0x000fd800000001ff */
[----:B------:R-:W-:-:S06]  /*0850*/  @!P1 LEA R15, R6, UR5, 0x2 ;  /* 0x00000005060f9c11 */ /* 0x000fcc000f8e10ff */
[----:B------:R-:W2:Y:S04]  /*0860*/  @!P1 LDS R15, [R15+0x444] ;  /* 0x000444000f0f9984 */ /* 0x000ea80000000800 */
[----:B------:R-:W3:Y:S01]  /*0870*/  LDS R16, [R7+0x8c0] ;  /* 0x0008c00007107984 */ /* 0x000ee20000000800 */
[----:B--2---:R-:W-:Y:S01]  /*0880*/  @!P1 FMUL R3, R8, R15 ;  /* 0x0000000f08039220 */ /* 0x004fe20000400000 */
[----:B------:R-:W-:-:S03]  /*0890*/  ISETP.GT.U32.AND P1, PT, R6, 0x3f, PT ;  /* 0x0000003f0600780c */ /* 0x000fc60003f24070 */
[----:B---3--:R-:W-:-:S05]  /*08a0*/  FADD R16, R16, R3 ;  /* 0x0000000310107221 */ /* 0x008fca0000000000 */
[----:B------:R-:W-:Y:S01]  /*08b0*/  STS [R7+0x8c0], R16 ;  /* 0x0008c01007007388 */ /* 0x000fe20000000800 */
[----:B------:R-:W-:Y:S06]  /*08c0*/  BAR.SYNC.DEFER_BLOCKING 0x0 ;  /* 0x0000000000007b1d */ /* 0x000fec0000010000 */
[----:B------:R-:W-:Y:S04]  /*08d0*/  @!P2 LDS R2, [R7+0xac0] ;  /* 0x000ac0000702a984 */ /* 0x000fe80000000800 */
[----:B------:R-:W2:Y:S02]  /*08e0*/  @!P2 LDS R3, [R7+0x8c0] ;  /* 0x0008c0000703a984 */ /* 0x000ea40000000800 */
[----:B--2---:R-:W-:-:S05]  /*08f0*/  @!P2 FADD R2, R2, R3 ;  /* 0x000000030202a221 */ /* 0x004fca0000000000 */
[----:B------:R-:W-:Y:S01]  /*0900*/  @!P2 STS [R7+0x8c0], R2 ;  /* 0x0008c0020700a388 */ /* 0x000fe20000000800 */
[----:B------:R-:W-:Y:S01]  /*0910*/  BAR.SYNC.DEFER_BLOCKING 0x0 ;  /* 0x0000000000007b1d */ /* 0x000fe20000010000 */
[----:B------:R-:W-:-:S05]  /*0920*/  ISETP.GT.U32.AND P2, PT, R6, 0x1f, PT ;  /* 0x0000001f0600780c */ /* 0x000fca0003f44070 */
[----:B------:R-:W-:Y:S04]  /*0930*/  @!P1 LDS R3, [R7+0x9c0] ;  /* 0x0009c00007039984 */ /* 0x000fe80000000800 */
[----:B------:R-:W2:Y:S02]  /*0940*/  @!P1 LDS R18, [R7+0x8c0] ;  /* 0x0008c00007129984 */ /* 0x000ea40000000800 */
[----:B--2---:R-:W-:-:S05]  /*0950*/  @!P1 FADD R18, R3, R18 ;  /* 0x0000001203129221 */ /* 0x004fca0000000000 */
[----:B------:R-:W-:Y:S01]  /*0960*/  @!P1 STS [R7+0x8c0], R18 ;  /* 0x0008c01207009388 */ /* 0x000fe20000000800 */
[----:B------:R-:W-:Y:S06]  /*0970*/  BAR.SYNC.DEFER_BLOCKING 0x0 ;  /* 0x0000000000007b1d */ /* 0x000fec0000010000 */
[----:B------:R-:W-:Y:S04]  /*0980*/  @!P2 LDS R3, [R7+0x940] ;  /* 0x000940000703a984 */ /* 0x000fe80000000800 */
[----:B------:R-:W2:Y:S02]  /*0990*/  @!P2 LDS R16, [R7+0x8c0] ;  /* 0x0008c0000710a984 */ /* 0x000ea40000000800 */
[----:B--2---:R-:W-:-:S05]  /*09a0*/  @!P2 FADD R16, R3, R16 ;  /* 0x000000100310a221 */ /* 0x004fca0000000000 */
[----:B------:R2:W-:Y:S01]  /*09b0*/  @!P2 STS [R7+0x8c0], R16 ;  /* 0x0008c0100700a388 */ /* 0x0005e20000000800 */
[----:B------:R-:W-:Y:S06]  /*09c0*/  BAR.SYNC.DEFER_BLOCKING 0x0 ;  /* 0x0000000000007b1d */ /* 0x000fec0000010000 */
[----:B------:R-:W-:Y:S05]  /*09d0*/  @P2 BRA `(.L_x_175) ;  /* 0x0000000000502947 */ /* 0x000fea0003800000 */
[----:B------:R-:W-:Y:S04]  /*09e0*/  LDS R2, [R7+0x900] ;  /* 0x0009000007027984 */ /* 0x000fe80000000800 */
[----:B------:R-:W3:Y:S02]  /*09f0*/  LDS R3, [R7+0x8c0] ;  /* 0x0008c00007037984 */ /* 0x000ee40000000800 */
[----:B---3--:R-:W-:-:S05]  /*0a00*/  FADD R2, R2, R3 ;  /* 0x0000000302027221 */ /* 0x008fca0000000000 */
[----:B------:R-:W-:Y:S04]  /*0a10*/  STS [R7+0x8c0], R2 ;  /* 0x0008c00207007388 */ /* 0x000fe80000000800 */
[----:B------:R-:W-:Y:S04]  /*0a20*/  LDS R3, [R7+0x8e0] ;  /* 0x0008e00007037984 */ /* 0x000fe80000000800 */
[----:B--2---:R-:W2:Y:S02]  /*0a30*/  LDS R16, [R7+0x8c0] ;  /* 0x0008c00007107984 */ /* 0x004ea40000000800 */
[----:B--2---:R-:W-:-:S05]  /*0a40*/  FADD R16, R3, R16 ;  /* 0x0000001003107221 */ /* 0x004fca0000000000 */
[----:B------:R-:W-:Y:S04]  /*0a50*/  STS [R7+0x8c0], R16 ;  /* 0x0008c01007007388 */ /* 0x000fe80000000800 */
[----:B------:R-:W-:Y:S04]  /*0a60*/  LDS R3, [R7+0x8d0] ;  /* 0x0008d00007037984 */ /* 0x000fe80000000800 */
[----:B------:R-:W2:Y:S02]  /*0a70*/  LDS R18, [R7+0x8c0] ;  /* 0x0008c00007127984 */ /* 0x000ea40000000800 */
        /* <DEDUP_REMOVED lines=9> */
[----:B------:R3:W-:Y:S02]  /*0b10*/  STS [R7+0x8c0], R2 ;  /* 0x0008c00207007388 */ /* 0x0007e40000000800 */
.L_x_175:
[----:B------:R-:W-:Y:S05]  /*0b20*/  BSYNC.RECONVERGENT B0 ;  /* 0x0000000000007941 */ /* 0x000fea0003800200 */
.L_x_174:
[----:B------:R-:W-:Y:S06]  /*0b30*/  BAR.SYNC.DEFER_BLOCKING 0x0 ;  /* 0x0000000000007b1d */ /* 0x000fec0000010000 */
[----:B0-----:R-:W3:Y:S02]  /*0b40*/  MUFU.RCP R15, R0 ;  /* 0x00000000000f7308 */ /* 0x001ee40000001000 */
[----:B---3--:R-:W-:Y:S01]  /*0b50*/  FFMA R2, R15, -R0, 1 ;  /* 0x3f8000000f027423 */ /* 0x008fe20000000800 */
[----:B------:R-:W0:Y:S01]  /*0b60*/  LDS R3, [UR7+0x8c0] ;  /* 0x0008c007ff037984 */ /* 0x000e220008000800 */
[----:B------:R-:W-:-:S02]  /*0b70*/  UIADD3 UR7, UPT, UPT, UR9, -0x101, URZ ;  /* 0xfffffeff09077890 */ /* 0x000fc4000fffe0ff */
[----:B------:R-:W-:Y:S02]  /*0b80*/  FFMA R2, R15, R2, R15 ;  /* 0x000000020f027223 */ /* 0x000fe4000000000f */
[----:B0-----:R-:W0:Y:S02]  /*0b90*/  FCHK P1, R3, R0 ;  /* 0x0000000003007302 */ /* 0x001e240000020000 */
[----:B------:R-:W-:-:S04]  /*0ba0*/  FFMA R15, R3, R2, RZ ;  /* 0x00000002030f7223 */ /* 0x000fc800000000ff */
[----:B--2---:R-:W-:-:S04]  /*0bb0*/  FFMA R16, R15, -R0, R3 ;  /* 0x800000000f107223 */ /* 0x004fc80000000003 */
[----:B------:R-:W-:Y:S01]  /*0bc0*/  FFMA R15, R2, R16, R15 ;  /* 0x00000010020f7223 */ /* 0x000fe2000000000f */
[----:B0-----:R-:W-:Y:S06]  /*0bd0*/  @!P1 BRA `(.L_x_176) ;  /* 0x0000000000109947 */ /* 0x001fec0003800000 */
[----:B------:R-:W-:Y:S01]  /*0be0*/  IMAD.MOV.U32 R2, RZ, RZ, R0 ;  /* 0x000000ffff027224 */ /* 0x000fe200078e0000 */
[----:B------:R-:W-:-:S07]  /*0bf0*/  MOV R16, 0xc10 ;  /* 0x00000c1000107802 */ /* 0x000fce0000000f00 */
[----:B-1----:R-:W-:Y:S05]  /*0c00*/  CALL.REL.NOINC `($__internal_1_$__cuda_sm3x_div_rn_noftz_f32_slowpath) ;  /* 0x0000000800547944 */ /* 0x002fea0003c00000 */
[----:B------:R-:W-:-:S07]  /*0c10*/  IMAD.MOV.U32 R15, RZ, RZ, R2 ;  /* 0x000000ffff0f7224 */ /* 0x000fce00078e0002 */
.L_x_176:
[----:B------:R-:W-:Y:S01]  /*0c20*/  BAR.SYNC.DEFER_BLOCKING 0x0 ;  /* 0x0000000000007b1d */ /* 0x000fe20000010000 */
[C---:B------:R-:W-:Y:S02]  /*0c30*/  ISETP.GE.U32.AND P1, PT, R6.reuse, UR7, PT ;  /* 0x0000000706007c0c */ /* 0x040fe4000bf26070 */
[----:B------:R-:W-:Y:S02]  /*0c40*/  ISETP.GT.U32.AND P2, PT, R6, UR7, PT ;  /* 0x0000000706007c0c */ /* 0x000fe4000bf44070 */
[----:B------:R-:W-:Y:S01]  /*0c50*/  IADD3 R17, PT, PT, R12, UR5, RZ ;  /* 0x000000050c117c10 */ /* 0x000fe2000fffe0ff */
[----:B------:R-:W-:Y:S01]  /*0c60*/  BSSY.RECONVERGENT B0, `(.L_x_177) ;  /* 0x000000f000007945 */ /* 0x000fe20003800200 */
[----:B------:R-:W-:Y:S07]  /*0c70*/  @P0 STS [UR5+0x840], R15 ;  /* 0x0008400fff000988 */ /* 0x000fee0008000805 */
[----:B------:R-:W-:Y:S04]  /*0c80*/  @!P1 LDS R0, [R7+0x840] ;  /* 0x0008400007009984 */ /* 0x000fe80000000800 */
[----:B------:R-:W0:Y:S02]  /*0c90*/  @!P1 LDS R3, [R12+UR5+-0x4] ;  /* 0xfffffc050c039984 */ /* 0x000e240008000800 */
[----:B0-----:R-:W-:-:S05]  /*0ca0*/  @!P1 FFMA R0, R3, -R15, R0 ;  /* 0x8000000f03009223 */ /* 0x001fca0000000000 */
[----:B------:R0:W-:Y:S01]  /*0cb0*/  @!P1 STS [R7+0x840], R0 ;  /* 0x0008400007009388 */ /* 0x0001e20000000800 */
[----:B------:R-:W-:Y:S05]  /*0cc0*/  @P2 BRA `(.L_x_178) ;  /* 0x0000000000202947 */ /* 0x000fea0003800000 */
[----:B------:R-:W2:Y:S01]  /*0cd0*/  S2UR UR8, SR_CgaCtaId ;  /* 0x00000000000879c3 */ /* 0x000ea20000008800 */
[----:B------:R-:W-:Y:S01]  /*0ce0*/  UMOV UR7, 0x400 ;  /* 0x0000040000077882 */ /* 0x000fe20000000000 */
[----:B------:R-:W-:Y:S01]  /*0cf0*/  LDS R17, [R17] ;  /* 0x0000000011117984 */ /* 0x000fe20000000800 */
[----:B--2---:R-:W-:-:S09]  /*0d00*/  ULEA UR7, UR8, UR7, 0x18 ;  /* 0x0000000708077291 */ /* 0x004fd2000f8ec0ff */
[----:B0-----:R-:W0:Y:S02]  /*0d10*/  LDS R0, [UR7+0xd40] ;  /* 0x000d4007ff007984 */ /* 0x001e240008000800 */
[----:B0-----:R-:W-:-:S04]  /*0d20*/  IMAD.IADD R3, R0, 0x1, R11 ;  /* 0x0000000100037824 */ /* 0x001fc800078e020b */
[----:B-1----:R-:W-:-:S05]  /*0d30*/  IMAD.WIDE.U32 R2, R3, 0x4, R4 ;  /* 0x0000000403027825 */ /* 0x002fca00078e0004 */
[----:B------:R2:W-:Y:S02]  /*0d40*/  STG.E desc[UR10][R2.64], R17 ;  /* 0x0000001102007986 */ /* 0x0005e4000c10190a */
.L_x_178:
[----:B------:R-:W-:Y:S05]  /*0d50*/  BSYNC.RECONVERGENT B0 ;  /* 0x0000000000007941 */ /* 0x000fea0003800200 */
.L_x_177:
[----:B------:R-:W3:Y:S01]  /*0d60*/  S2UR UR8, SR_CgaCtaId ;  /* 0x00000000000879c3 */ /* 0x000ee20000008800 */
[----:B------:R-:W-:Y:S01]  /*0d70*/  UMOV UR7, 0x400 ;  /* 0x0000040000077882 */ /* 0x000fe20000000000 */
[----:B--2---:R-:W-:Y:S01]  /*0d80*/  VIADD R2, R9, 0x2 ;  /* 0x0000000209027836 */ /* 0x004fe20000000000 */
[----:B------:R-:W-:Y:S01]  /*0d90*/  BSSY.RECONVERGENT B0, `(.L_x_179) ;  /* 0x000004f000007945 */ /* 0x000fe20003800200 */
[----:B---3--:R-:W-:-:S09]  /*0da0*/  ULEA UR7, UR8, UR7, 0x18 ;  /* 0x0000000708077291 */ /* 0x008fd2000f8ec0ff */
[----:B0-----:R-:W0:Y:S02]  /*0db0*/  LDS R0, [UR7+0x1c] ;  /* 0x00001c07ff007984 */ /* 0x001e240008000800 */
[----:B0-----:R-:W-:-:S13]  /*0dc0*/  ISETP.GE.AND P2, PT, R13, R0, PT ;  /* 0x000000000d00720c */ /* 0x001fda0003f46270 */
[----:B------:R-:W-:-:S05]  /*0dd0*/  @!P2 LEA R23, R6, UR5, 0x2 ;  /* 0x000000050617ac11 */ /* 0x000fca000f8e10ff */
[----:B------:R-:W-:Y:S04]  /*0de0*/  @!P2 LDS R17, [R23+0x44] ;  /* 0x000044001711a984 */ /* 0x000fe80000000800 */
[----:B------:R-:W0:Y:S02]  /*0df0*/  @!P2 LDS R3, [R23+0x44] ;  /* 0x000044001703a984 */ /* 0x000e240000000800 */
[-C--:B0-----:R-:W-:Y:S01]  /*0e00*/  @!P2 FFMA R0, -R10, R15.reuse, R3 ;  /* 0x0000000f0a00a223 */ /* 0x081fe20000000103 */
[----:B------:R-:W-:-:S04]  /*0e10*/  @!P2 FFMA R10, R17, -R15, R10 ;  /* 0x8000000f110aa223 */ /* 0x000fc8000000000a */
[----:B------:R0:W-:Y:S04]  /*0e20*/  @!P2 STS [R23+0x44], R0 ;  /* 0x000044001700a388 */ /* 0x0001e80000000800 */
[----:B------:R-:W2:Y:S01]  /*0e30*/  LDS R3, [UR7+0x1c] ;  /* 0x00001c07ff037984 */ /* 0x000ea20008000800 */
[----:B0-----:R-:W-:Y:S02]  /*0e40*/  MOV R0, RZ ;  /* 0x000000ff00007202 */ /* 0x001fe40000000f00 */
[----:B--2---:R-:W-:-:S13]  /*0e50*/  ISETP.GE.AND P1, PT, R14, R3, PT ;  /* 0x000000030e00720c */ /* 0x004fda0003f26270 */
[----:B------:R-:W-:-:S05]  /*0e60*/  @!P1 LEA R14, R6, UR5, 0x2 ;  /* 0x00000005060e9c11 */ /* 0x000fca000f8e10ff */
[----:B------:R-:W-:Y:S04]  /*0e70*/  @!P1 LDS R3, [R14+0x444] ;  /* 0x000444000e039984 */ /* 0x000fe80000000800 */
[----:B------:R-:W0:Y:S02]  /*0e80*/  @!P1 LDS R19, [R14+0x444] ;  /* 0x000444000e139984 */ /* 0x000e240000000800 */
[-C--:B0-----:R-:W-:Y:S01]  /*0e90*/  @!P1 FFMA R19, -R8, R15.reuse, R19 ;  /* 0x0000000f08139223 */ /* 0x081fe20000000113 */
[----:B------:R-:W-:-:S04]  /*0ea0*/  @!P1 FFMA R8, R3, -R15, R8 ;  /* 0x8000000f03089223 */ /* 0x000fc80000000008 */
[----:B------:R-:W-:Y:S01]  /*0eb0*/  @!P1 STS [R14+0x444], R19 ;  /* 0x000444130e009388 */ /* 0x000fe20000000800 */
[----:B------:R-:W-:-:S03]  /*0ec0*/  ISETP.GT.U32.AND P1, PT, R6, 0x7f, PT ;  /* 0x0000007f0600780c */ /* 0x000fc60003f24070 */
[----:B------:R-:W0:Y:S02]  /*0ed0*/  LDS R21, [UR7+0x1c] ;  /* 0x00001c07ff157984 */ /* 0x000e240008000800 */
[----:B0-----:R-:W-:-:S13]  /*0ee0*/  ISETP.GE.AND P3, PT, R2, R21, PT ;  /* 0x000000150200720c */ /* 0x001fda0003f66270 */
[----:B------:R-:W-:-:S05]  /*0ef0*/  @!P3 LEA R16, R6, UR5, 0x2 ;  /* 0x000000050610bc11 */ /* 0x000fca000f8e10ff */
[----:B------:R-:W-:Y:S04]  /*0f00*/  @!P3 LDS R2, [R16+0x44] ;  /* 0x000044001002b984 */ /* 0x000fe80000000800 */
[----:B------:R-:W0:Y:S02]  /*0f10*/  @!P3 LDS R21, [R16+0x44] ;  /* 0x000044001015b984 */ /* 0x000e240000000800 */
[----:B0-----:R-:W-:Y:S01]  /*0f20*/  @!P3 FMUL R21, R2, R21 ;  /* 0x000000150215b220 */ /* 0x001fe20000400000 */
[----:B------:R-:W-:-:S03]  /*0f30*/  VIADD R2, R9, 0x102 ;  /* 0x0000010209027836 */ /* 0x000fc60000000000 */
[----:B------:R-:W-:-:S05]  /*0f40*/  @!P3 FFMA R0, R10, R10, R21 ;  /* 0x0000000a0a00b223 */ /* 0x000fca0000000015 */
[----:B------:R-:W-:Y:S04]  /*0f50*/  STS [R7+0x8c0], R0 ;  /* 0x0008c00007007388 */ /* 0x000fe80000000800 */
[----:B------:R-:W0:Y:S02]  /*0f60*/  LDS R17, [UR7+0x1c] ;  /* 0x00001c07ff117984 */ /* 0x000e240008000800 */
[----:B0-----:R-:W-:Y:S01]  /*0f70*/  ISETP.GE.AND P2, PT, R2, R17, PT ;  /* 0x000000110200720c */ /* 0x001fe20003f46270 */
[----:B------:R-:W-:-:S12]  /*0f80*/  IMAD.MOV.U32 R2, RZ, RZ, RZ ;  /* 0x000000ffff027224 */ /* 0x000fd800078e00ff */
[----:B------:R-:W-:-:S05]  /*0f90*/  @!P2 LEA R18, R6, UR5, 0x2 ;  /* 0x000000050612ac11 */ /* 0x000fca000f8e10ff */
[----:B------:R-:W-:Y:S04]  /*0fa0*/  @!P2 LDS R9, [R18+0x444] ;  /* 0x000444001209a984 */ /* 0x000fe80000000800 */
[----:B------:R-:W0:Y:S04]  /*0fb0*/  @!P2 LDS R14, [R18+0x444] ;  /* 0x00044400120ea984 */ /* 0x000e280000000800 */
[----:B------:R-:W2:Y:S01]  /*0fc0*/  LDS R17, [R7+0x8c0] ;  /* 0x0008c00007117984 */ /* 0x000ea20000000800 */
[----:B0-----:R-:W-:-:S04]  /*0fd0*/  @!P2 FMUL R9, R9, R14 ;  /* 0x0000000e0909a220 */ /* 0x001fc80000400000 */
[----:B------:R-:W-:Y:S01]  /*0fe0*/  @!P2 FFMA R2, R8, R8, R9 ;  /* 0x000000080802a223 */ /* 0x000fe20000000009 */
[----:B------:R-:W-:-:S03]  /*0ff0*/  ISETP.GT.U32.AND P2, PT, R6, 0x3f, PT ;  /* 0x0000003f0600780c */ /* 0x000fc60003f44070 */
[----:B--2---:R-:W-:-:S05]  /*1000*/  FADD R2, R17, R2 ;  /* 0x0000000211027221 */ /* 0x004fca0000000000 */
[----:B------:R-:W-:Y:S01]  /*1010*/  STS [R7+0x8c0], R2 ;  /* 0x0008c00207007388 */ /* 0x000fe20000000800 */
[----:B------:R-:W-:Y:S06]  /*1020*/  BAR.SYNC.DEFER_BLOCKING 0x0 ;  /* 0x0000000000007b1d */ /* 0x000fec0000010000 */
[----:B------:R-:W-:Y:S04]  /*1030*/  @!P1 LDS R0, [R7+0xac0] ;  /* 0x000ac00007009984 */ /* 0x000fe80000000800 */
[----:B------:R-:W0:Y:S02]  /*1040*/  @!P1 LDS R3, [R7+0x8c0] ;  /* 0x0008c00007039984 */ /* 0x000e240000000800 */
[----:B0-----:R-:W-:-:S05]  /*1050*/  @!P1 FADD R0, R0, R3 ;  /* 0x0000000300009221 */ /* 0x001fca0000000000 */
[----:B------:R-:W-:Y:S01]  /*1060*/  @!P1 STS [R7+0x8c0], R0 ;  /* 0x0008c00007009388 */ /* 0x000fe20000000800 */
[----:B------:R-:W-:Y:S01]  /*1070*/  BAR.SYNC.DEFER_BLOCKING 0x0 ;  /* 0x0000000000007b1d */ /* 0x000fe20000010000 */
[----:B------:R-:W-:-:S05]  /*1080*/  ISETP.GT.U32.AND P1, PT, R6, 0x1f, PT ;  /* 0x0000001f0600780c */ /* 0x000fca0003f24070 */
[----:B------:R-:W-:Y:S04]  /*1090*/  @!P2 LDS R3, [R7+0x9c0] ;  /* 0x0009c0000703a984 */ /* 0x000fe80000000800 */
[----:B------:R-:W0:Y:S02]  /*10a0*/  @!P2 LDS R14, [R7+0x8c0] ;  /* 0x0008c000070ea984 */ /* 0x000e240000000800 */
        /* <DEDUP_REMOVED lines=9> */
[----:B------:R-:W-:Y:S04]  /*1140*/  LDS R0, [R7+0x900] ;  /* 0x0009000007007984 */ /* 0x000fe80000000800 */
[----:B------:R-:W2:Y:S02]  /*1150*/  LDS R3, [R7+0x8c0] ;  /* 0x0008c00007037984 */ /* 0x000ea40000000800 */
[----:B--2---:R-:W-:-:S05]  /*1160*/  FADD R0, R0, R3 ;  /* 0x0000000300007221 */ /* 0x004fca0000000000 */
[----:B------:R-:W-:Y:S04]  /*1170*/  STS [R7+0x8c0], R0 ;  /* 0x0008c00007007388 */ /* 0x000fe80000000800 */
        /* <DEDUP_REMOVED lines=16> */
.L_x_180:
[----:B------:R-:W-:Y:S05]  /*1280*/  BSYNC.RECONVERGENT B0 ;  /* 0x0000000000007941 */ /* 0x000fea0003800200 */
.L_x_179:
[----:B------:R-:W-:Y:S06]  /*1290*/  BAR.SYNC.DEFER_BLOCKING 0x0 ;  /* 0x0000000000007b1d */ /* 0x000fec0000010000 */
[----:B------:R-:W-:Y:S01]  /*12a0*/  BSSY.RECONVERGENT B0, `(.L_x_181) ;  /* 0x0000014000007945 */ /* 0x000fe20003800200 */
[----:B--2---:R-:W2:Y:S02]  /*12b0*/  LDS R0, [UR7+0x8c0] ;  /* 0x0008c007ff007984 */ /* 0x004ea40008000800 */
[----:B--2---:R-:W-:Y:S01]  /*12c0*/  FMUL R0, R0, 0.5 ;  /* 0x3f00000000007820 */ /* 0x004fe20000400000 */
[----:B------:R-:W-:Y:S06]  /*12d0*/  @!P0 BRA `(.L_x_182) ;  /* 0x0000000000408947 */ /* 0x000fec0003800000 */
[----:B0-----:R-:W0:Y:S02]  /*12e0*/  LDS R2, [UR7+0x1c] ;  /* 0x00001c07ff027984 */ /* 0x001e240008000800 */
[----:B0-----:R-:W-:-:S04]  /*12f0*/  IADD3 R2, PT, PT, R2, UR4, RZ ;  /* 0x0000000402027c10 */ /* 0x001fc8000fffe0ff */
[----:B------:R-:W-:-:S04]  /*1300*/  I2FP.F32.S32 R15, R2 ;  /* 0x00000002000f7245 */ /* 0x000fc80000201400 */
[----:B------:R-:W0:Y:S08]  /*1310*/  MUFU.RCP R2, R15 ;  /* 0x0000000f00027308 */ /* 0x000e300000001000 */
[----:B------:R-:W2:Y:S01]  /*1320*/  FCHK P1, R0, R15 ;  /* 0x0000000f00007302 */ /* 0x000ea20000020000 */
[----:B0-----:R-:W-:-:S04]  /*1330*/  FFMA R3, -R15, R2, 1 ;  /* 0x3f8000000f037423 */ /* 0x001fc80000000102 */
[----:B------:R-:W-:-:S04]  /*1340*/  FFMA R3, R2, R3, R2 ;  /* 0x0000000302037223 */ /* 0x000fc80000000002 */
[----:B------:R-:W-:-:S04]  /*1350*/  FFMA R2, R0, R3, RZ ;  /* 0x0000000300027223 */ /* 0x000fc800000000ff */
[----:B------:R-:W-:-:S04]  /*1360*/  FFMA R9, -R15, R2, R0 ;  /* 0x000000020f097223 */ /* 0x000fc80000000100 */
[----:B------:R-:W-:Y:S01]  /*1370*/  FFMA R2, R3, R9, R2 ;  /* 0x0000000903027223 */ /* 0x000fe20000000002 */
[----:B--2---:R-:W-:Y:S06]  /*1380*/  @!P1 BRA `(.L_x_183) ;  /* 0x0000000000109947 */ /* 0x004fec0003800000 */
[----:B------:R-:W-:Y:S01]  /*1390*/  IMAD.MOV.U32 R2, RZ, RZ, R15 ;  /* 0x000000ffff027224 */ /* 0x000fe200078e000f */
[----:B------:R-:W-:Y:S01]  /*13a0*/  MOV R16, 0x13d0 ;  /* 0x000013d000107802 */ /* 0x000fe20000000f00 */
[----:B------:R-:W-:-:S07]  /*13b0*/  IMAD.MOV.U32 R3, RZ, RZ, R0 ;  /* 0x000000ffff037224 */ /* 0x000fce00078e0000 */
[----:B-1----:R-:W-:Y:S05]  /*13c0*/  CALL.REL.NOINC `($__internal_1_$__cuda_sm3x_div_rn_noftz_f32_slowpath) ;  /* 0x0000000000647944 */ /* 0x002fea0003c00000 */
.L_x_183:
[----:B------:R2:W-:Y:S02]  /*13d0*/  STS [UR5+0xcc0], R2 ;  /* 0x000cc002ff007988 */ /* 0x0005e40008000805 */
.L_x_182:
[----:B------:R-:W-:Y:S05]  /*13e0*/  BSYNC.RECONVERGENT B0 ;  /* 0x0000000000007941 */ /* 0x000fea0003800200 */
.L_x_181:
[----:B------:R-:W-:Y:S01]  /*13f0*/  BAR.SYNC.DEFER_BLOCKING 0x0 ;  /* 0x0000000000007b1d */ /* 0x000fe20000010000 */
[----:B------:R-:W-:Y:S01]  /*1400*/  UIADD3 UR6, UPT, UPT, UR6, 0x1, URZ ;  /* 0x0000000106067890 */ /* 0x000fe2000fffe0ff */
[----:B------:R-:W-:Y:S01]  /*1410*/  IADD3 R11, PT, PT, R11, 0x20, RZ ;  /* 0x000000200b0b7810 */ /* 0x000fe20007ffe0ff */
[----:B------:R-:W-:Y:S01]  /*1420*/  IMAD.MOV.U32 R9, RZ, RZ, R13 ;  /* 0x000000ffff097224 */ /* 0x000fe200078e000d */
[----:B------:R-:W-:Y:S02]  /*1430*/  UIADD3 UR5, UPT, UPT, UR5, 0x4, URZ ;  /* 0x0000000405057890 */ /* 0x000fe4000fffe0ff */
[----:B------:R-:W-:Y:S02]  /*1440*/  UISETP.NE.AND UP0, UPT, UR6, URZ, UPT ;  /* 0x000000ff0600728c */ /* 0x000fe4000bf05270 */
[----:B------:R-:W-:Y:S02]  /*1450*/  UIADD3 UR4, UPT, UPT, UR4, -0x1, URZ ;  /* 0xffffffff04047890 */ /* 0x000fe4000fffe0ff */
[----:B------:R-:W-:-:S05]  /*1460*/  UIADD3 UR9, UPT, UPT, UR9, 0x1, URZ ;  /* 0x0000000109097890 */ /* 0x000fca000fffe0ff */
[----:B------:R-:W-:Y:S07]  /*1470*/  BRA.U UP0, `(.L_x_184) ;  /* 0xfffffff100b07547 */ /* 0x000fee000b83ffff */
.L_x_173:
[----:B-1----:R-:W1:Y:S02]  /*1480*/  LDC R5, c[0x0][0x39c] ;  /* 0x0000e700ff057b82 */ /* 0x002e640000000800 */
[----:B-1----:R-:W-:-:S13]  /*1490*/  ISETP.GE.U32.AND P0, PT, R6, R5, PT ;  /* 0x000000050600720c */ /* 0x002fda0003f06070 */
[----:B------:R-:W-:Y:S05]  /*14a0*/  @P0 EXIT ;  /* 0x000000000000094d */ /* 0x000fea0003800000 */
[----:B------:R-:W1:Y:S01]  /*14b0*/  S2UR UR5, SR_CgaCtaId ;  /* 0x00000000000579c3 */ /* 0x000e620000008800 */
[----:B------:R-:W-:Y:S01]  /*14c0*/  UMOV UR4, 0x400 ;  /* 0x0000040000047882 */ /* 0x000fe20000000000 */
[----:B0-----:R-:W-:Y:S01]  /*14d0*/  LDS R7, [R7+0xcc0] ;  /* 0x000cc00007077984 */ /* 0x001fe20000000800 */
[----:B------:R-:W-:-:S05]  /*14e0*/  IMAD R5, R5, 0x20, R6 ;  /* 0x0000002005057824 */ /* 0x000fca00078e0206 */
[----:B--2---:R-:W0:Y:S01]  /*14f0*/  LDC.64 R2, c[0x0][0x3a0] ;  /* 0x0000e800ff027b82 */ /* 0x004e220000000a00 */
[----:B-1----:R-:W-:-:S09]  /*1500*/  ULEA UR4, UR5, UR4, 0x18 ;  /* 0x0000000405047291 */ /* 0x002fd2000f8ec0ff */
[----:B------:R-:W1:Y:S02]  /*1510*/  LDS R0, [UR4+0xd40] ;  /* 0x000d4004ff007984 */ /* 0x000e640008000800 */
[----:B-1----:R-:W-:-:S05]  /*1520*/  IADD3 R5, PT, PT, R0, R5, RZ ;  /* 0x0000000500057210 */ /* 0x002fca0007ffe0ff */
[----:B0-----:R-:W-:-:S05]  /*1530*/  IMAD.WIDE.U32 R2, R5, 0x4, R2 ;  /* 0x0000000405027825 */ /* 0x001fca00078e0002 */
[----:B------:R-:W-:Y:S01]  /*1540*/  STG.E desc[UR10][R2.64], R7 ;  /* 0x0000000702007986 */ /* 0x000fe2000c10190a */
[----:B------:R-:W-:Y:S05]  /*1550*/  EXIT ;  /* 0x000000000000794d */ /* 0x000fea0003800000 */
        .weak           $__internal_1_$__cuda_sm3x_div_rn_noftz_f32_slowpath
        .type           $__internal_1_$__cuda_sm3x_div_rn_noftz_f32_slowpath,@function
        .size           $__internal_1_$__cuda_sm3x_div_rn_noftz_f32_slowpath,(.L_x_261 - $__internal_1_$__cuda_sm3x_div_rn_noftz_f32_slowpath)
$__internal_1_$__cuda_sm3x_div_rn_noftz_f32_slowpath:
[----:B------:R-:W-:Y:S01]  /*1560*/  SHF.R.U32.HI R15, RZ, 0x17, R2 ;  /* 0x00000017ff0f7819 */ /* 0x000fe20000011602 */
[----:B------:R-:W-:Y:S01]  /*1570*/  BSSY.RECONVERGENT B1, `(.L_x_185) ;  /* 0x0000062000017945 */ /* 0x000fe20003800200 */
[----:B------:R-:W-:Y:S02]  /*1580*/  SHF.R.U32.HI R17, RZ, 0x17, R3 ;  /* 0x00000017ff117819 */ /* 0x000fe40000011603 */
[----:B------:R-:W-:Y:S02]  /*1590*/  LOP3.LUT R15, R15, 0xff, RZ, 0xc0, !PT ;  /* 0x000000ff0f0f7812 */ /* 0x000fe400078ec0ff */
[----:B------:R-:W-:-:S03]  /*15a0*/  LOP3.LUT R20, R17, 0xff, RZ, 0xc0, !PT ;  /* 0x000000ff11147812 */ /* 0x000fc600078ec0ff */
[----:B------:R-:W-:Y:S01]  /*15b0*/  VIADD R19, R15, 0xffffffff ;  /* 0xffffffff0f137836 */ /* 0x000fe20000000000 */
[----:B------:R-:W-:-:S04]  /*15c0*/  IADD3 R18, PT, PT, R20, -0x1, RZ ;  /* 0xffffffff14127810 */ /* 0x000fc80007ffe0ff */
        /* <DEDUP_REMOVED lines=22> */
[----:B------:R-:W-:Y:S01]  /*1730*/  @P1 MOV R17, RZ ;  /* 0x000000ff00111202 */ /* 0x000fe20000000f00 */
[----:B------:R-:W-:Y:S02]  /*1740*/  @!P1 IMAD.MOV.U32 R17, RZ, RZ, -0x40 ;  /* 0xffffffc0ff119424 */ /* 0x000fe400078e00ff */
[----:B------:R-:W-:Y:S01]  /*1750*/  @!P1 FFMA R3, R3, 1.84467440737095516160e+19, RZ ;  /* 0x5f80000003039823 */ /* 0x000fe200000000ff */
[----:B------:R-:W-:Y:S02]  /*1760*/  @!P2 FFMA R2, R2, 1.84467440737095516160e+19, RZ ;  /* 0x5f8000000202a823 */ /* 0x000fe400000000ff */
[----:B------:R-:W-:-:S07]  /*1770*/  @!P2 IADD3 R17, PT, PT, R17, 0x40, RZ ;  /* 0x000000401111a810 */ /* 0x000fce0007ffe0ff */
.L_x_186:
[----:B------:R-:W-:Y:S01]  /*1780*/  LEA R19, R15, 0xc0800000, 0x17 ;  /* 0xc08000000f137811 */ /* 0x000fe200078eb8ff */
[----:B------:R-:W-:Y:S01]  /*1790*/  BSSY.RECONVERGENT B2, `(.L_x_191) ;  /* 0x0000036000027945 */ /* 0x000fe20003800200 */
[----:B------:R-:W-:-:S03]  /*17a0*/  IADD3 R20, PT, PT, R20, -0x7f, RZ ;  /* 0xffffff8114147810 */ /* 0x000fc60007ffe0ff */
[----:B------:R-:W-:Y:S02]  /*17b0*/  IMAD.IADD R19, R2, 0x1, -R19 ;  /* 0x0000000102137824 */ /* 0x000fe400078e0a13 */
[C---:B------:R-:W-:Y:S01]  /*17c0*/  IMAD R2, R20.reuse, -0x800000, R3 ;  /* 0xff80000014027824 */ /* 0x040fe200078e0203 */
[----:B------:R-:W-:Y:S01]  /*17d0*/  IADD3 R20, PT, PT, R20, 0x7f, -R15 ;  /* 0x0000007f14147810 */ /* 0x000fe20007ffe80f */
[----:B------:R-:W0:Y:S01]  /*17e0*/  MUFU.RCP R18, R19 ;  /* 0x0000001300127308 */ /* 0x000e220000001000 */
[----:B------:R-:W-:-:S03]  /*17f0*/  FADD.FTZ R21, -R19, -RZ ;  /* 0x800000ff13157221 */ /* 0x000fc60000010100 */
[----:B------:R-:W-:Y:S02]  /*1800*/  IMAD.IADD R20, R20, 0x1, R17 ;  /* 0x0000000114147824 */ /* 0x000fe400078e0211 */
[----:B0-----:R-:W-:-:S04]  /*1810*/  FFMA R23, R18, R21, 1 ;  /* 0x3f80000012177423 */ /* 0x001fc80000000015 */
[----:B------:R-:W-:-:S04]  /*1820*/  FFMA R3, R18, R23, R18 ;  /* 0x0000001712037223 */ /* 0x000fc80000000012 */
[----:B------:R-:W-:-:S04]  /*1830*/  FFMA R18, R2, R3, RZ ;  /* 0x0000000302127223 */ /* 0x000fc800000000ff */
[----:B------:R-:W-:-:S04]  /*1840*/  FFMA R22, R21, R18, R2 ;  /* 0x0000001215167223 */ /* 0x000fc80000000002 */
[----:B------:R-:W-:-:S04]  /*1850*/  FFMA R18, R3, R22, R18 ;  /* 0x0000001603127223 */ /* 0x000fc80000000012 */
[----:B------:R-:W-:-:S04]  /*1860*/  FFMA R21, R21, R18, R2 ;  /* 0x0000001215157223 */ /* 0x000fc80000000002 */
[----:B------:R-:W-:-:S05]  /*1870*/  FFMA R2, R3, R21, R18 ;  /* 0x0000001503027223 */ /* 0x000fca0000000012 */
[----:B------:R-:W-:-:S04]  /*1880*/  SHF.R.U32.HI R15, RZ, 0x17, R2 ;  /* 0x00000017ff0f7819 */ /* 0x000fc80000011602 */
[----:B------:R-:W-:-:S04]  /*1890*/  LOP3.LUT R15, R15, 0xff, RZ, 0xc0, !PT ;  /* 0x000000ff0f0f7812 */ /* 0x000fc800078ec0ff */
[----:B------:R-:W-:-:S05]  /*18a0*/  IADD3 R19, PT, PT, R15, R20, RZ ;  /* 0x000000140f137210 */ /* 0x000fca0007ffe0ff */
        /* <DEDUP_REMOVED lines=10> */
[-CC-:B------:R-:W-:Y:S01]  /*1950*/  FFMA.RZ R15, R3, R21.reuse, R18.reuse ;  /* 0x00000015030f7223 */ /* 0x180fe2000000c012 */
[C---:B------:R-:W-:Y:S02]  /*1960*/  IADD3 R20, PT, PT, R19.reuse, 0x20, RZ ;  /* 0x0000002013147810 */ /* 0x040fe40007ffe0ff */
[----:B------:R-:W-:Y:S02]  /*1970*/  ISETP.NE.AND P3, PT, R19, RZ, PT ;  /* 0x000000ff1300720c */ /* 0x000fe40003f65270 */
[----:B------:R-:W-:Y:S01]  /*1980*/  LOP3.LUT R17, R15, 0x7fffff, RZ, 0xc0, !PT ;  /* 0x007fffff0f117812 */ /* 0x000fe200078ec0ff */
[CCC-:B------:R-:W-:Y:S01]  /*1990*/  FFMA.RP R15, R3.reuse, R21.reuse, R18.reuse ;  /* 0x00000015030f7223 */ /* 0x1c0fe20000008012 */
[----:B------:R-:W-:Y:S01]  /*19a0*/  FFMA.RM R18, R3, R21, R18 ;  /* 0x0000001503127223 */ /* 0x000fe20000004012 */
[----:B------:R-:W-:Y:S01]  /*19b0*/  IMAD.MOV R3, RZ, RZ, -R19 ;  /* 0x000000ffff037224 */ /* 0x000fe200078e0a13 */
[----:B------:R-:W-:Y:S02]  /*19c0*/  LOP3.LUT R17, R17, 0x800000, RZ, 0xfc, !PT ;  /* 0x0080000011117812 */ /* 0x000fe400078efcff */
[----:B------:R-:W-:-:S02]  /*19d0*/  ISETP.NE.AND P2, PT, R19, RZ, PT ;  /* 0x000000ff1300720c */ /* 0x000fc40003f45270 */
[----:B------:R-:W-:Y:S02]  /*19e0*/  SHF.L.U32 R20, R17, R20, RZ ;  /* 0x0000001411147219 */ /* 0x000fe400000006ff */
[----:B------:R-:W-:Y:S02]  /*19f0*/  FSETP.NEU.FTZ.AND P1, PT, R15, R18, PT ;  /* 0x000000120f00720b */ /* 0x000fe40003f3d000 */
[----:B------:R-:W-:Y:S02]  /*1a00*/  SEL R18, R3, RZ, P3 ;  /* 0x000000ff03127207 */ /* 0x000fe40001800000 */
[----:B------:R-:W-:Y:S02]  /*1a10*/  ISETP.NE.AND P2, PT, R20, RZ, P2 ;  /* 0x000000ff1400720c */ /* 0x000fe40001745270 */
[----:B------:R-:W-:Y:S02]  /*1a20*/  SHF.R.U32.HI R18, RZ, R18, R17 ;  /* 0x00000012ff127219 */ /* 0x000fe40000011611 */
[----:B------:R-:W-:-:S02]  /*1a30*/  PLOP3.LUT P1, PT, P1, P2, PT, 0xf8, 0x8f ;  /* 0x00000000008f781c */ /* 0x000fc40000f25f70 */
[----:B------:R-:W-:Y:S02]  /*1a40*/  SHF.R.U32.HI R20, RZ, 0x1, R18 ;  /* 0x00000001ff147819 */ /* 0x000fe40000011612 */
[----:B------:R-:W-:-:S04]  /*1a50*/  SEL R3, RZ, 0x1, !P1 ;  /* 0x00000001ff037807 */ /* 0x000fc80004800000 */
[----:B------:R-:W-:-:S04]  /*1a60*/  LOP3.LUT R3, R3, 0x1, R20, 0xf8, !PT ;  /* 0x0000000103037812 */ /* 0x000fc800078ef814 */
[----:B------:R-:W-:-:S04]  /*1a70*/  LOP3.LUT R3, R3, R18, RZ, 0xc0, !PT ;  /* 0x0000001203037212 */ /* 0x000fc800078ec0ff */
[----:B------:R-:W-:-:S04]  /*1a80*/  IADD3 R3, PT, PT, R20, R3, RZ ;  /* 0x0000000314037210 */ /* 0x000fc80007ffe0ff */
[----:B------:R-:W-:Y:S01]  /*1a90*/  LOP3.LUT R2, R3, R2, RZ, 0xfc, !PT ;  /* 0x0000000203027212 */ /* 0x000fe200078efcff */
[----:B------:R-:W-:Y:S06]  /*1aa0*/  BRA `(.L_x_194) ;  /* 0x0000000000107947 */ /* 0x000fec0003800000 */
.L_x_193:
[----:B------:R-:W-:-:S04]  /*1ab0*/  LOP3.LUT R2, R2, 0x80000000, RZ, 0xc0, !PT ;  /* 0x8000000002027812 */ /* 0x000fc800078ec0ff */
[----:B------:R-:W-:Y:S01]  /*1ac0*/  LOP3.LUT R2, R2, 0x7f800000, RZ, 0xfc, !PT ;  /* 0x7f80000002027812 */ /* 0x000fe200078efcff */
[----:B------:R-:W-:Y:S06]  /*1ad0*/  BRA `(.L_x_194) ;  /* 0x0000000000047947 */ /* 0x000fec0003800000 */
.L_x_192:
[----:B------:R-:W-:-:S07]  /*1ae0*/  IMAD R2, R20, 0x800000, R2 ;  /* 0x0080000014027824 */ /* 0x000fce00078e0202 */
.L_x_194:
[----:B------:R-:W-:Y:S05]  /*1af0*/  BSYNC.RECONVERGENT B2 ;  /* 0x0000000000027941 */ /* 0x000fea0003800200 */
.L_x_191:
[----:B------:R-:W-:Y:S05]  /*1b00*/  BRA `(.L_x_195) ;  /* 0x0000000000207947 */ /* 0x000fea0003800000 */
.L_x_190:
[----:B------:R-:W-:-:S04]  /*1b10*/  LOP3.LUT R2, R2, 0x80000000, R3, 0x48, !PT ;  /* 0x8000000002027812 */ /* 0x000fc800078e4803 */
[----:B------:R-:W-:Y:S01]  /*1b20*/  LOP3.LUT R2, R2, 0x7f800000, RZ, 0xfc, !PT ;  /* 0x7f80000002027812 */ /* 0x000fe200078efcff */
[----:B------:R-:W-:Y:S06]  /*1b30*/  BRA `(.L_x_195) ;  /* 0x0000000000147947 */ /* 0x000fec0003800000 */
.L_x_189:
[----:B------:R-:W-:Y:S01]  /*1b40*/  LOP3.LUT R2, R2, 0x80000000, R3, 0x48, !PT ;  /* 0x8000000002027812 */ /* 0x000fe200078e4803 */
[----:B------:R-:W-:Y:S06]  /*1b50*/  BRA `(.L_x_195) ;  /* 0x00000000000c7947 */ /* 0x000fec0003800000 */
.L_x_188:
[----:B------:R-:W0:Y:S01]  /*1b60*/  MUFU.RSQ R2, -QNAN ;  /* 0xffc0000000027908 */ /* 0x000e220000001400 */
[----:B------:R-:W-:Y:S05]  /*1b70*/  BRA `(.L_x_195) ;  /* 0x0000000000047947 */ /* 0x000fea0003800000 */
.L_x_187:
[----:B------:R-:W-:-:S07]  /*1b80*/  FADD.FTZ R2, R3, R2 ;  /* 0x0000000203027221 */ /* 0x000fce0000010000 */
.L_x_195:
[----:B------:R-:W-:Y:S05]  /*1b90*/  BSYNC.RECONVERGENT B1 ;  /* 0x0000000000017941 */ /* 0x000fea0003800200 */
.L_x_185:
[----:B------:R-:W-:-:S04]  /*1ba0*/  HFMA2 R17, -RZ, RZ, 0, 0 ;  /* 0x00000000ff117431 */ /* 0x000fc800000001ff */
[----:B0-----:R-:W-:Y:S05]  /*1bb0*/  RET.REL.NODEC R16 `(cudaComputeLPCLattice) ;  /* 0xffffffe410107950 */ /* 0x001fea0003c3ffff */
.L_x_196:
        /* <DEDUP_REMOVED lines=12> */
.L_x_261:


//--------------------- .text.cudaComputeLPC      --------------------------
	.section	.text.cudaComputeLPC,"ax",@progbits
	.align	128
        .global         cudaComputeLPC
        .type           cudaComputeLPC,@function
        .size           cudaComputeLPC,(.L_x_262 - cudaComputeLPC)
        .other          cudaComputeLPC,@"STO_CUDA_ENTRY STV_DEFAULT"
cudaComputeLPC:
.text.cudaComputeLPC:
        /* <DEDUP_REMOVED lines=21> */
[----:B------:R-:W1:Y:S01]  /*0150*/  S2UR UR8, SR_CTAID.X ;  /* 0x00000000000879c3 */ /* 0x000e620000002500 */
[----:B------:R-:W2:Y:S01]  /*0160*/  LDCU UR5, c[0x0][0x398] ;  /* 0x00007300ff0577ac */ /* 0x000ea20008000800 */
[----:B------:R-:W-:-:S06]  /*0170*/  PLOP3.LUT P0, PT, PT, PT, PT, 0x80, 0x8 ;  /* 0x000000000008781c */ /* 0x000fcc0003f0f070 */
[----:B------:R-:W1:Y:S08]  /*0180*/  LDC R2, c[0x0][0x370] ;  /* 0x0000dc00ff027b82 */ /* 0x000e700000000800 */
[----:B------:R-:W3:Y:S01]  /*0190*/  LDC.64 R4, c[0x0][0x3a8] ;  /* 0x0000ea00ff047b82 */ /* 0x000ee20000000a00 */
[----:B-1----:R-:W-:-:S04]  /*01a0*/  IMAD R2, R9, R2, UR8 ;  /* 0x0000000809027e24 */ /* 0x002fc8000f8e0202 */
[----:B--2---:R-:W-:Y:S01]  /*01b0*/  IMAD R2, R2, UR5, R2 ;  /* 0x0000000502027c24 */ /* 0x004fe2000f8e0202 */
[----:B------:R-:W-:Y:S01]  /*01c0*/  ULEA UR5, UR5, 0x100, 0x8 ;  /* 0x0000010005057891 */ /* 0x000fe2000f8e40ff */
[----:B---3--:R-:W-:Y:S01]  /*01d0*/  IMAD R0, R9, R4, UR8 ;  /* 0x0000000809007e24 */ /* 0x008fe2000f8e0204 */
[----:B0-----:R-:W-:Y:S02]  /*01e0*/  SHF.L.U32 R3, R5, 0x8, RZ ;  /* 0x0000000805037819 */ /* 0x001fe400000006ff */
[----:B------:R-:W-:Y:S01]  /*01f0*/  USHF.R.S32.HI UR5, URZ, 0x3, UR5 ;  /* 0x00000003ff057899 */ /* 0x000fe20008011405 */
[----:B------:R-:W-:Y:S01]  /*0200*/  SHF.L.U32 R2, R2, 0x8, RZ ;  /* 0x0000000802027819 */ /* 0x000fe200000006ff */
[----:B------:R-:W-:Y:S01]  /*0210*/  IMAD.SHL.U32 R0, R0, 0x100, RZ ;  /* 0x0000010000007824 */ /* 0x000fe200078e00ff */
[----:B------:R-:W-:Y:S02]  /*0220*/  SHF.R.S32.HI R3, RZ, 0x8, R3 ;  /* 0x00000008ff037819 */ /* 0x000fe40000011403 */
[----:B------:R-:W-:-:S02]  /*0230*/  SHF.R.S32.HI R2, RZ, 0x8, R2 ;  /* 0x00000008ff027819 */ /* 0x000fc40000011402 */
[----:B------:R-:W-:-:S03]  /*0240*/  SHF.R.S32.HI R0, RZ, 0x8, R0 ;  /* 0x00000008ff007819 */ /* 0x000fc60000011400 */
[----:B------:R-:W-:Y:S02]  /*0250*/  IMAD R2, R2, R3, RZ ;  /* 0x0000000302027224 */ /* 0x000fe400078e02ff */
[----:B------:R-:W-:-:S05]  /*0260*/  IMAD R0, R0, UR5, RZ ;  /* 0x0000000500007c24 */ /* 0x000fca000f8e02ff */
[----:B------:R1:W-:Y:S04]  /*0270*/  STS [UR4+0x2c4], R0 ;  /* 0x0002c400ff007988 */ /* 0x0003e80008000804 */
[----:B------:R1:W-:Y:S02]  /*0280*/  STS [UR4+0x2c8], R2 ;  /* 0x0002c802ff007988 */ /* 0x0003e40008000804 */
.L_x_198:
[----:B------:R-:W-:Y:S05]  /*0290*/  BSYNC.RECONVERGENT B0 ;  /* 0x0000000000007941 */ /* 0x000fea0003800200 */
.L_x_197:
[----:B------:R-:W2:Y:S01]  /*02a0*/  LDCU UR4, c[0x0][0x398] ;  /* 0x00007300ff0477ac */ /* 0x000ea20008000800 */
[----:B------:R-:W3:Y:S01]  /*02b0*/  LDCU UR8, c[0x0][0x398] ;  /* 0x00007300ff0877ac */ /* 0x000ee20008000800 */
[----:B--2---:R-:W-:-:S05]  /*02c0*/  IMAD.U32 R23, RZ, RZ, UR4 ;  /* 0x00000004ff177e24 */ /* 0x004fca000f8e00ff */
[----:B------:R-:W-:-:S13]  /*02d0*/  ISETP.GE.AND P1, PT, R23, RZ, PT ;  /* 0x000000ff1700720c */ /* 0x000fda0003f26270 */
[----:B---3--:R-:W-:Y:S05]  /*02e0*/  @!P1 BRA `(.L_x_199) ;  /* 0x0000000800149947 */ /* 0x008fea0003800000 */
[----:B------:R-:W2:Y:S01]  /*02f0*/  LDCU UR4, c[0x0][0x3ac] ;  /* 0x00007580ff0477ac */ /* 0x000ea20008000800 */
[----:B------:R-:W-:Y:S01]  /*0300*/  HFMA2 R16, -RZ, RZ, 0, 5.7220458984375e-06 ;  /* 0x00000060ff107431 */ /* 0x000fe200000001ff */
[----:B------:R-:W-:Y:S01]  /*0310*/  LOP3.LUT R13, RZ, R7, RZ, 0x33, !PT ;  /* 0x00000007ff0d7212 */ /* 0x000fe200078e33ff */
[----:B------:R-:W-:Y:S01]  /*0320*/  BSSY B0, `(.L_x_199) ;  /* 0x0000081000007945 */ /* 0x000fe20003800000 */
[C---:B------:R-:W-:Y:S01]  /*0330*/  VIADD R19, R23.reuse, 0x1 ;  /* 0x0000000117137836 */ /* 0x040fe20000000000 */
[----:B------:R-:W-:Y:S01]  /*0340*/  LEA R15, R23, 0x80, 0x7 ;  /* 0x00000080170f7811 */ /* 0x000fe200078e38ff */
[C---:B------:R-:W-:Y:S01]  /*0350*/  IMAD R17, R7.reuse, R23, R7 ;  /* 0x0000001707117224 */ /* 0x040fe200078e0207 */
[C---:B------:R-:W-:Y:S01]  /*0360*/  IADD3 R14, PT, PT, R7.reuse, 0x20, RZ ;  /* 0x00000020070e7810 */ /* 0x040fe20007ffe0ff */
[C---:B------:R-:W-:Y:S01]  /*0370*/  VIADD R11, R7.reuse, 0x60 ;  /* 0x00000060070b7836 */ /* 0x040fe20000000000 */
[----:B------:R-:W-:Y:S01]  /*0380*/  IADD3 R12, PT, PT, R7, 0x40, RZ ;  /* 0x00000040070c7810 */ /* 0x000fe20007ffe0ff */
[----:B------:R-:W-:Y:S01]  /*0390*/  IMAD R16, R23, R16, 0x60 ;  /* 0x0000006017107424 */ /* 0x000fe200078e0210 */
[----:B------:R-:W-:Y:S01]  /*03a0*/  MOV R10, RZ ;  /* 0x000000ff000a7202 */ /* 0x000fe20000000f00 */
[----:B--2---:R-:W-:-:S05]  /*03b0*/  VIADD R13, R13, UR4 ;  /* 0x000000040d0d7c36 */ /* 0x004fca0008000000 */
[----:B------:R-:W-:-:S07]  /*03c0*/  LOP3.LUT R18, R13, 0x60, RZ, 0xc0, !PT ;  /* 0x000000600d127812 */ /* 0x000fce00078ec0ff */
.L_x_205:
[----:B-12---:R-:W1:Y:S01]  /*03d0*/  LDC R0, c[0x0][0x3ac] ;  /* 0x0000eb00ff007b82 */ /* 0x006e620000000800 */
[----:B------:R2:W-:Y:S01]  /*03e0*/  STS [R6+0x40], RZ ;  /* 0x000040ff06007388 */ /* 0x0005e20000000800 */
[----:B------:R-:W-:Y:S05]  /*03f0*/  YIELD ;  /* 0x0000000000007946 */ /* 0x000fea0003800000 */
[----:B------:R-:W-:Y:S01]  /*0400*/  BSSY B1, `(.L_x_200) ;  /* 0x0000055000017945 */ /* 0x000fe20003800000 */
[----:B-1----:R-:W-:-:S13]  /*0410*/  ISETP.GE.AND P1, PT, R7, R0, PT ;  /* 0x000000000700720c */ /* 0x002fda0003f26270 */
[----:B--2---:R-:W-:Y:S05]  /*0420*/  @P1 BRA `(.L_x_201) ;  /* 0x0000000400481947 */ /* 0x004fea0003800000 */
[----:B------:R-:W-:Y:S01]  /*0430*/  ISETP.NE.AND P1, PT, R18, 0x60, PT ;  /* 0x000000601200780c */ /* 0x000fe20003f25270 */
[----:B------:R-:W-:Y:S01]  /*0440*/  BSSY.RECONVERGENT B2, `(.L_x_202) ;  /* 0x0000026000027945 */ /* 0x000fe20003800200 */
[----:B------:R-:W-:-:S11]  /*0450*/  IMAD.MOV.U32 R21, RZ, RZ, R7 ;  /* 0x000000ffff157224 */ /* 0x000fd600078e0007 */
[----:B------:R-:W-:Y:S05]  /*0460*/  @!P1 BRA `(.L_x_203) ;  /* 0x00000000008c9947 */ /* 0x000fea0003800000 */
[----:B------:R-:W1:Y:S01]  /*0470*/  S2R R2, SR_CgaCtaId ;  /* 0x0000000000027919 */ /* 0x000e620000008800 */
[----:B------:R-:W-:Y:S02]  /*0480*/  MOV R9, 0x400 ;  /* 0x0000040000097802 */ /* 0x000fe40000000f00 */
[----:B------:R-:W-:Y:S02]  /*0490*/  IADD3 R8, PT, PT, R17, R10, RZ ;  /* 0x0000000a11087210 */ /* 0x000fe40007ffe0ff */
[----:B-1----:R-:W-:Y:S02]  /*04a0*/  LEA R9, R2, R9, 0x18 ;  /* 0x0000000902097211 */ /* 0x002fe400078ec0ff */
[----:B0-----:R-:W0:Y:S03]  /*04b0*/  LDC.64 R2, c[0x0][0x390] ;  /* 0x0000e400ff027b82 */ /* 0x001e260000000a00 */
[----:B------:R-:W1:Y:S04]  /*04c0*/  LDS R5, [R9+0x2c8] ;  /* 0x0002c80009057984 */ /* 0x000e680000000800 */
[----:B------:R-:W2:Y:S01]  /*04d0*/  LDS R21, [R6+0x40] ;  /* 0x0000400006157984 */ /* 0x000ea20000000800 */
[----:B-1----:R-:W-:-:S04]  /*04e0*/  IMAD.IADD R5, R5, 0x1, R8 ;  /* 0x0000000105057824 */ /* 0x002fc800078e0208 */
[----:B0-----:R-:W-:-:S06]  /*04f0*/  IMAD.WIDE R4, R5, 0x4, R2 ;  /* 0x0000000405047825 */ /* 0x001fcc00078e0202 */
[----:B------:R-:W2:Y:S01]  /*0500*/  LDG.E R4, desc[UR6][R4.64] ;  /* 0x0000000604047981 */ /* 0x000ea2000c1e1900 */
[----:B------:R-:W-:Y:S01]  /*0510*/  ISETP.NE.AND P1, PT, R18, RZ, PT ;  /* 0x000000ff1200720c */ /* 0x000fe20003f25270 */
[----:B--2---:R-:W-:Y:S01]  /*0520*/  FADD R23, R4, R21 ;  /* 0x0000001504177221 */ /* 0x004fe20000000000 */
[----:B------:R-:W-:-:S04]  /*0530*/  MOV R21, R14 ;  /* 0x0000000e00157202 */ /* 0x000fc80000000f00 */
[----:B------:R1:W-:Y:S07]  /*0540*/  STS [R6+0x40], R23 ;  /* 0x0000401706007388 */ /* 0x0003ee0000000800 */
[----:B------:R-:W-:Y:S05]  /*0550*/  @!P1 BRA `(.L_x_203) ;  /* 0x0000000000509947 */ /* 0x000fea0003800000 */
[----:B------:R-:W0:Y:S01]  /*0560*/  LDS R4, [R9+0x2c8] ;  /* 0x0002c80009047984 */ /* 0x000e220000000800 */
[----:B------:R-:W-:-:S03]  /*0570*/  IMAD R5, R19, 0x20, R8 ;  /* 0x0000002013057824 */ /* 0x000fc600078e0208 */
[----:B------:R-:W1:Y:S02]  /*0580*/  LDS R21, [R6+0x40] ;  /* 0x0000400006157984 */ /* 0x000e640000000800 */
[----:B0-----:R-:W-:-:S05]  /*0590*/  IADD3 R5, PT, PT, R4, R5, RZ ;  /* 0x0000000504057210 */ /* 0x001fca0007ffe0ff */
[----:B------:R-:W-:-:S06]  /*05a0*/  IMAD.WIDE R4, R5, 0x4, R2 ;  /* 0x0000000405047825 */ /* 0x000fcc00078e0202 */
[----:B------:R-:W1:Y:S01]  /*05b0*/  LDG.E R4, desc[UR6][R4.64] ;  /* 0x0000000604047981 */ /* 0x000e62000c1e1900 */
[----:B------:R-:W-:Y:S01]  /*05c0*/  ISETP.NE.AND P1, PT, R18, 0x20, PT ;  /* 0x000000201200780c */ /* 0x000fe20003f25270 */
[----:B-1----:R-:W-:Y:S01]  /*05d0*/  FADD R23, R4, R21 ;  /* 0x0000001504177221 */ /* 0x002fe20000000000 */
[----:B------:R-:W-:-:S04]  /*05e0*/  IMAD.MOV.U32 R21, RZ, RZ, R12 ;  /* 0x000000ffff157224 */ /* 0x000fc800078e000c */
[----:B------:R2:W-:Y:S07]  /*05f0*/  STS [R6+0x40], R23 ;  /* 0x0000401706007388 */ /* 0x0005ee0000000800 */
[----:B------:R-:W-:Y:S05]  /*0600*/  @!P1 BRA `(.L_x_203) ;  /* 0x0000000000249947 */ /* 0x000fea0003800000 */
[----:B------:R-:W0:Y:S01]  /*0610*/  LDS R9, [R9+0x2c8] ;  /* 0x0002c80009097984 */ /* 0x000e220000000800 */
[----:B------:R-:W-:-:S05]  /*0620*/  LEA R8, R19, R8, 0x6 ;  /* 0x0000000813087211 */ /* 0x000fca00078e30ff */
[----:B0-----:R-:W-:-:S04]  /*0630*/  IMAD.IADD R5, R9, 0x1, R8 ;  /* 0x0000000109057824 */ /* 0x001fc800078e0208 */
[----:B------:R-:W-:Y:S02]  /*0640*/  IMAD.WIDE R2, R5, 0x4, R2 ;  /* 0x0000000405027825 */ /* 0x000fe400078e0202 */
[----:B------:R-:W0:Y:S04]  /*0650*/  LDS R5, [R6+0x40] ;  /* 0x0000400006057984 */ /* 0x000e280000000800 */
[----:B------:R-:W0:Y:S01]  /*0660*/  LDG.E R2, desc[UR6][R2.64] ;  /* 0x0000000602027981 */ /* 0x000e22000c1e1900 */
[----:B------:R-:W-:Y:S01]  /*0670*/  MOV R21, R11 ;  /* 0x0000000b00157202 */ /* 0x000fe20000000f00 */
[----:B0-----:R-:W-:-:S05]  /*0680*/  FADD R5, R2, R5 ;  /* 0x0000000502057221 */ /* 0x001fca0000000000 */
[----:B------:R3:W-:Y:S02]  /*0690*/  STS [R6+0x40], R5 ;  /* 0x0000400506007388 */ /* 0x0007e40000000800 */
.L_x_203:
[----:B------:R-:W-:Y:S05]  /*06a0*/  BSYNC.RECONVERGENT B2 ;  /* 0x0000000000027941 */ /* 0x000fea0003800200 */
.L_x_202:
[----:B------:R-:W-:-:S13]  /*06b0*/  ISETP.GE.U32.AND P1, PT, R13, 0x60, PT ;  /* 0x000000600d00780c */ /* 0x000fda0003f26070 */
[----:B------:R-:W-:Y:S05]  /*06c0*/  @!P1 BRA `(.L_x_201) ;  /* 0x0000000000a09947 */ /* 0x000fea0003800000 */
[----:B---3--:R-:W3:Y:S01]  /*06d0*/  S2R R5, SR_CgaCtaId ;  /* 0x0000000000057919 */ /* 0x008ee20000008800 */
[----:B0-----:R-:W0:Y:S01]  /*06e0*/  LDC.64 R2, c[0x0][0x390] ;  /* 0x0000e400ff027b82 */ /* 0x001e220000000a00 */
[----:B------:R-:W-:Y:S01]  /*06f0*/  MOV R22, 0x400 ;  /* 0x0000040000167802 */ /* 0x000fe20000000f00 */
[----:B------:R-:W-:-:S03]  /*0700*/  IMAD R20, R19, R21, R10 ;  /* 0x0000001513147224 */ /* 0x000fc600078e020a */
[----:B---3--:R-:W-:-:S07]  /*0710*/  LEA R22, R5, R22, 0x18 ;  /* 0x0000001605167211 */ /* 0x008fce00078ec0ff */
.L_x_204:
[----:B------:R-:W3:Y:S04]  /*0720*/  LDS R5, [R22+0x2c8] ;  /* 0x0002c80016057984 */ /* 0x000ee80000000800 */
[----:B------:R-:W1:Y:S01]  /*0730*/  LDS R9, [R6+0x40] ;  /* 0x0000400006097984 */ /* 0x000e620000000800 */
[----:B---3--:R-:W-:-:S04]  /*0740*/  IMAD.IADD R5, R5, 0x1, R20 ;  /* 0x0000000105057824 */ /* 0x008fc800078e0214 */
[----:B0-----:R-:W-:-:S06]  /*0750*/  IMAD.WIDE R4, R5, 0x4, R2 ;  /* 0x0000000405047825 */ /* 0x001fcc00078e0202 */
[----:B------:R-:W1:Y:S02]  /*0760*/  LDG.E R4, desc[UR6][R4.64] ;  /* 0x0000000604047981 */ /* 0x000e64000c1e1900 */
[----:B-12---:R-:W-:Y:S01]  /*0770*/  FADD R23, R4, R9 ;  /* 0x0000000904177221 */ /* 0x006fe20000000000 */
[----:B------:R-:W-:-:S04]  /*0780*/  LEA R9, R19, R20, 0x5 ;  /* 0x0000001413097211 */ /* 0x000fc800078e28ff */
[----:B------:R-:W-:Y:S04]  /*0790*/  STS [R6+0x40], R23 ;  /* 0x0000401706007388 */ /* 0x000fe80000000800 */
[----:B------:R-:W0:Y:S04]  /*07a0*/  LDS R8, [R22+0x2c8] ;  /* 0x0002c80016087984 */ /* 0x000e280000000800 */
[----:B----4-:R-:W1:Y:S01]  /*07b0*/  LDS R25, [R6+0x40] ;  /* 0x0000400006197984 */ /* 0x010e620000000800 */
[----:B0-----:R-:W-:-:S04]  /*07c0*/  IMAD.IADD R9, R8, 0x1, R9 ;  /* 0x0000000108097824 */ /* 0x001fc800078e0209 */
[----:B------:R-:W-:-:S06]  /*07d0*/  IMAD.WIDE R8, R9, 0x4, R2 ;  /* 0x0000000409087825 */ /* 0x000fcc00078e0202 */
[----:B------:R-:W1:Y:S01]  /*07e0*/  LDG.E R8, desc[UR6][R8.64] ;  /* 0x0000000608087981 */ /* 0x000e62000c1e1900 */
[----:B------:R-:W-:Y:S01]  /*07f0*/  LEA R5, R19, R20, 0x6 ;  /* 0x0000001413057211 */ /* 0x000fe200078e30ff */
[----:B-1----:R-:W-:-:S05]  /*0800*/  FADD R25, R8, R25 ;  /* 0x0000001908197221 */ /* 0x002fca0000000000 */
[----:B------:R-:W-:Y:S04]  /*0810*/  STS [R6+0x40], R25 ;  /* 0x0000401906007388 */ /* 0x000fe80000000800 */
[----:B------:R-:W0:Y:S04]  /*0820*/  LDS R4, [R22+0x2c8] ;  /* 0x0002c80016047984 */ /* 0x000e280000000800 */
[----:B------:R-:W1:Y:S01]  /*0830*/  LDS R23, [R6+0x40] ;  /* 0x0000400006177984 */ /* 0x000e620000000800 */
[----:B0-----:R-:W-:-:S04]  /*0840*/  IMAD.IADD R5, R4, 0x1, R5 ;  /* 0x0000000104057824 */ /* 0x001fc800078e0205 */
[----:B------:R-:W-:-:S06]  /*0850*/  IMAD.WIDE R4, R5, 0x4, R2 ;  /* 0x0000000405047825 */ /* 0x000fcc00078e0202 */
[----:B------:R-:W1:Y:S02]  /*0860*/  LDG.E R4, desc[UR6][R4.64] ;  /* 0x0000000604047981 */ /* 0x000e64000c1e1900 */
[----:B-1----:R-:W-:-:S05]  /*0870*/  FADD R23, R4, R23 ;  /* 0x0000001704177221 */ /* 0x002fca0000000000 */
[----:B------:R-:W-:Y:S04]  /*0880*/  STS [R6+0x40], R23 ;  /* 0x0000401706007388 */ /* 0x000fe80000000800 */
[----:B------:R-:W0:Y:S04]  /*0890*/  LDS R9, [R22+0x2c8] ;  /* 0x0002c80016097984 */ /* 0x000e280000000800 */
[----:B------:R-:W1:Y:S01]  /*08a0*/  LDS R25, [R6+0x40] ;  /* 0x0000400006197984 */ /* 0x000e620000000800 */
[----:B0-----:R-:W-:-:S05]  /*08b0*/  IADD3 R9, PT, PT, R9, R16, R20 ;  /* 0x0000001009097210 */ /* 0x001fca0007ffe014 */
[----:B------:R-:W-:-:S06]  /*08c0*/  IMAD.WIDE R8, R9, 0x4, R2 ;  /* 0x0000000409087825 */ /* 0x000fcc00078e0202 */
[----:B------:R-:W1:Y:S01]  /*08d0*/  LDG.E R8, desc[UR6][R8.64] ;  /* 0x0000000608087981 */ /* 0x000e62000c1e1900 */
[----:B------:R-:W-:Y:S01]  /*08e0*/  IADD3 R21, PT, PT, R21, 0x80, RZ ;  /* 0x0000008015157810 */ /* 0x000fe20007ffe0ff */
[----:B------:R-:W-:Y:S05]  /*08f0*/  YIELD ;  /* 0x0000000000007946 */ /* 0x000fea0003800000 */
[----:B------:R-:W-:Y:S01]  /*0900*/  ISETP.GE.AND P1, PT, R21, R0, PT ;  /* 0x000000001500720c */ /* 0x000fe20003f26270 */
[----:B------:R-:W-:Y:S02]  /*0910*/  IMAD.IADD R20, R15, 0x1, R20 ;  /* 0x000000010f147824 */ /* 0x000fe400078e0214 */
[----:B-1----:R-:W-:-:S05]  /*0920*/  FADD R25, R8, R25 ;  /* 0x0000001908197221 */ /* 0x002fca0000000000 */
[----:B------:R4:W-:Y:S05]  /*0930*/  STS [R6+0x40], R25 ;  /* 0x0000401906007388 */ /* 0x0009ea0000000800 */
[----:B------:R-:W-:Y:S05]  /*0940*/  @!P1 BRA `(.L_x_204) ;  /* 0xfffffffc00749947 */ /* 0x000fea000383ffff */
.L_x_201:
[----:B------:R-:W-:Y:S05]  /*0950*/  BSYNC B1 ;  /* 0x0000000000017941 */ /* 0x000fea0003800000 */
.L_x_200:
[----:B------:R-:W-:Y:S01]  /*0960*/  LDS R0, [R6+0x40] ;  /* 0x0000400006007984 */ /* 0x000fe20000000800 */
[----:B------:R-:W-:Y:S01]  /*0970*/  @P0 MOV R2, 0x400 ;  /* 0x0000040000020802 */ /* 0x000fe20000000f00 */
[----:B------:R-:W5:Y:S02]  /*0980*/  LDCU UR4, c[0x0][0x398] ;  /* 0x00007300ff0477ac */ /* 0x000f640008000800 */
[----:B0-----:R-:W0:Y:S04]  /*0990*/  LDS R3, [R6+0x60] ;  /* 0x0000600006037984 */ /* 0x001e280000000800 */
[----:B---3--:R-:W3:Y:S04]  /*09a0*/  LDS R5, [R6+0x80] ;  /* 0x0000800006057984 */ /* 0x008ee80000000800 */
[----:B------:R-:W5:Y:S01]  /*09b0*/  LDS R9, [R6+0xa0] ;  /* 0x0000a00006097984 */ /* 0x000f620000000800 */
[----:B-12---:R-:W4:Y:S01]  /*09c0*/  @P0 S2R R23, SR_CgaCtaId ;  /* 0x0000000000170919 */ /* 0x006f220000008800 */
[----:B0-----:R-:W-:-:S04]  /*09d0*/  FADD R0, R0, R3 ;  /* 0x0000000300007221 */ /* 0x001fc80000000000 */
[----:B---3--:R-:W-:Y:S01]  /*09e0*/  FADD R0, R0, R5 ;  /* 0x0000000500007221 */ /* 0x008fe20000000000 */
[----:B----4-:R-:W-:Y:S01]  /*09f0*/  @P0 LEA R25, R23, R2, 0x18 ;  /* 0x0000000217190211 */ /* 0x010fe200078ec0ff */
[----:B-----5:R-:W-:Y:S02]  /*0a00*/  IMAD.U32 R23, RZ, RZ, UR4 ;  /* 0x00000004ff177e24 */ /* 0x020fe4000f8e00ff */
[----:B------:R-:W-:-:S03]  /*0a10*/  FADD R9, R0, R9 ;  /* 0x0000000900097221 */ /* 0x000fc60000000000 */
[----:B------:R-:W-:Y:S02]  /*0a20*/  ISETP.NE.AND P1, PT, R10, R23, PT ;  /* 0x000000170a00720c */ /* 0x000fe40003f25270 */
[----:B------:R-:W-:Y:S04]  /*0a30*/  STS [R6+0x40], R9 ;  /* 0x0000400906007388 */ /* 0x000fe80000000800 */
[----:B------:R-:W-:Y:S04]  /*0a40*/  LDS R0, [R6+0x40] ;  /* 0x0000400006007984 */ /* 0x000fe80000000800 */
[----:B------:R-:W0:Y:S04]  /*0a50*/  LDS R3, [R6+0x48] ;  /* 0x0000480006037984 */ /* 0x000e280000000800 */
[----:B------:R-:W1:Y:S04]  /*0a60*/  LDS R5, [R6+0x50] ;  /* 0x0000500006057984 */ /* 0x000e680000000800 */
[----:B------:R-:W2:Y:S01]  /*0a70*/  LDS R21, [R6+0x58] ;  /* 0x0000580006157984 */ /* 0x000ea20000000800 */
[----:B0-----:R-:W-:-:S04]  /*0a80*/  FADD R0, R0, R3 ;  /* 0x0000000300007221 */ /* 0x001fc80000000000 */
[----:B-1----:R-:W-:Y:S01]  /*0a90*/  FADD R0, R0, R5 ;  /* 0x0000000500007221 */ /* 0x002fe20000000000 */
[C---:B------:R-:W-:Y:S02]  /*0aa0*/  @P0 LEA R5, R10.reuse, R25, 0x2 ;  /* 0x000000190a050211 */ /* 0x040fe400078e10ff */
[----:B------:R-:W-:Y:S01]  /*0ab0*/  IADD3 R10, PT, PT, R10, 0x1, RZ ;  /* 0x000000010a0a7810 */ /* 0x000fe20007ffe0ff */
[----:B--2---:R-:W-:-:S05]  /*0ac0*/  FADD R21, R0, R21 ;  /* 0x0000001500157221 */ /* 0x004fca0000000000 */
[----:B------:R-:W-:Y:S04]  /*0ad0*/  STS [R6+0x40], R21 ;  /* 0x0000401506007388 */ /* 0x000fe80000000800 */
[----:B------:R-:W-:Y:S04]  /*0ae0*/  @P0 LDS R0, [R25+0x40] ;  /* 0x0000400019000984 */ /* 0x000fe80000000800 */
[----:B------:R-:W0:Y:S02]  /*0af0*/  @P0 LDS R3, [R25+0x44] ;  /* 0x0000440019030984 */ /* 0x000e240000000800 */
[----:B0-----:R-:W-:-:S05]  /*0b00*/  @P0 FADD R0, R0, R3 ;  /* 0x0000000300000221 */ /* 0x001fca0000000000 */
[----:B------:R2:W-:Y:S01]  /*0b10*/  @P0 STS [R5+0x240], R0 ;  /* 0x0002400005000388 */ /* 0x0005e20000000800 */
[----:B------:R-:W-:Y:S05]  /*0b20*/  @P1 BRA `(.L_x_205) ;  /* 0xfffffff800281947 */ /* 0x000fea000383ffff */
[----:B------:R-:W-:Y:S05]  /*0b30*/  BSYNC B0 ;  /* 0x0000000000007941 */ /* 0x000fea0003800000 */
.L_x_199:
[----:B-12---:R-:W1:Y:S02]  /*0b40*/  S2R R0, SR_TID.Y ;  /* 0x0000000000007919 */ /* 0x006e640000002200 */
[----:B-1----:R-:W-:-:S13]  /*0b50*/  ISETP.NE.AND P1, PT, R0, RZ, PT ;  /* 0x000000ff0000720c */ /* 0x002fda0003f25270 */
[----:B------:R-:W-:Y:S05]  /*0b60*/  @P1 EXIT ;  /* 0x000000000000194d */ /* 0x000fea0003800000 */
[----:B0-----:R-:W0:Y:S01]  /*0b70*/  LDS R3, [R6+0x244] ;  /* 0x0002440006037984 */ /* 0x001e220000000800 */
[----:B------:R-:W1:Y:S01]  /*0b80*/  S2UR UR5, SR_CgaCtaId ;  /* 0x00000000000579c3 */ /* 0x000e620000008800 */
[----:B------:R-:W-:Y:S01]  /*0b90*/  UMOV UR4, 0x400 ;  /* 0x0000040000047882 */ /* 0x000fe20000000000 */
[----:B------:R-:W-:Y:S01]  /*0ba0*/  ISETP.GE.AND P1, PT, R23, 0x1, PT ;  /* 0x000000011700780c */ /* 0x000fe20003f26270 */
[----:B------:R-:W-:Y:S01]  /*0bb0*/  BSSY B0, `(.L_x_206) ;  /* 0x0000188000007945 */ /* 0x000fe20003800000 */
[----:B-1----:R-:W-:-:S06]  /*0bc0*/  ULEA UR4, UR5, UR4, 0x18 ;  /* 0x0000000405047291 */ /* 0x002fcc000f8ec0ff */
[----:B------:R-:W-:Y:S01]  /*0bd0*/  IMAD.U32 R9, RZ, RZ, UR4 ;  /* 0x00000004ff097e24 */ /* 0x000fe2000f8e00ff */
[----:B0-----:R0:W-:Y:S04]  /*0be0*/  STS [R6+0x140], R3 ;  /* 0x0001400306007388 */ /* 0x0011e80000000800 */
[----:B------:R0:W1:Y:S04]  /*0bf0*/  LDS R4, [R6+0x140] ;  /* 0x0001400006047984 */ /* 0x0000680000000800 */
[----:B------:R0:W-:Y:S04]  /*0c00*/  STS [R6+0xc0], RZ ;  /* 0x0000c0ff06007388 */ /* 0x0001e80000000800 */
[----:B------:R0:W2:Y:S01]  /*0c10*/  LDS R0, [R9+0x240] ;  /* 0x0002400009007984 */ /* 0x0000a20000000800 */
[----:B------:R-:W-:Y:S05]  /*0c20*/  @!P1 BRA `(.L_x_207) ;  /* 0x0000001800009947 */ /* 0x000fea0003800000 */
[C---:B------:R-:W-:Y:S01]  /*0c30*/  ISETP.GE.U32.AND P1, PT, R23.reuse, 0x4, PT ;  /* 0x000000041700780c */ /* 0x040fe20003f26070 */
[----:B------:R-:W-:Y:S01]  /*0c40*/  BSSY B1, `(.L_x_208) ;  /* 0x00000d6000017945 */ /* 0x000fe20003800000 */
[----:B0-2---:R-:W-:Y:S01]  /*0c50*/  MOV R3, R0 ;  /* 0x0000000000037202 */ /* 0x005fe20000000f00 */
[----:B------:R-:W-:Y:S01]  /*0c60*/  IMAD.MOV.U32 R2, RZ, RZ, RZ ;  /* 0x000000ffff027224 */ /* 0x000fe200078e00ff */
[----:B------:R-:W-:Y:S02]  /*0c70*/  LOP3.LUT R5, RZ, R7, RZ, 0x33, !PT ;  /* 0x00000007ff057212 */ /* 0x000fe400078e33ff */
[----:B------:R-:W-:-:S07]  /*0c80*/  LOP3.LUT R17, R23, 0x3, RZ, 0xc0, !PT ;  /* 0x0000000317117812 */ /* 0x000fce00078ec0ff */
[----:B------:R-:W-:Y:S05]  /*0c90*/  @!P1 BRA `(.L_x_209) ;  /* 0x0000000c00409947 */ /* 0x000fea0003800000 */
[----:B------:R-:W-:Y:S01]  /*0ca0*/  HFMA2 R10, -RZ, RZ, 0, 0 ;  /* 0x00000000ff0a7431 */ /* 0x000fe200000001ff */
[----:B------:R-:W-:-:S07]  /*0cb0*/  LOP3.LUT R2, R23, 0x7ffffffc, RZ, 0xc0, !PT ;  /* 0x7ffffffc17027812 */ /* 0x000fce00078ec0ff */
.L_x_218:
[----:B------:R-:W-:Y:S05]  /*0cc0*/  YIELD ;  /* 0x0000000000007946 */ /* 0x000fea0003800000 */
[----:B------:R-:W0:Y:S01]  /*0cd0*/  S2UR UR5, SR_CgaCtaId ;  /* 0x00000000000579c3 */ /* 0x000e220000008800 */
[----:B------:R-:W-:Y:S01]  /*0ce0*/  UMOV UR4, 0x400 ;  /* 0x0000040000047882 */ /* 0x000fe20000000000 */
[----:B------:R-:W2:Y:S01]  /*0cf0*/  MUFU.RCP R8, R3 ;  /* 0x0000000300087308 */ /* 0x000ea20000001000 */
[----:B------:R-:W-:Y:S01]  /*0d00*/  BSSY.RECONVERGENT B2, `(.L_x_210) ;  /* 0x000000e000027945 */ /* 0x000fe20003800200 */
[----:B--2---:R-:W-:-:S04]  /*0d10*/  FFMA R9, R8, -R3, 1 ;  /* 0x3f80000008097423 */ /* 0x004fc80000000803 */
[----:B------:R-:W-:Y:S01]  /*0d20*/  FFMA R9, R8, R9, R8 ;  /* 0x0000000908097223 */ /* 0x000fe20000000008 */
[----:B0-----:R-:W-:-:S09]  /*0d30*/  ULEA UR4, UR5, UR4, 0x18 ;  /* 0x0000000405047291 */ /* 0x001fd2000f8ec0ff */
[----:B------:R-:W0:Y:S02]  /*0d40*/  LDS R0, [UR4+0x140] ;  /* 0x00014004ff007984 */ /* 0x000e240008000800 */
[----:B0-----:R-:W0:Y:S01]  /*0d50*/  FCHK P1, -R0, R3 ;  /* 0x0000000300007302 */ /* 0x001e220000020100 */
[----:B------:R-:W-:-:S04]  /*0d60*/  FFMA R8, -R0, R9, RZ ;  /* 0x0000000900087223 */ /* 0x000fc800000001ff */
[----:B------:R-:W-:-:S04]  /*0d70*/  FFMA R11, R8, -R3, -R0 ;  /* 0x80000003080b7223 */ /* 0x000fc80000000800 */
[----:B------:R-:W-:Y:S01]  /*0d80*/  FFMA R9, R9, R11, R8 ;  /* 0x0000000b09097223 */ /* 0x000fe20000000008 */
[----:B0-----:R-:W-:Y:S06]  /*0d90*/  @!P1 BRA `(.L_x_211) ;  /* 0x0000000000109947 */ /* 0x001fec0003800000 */
[----:B------:R-:W-:Y:S01]  /*0da0*/  FADD R0, -R0, -RZ ;  /* 0x800000ff00007221 */ /* 0x000fe20000000100 */
[----:B------:R-:W-:-:S07]  /*0db0*/  MOV R8, 0xdd0 ;  /* 0x00000dd000087802 */ /* 0x000fce0000000f00 */
[----:B-1----:R-:W-:Y:S05]  /*0dc0*/  CALL.REL.NOINC `($__internal_2_$__cuda_sm3x_div_rn_noftz_f32_slowpath) ;  /* 0x0000001400c87944 */ /* 0x002fea0003c00000 */
[----:B------:R-:W-:-:S07]  /*0dd0*/  IMAD.MOV.U32 R9, RZ, RZ, R15 ;  /* 0x000000ffff097224 */ /* 0x000fce00078e000f */
.L_x_211:
[----:B------:R-:W-:Y:S05]  /*0de0*/  BSYNC.RECONVERGENT B2 ;  /* 0x0000000000027941 */ /* 0x000fea0003800200 */
.L_x_210:
[----:B------:R-:W0:Y:S01]  /*0df0*/  S2UR UR5, SR_CgaCtaId ;  /* 0x00000000000579c3 */ /* 0x000e220000008800 */
[-C--:B------:R-:W-:Y:S01]  /*0e00*/  LOP3.LUT R0, RZ, R10.reuse, RZ, 0x33, !PT ;  /* 0x0000000aff007212 */ /* 0x080fe200078e33ff */
[----:B------:R-:W-:Y:S01]  /*0e10*/  UMOV UR4, 0x400 ;  /* 0x0000040000047882 */ /* 0x000fe20000000000 */
[----:B------:R-:W-:Y:S01]  /*0e20*/  IMAD.IADD R12, R5, 0x1, R10 ;  /* 0x00000001050c7824 */ /* 0x000fe200078e020a */
[----:B------:R-:W-:Y:S01]  /*0e30*/  ISETP.GE.U32.AND P2, PT, R7, R10, PT ;  /* 0x0000000a0700720c */ /* 0x000fe20003f46070 */
[----:B------:R-:W-:Y:S01]  /*0e40*/  BSSY.RECONVERGENT B2, `(.L_x_212) ;  /* 0x000002f000027945 */ /* 0x000fe20003800200 */
[----:B------:R-:W-:-:S04]  /*0e50*/  IADD3 R0, PT, PT, R0, UR8, RZ ;  /* 0x0000000800007c10 */ /* 0x000fc8000fffe0ff */
[----:B------:R-:W-:Y:S01]  /*0e60*/  ISETP.GE.U32.AND P1, PT, R7, R0, PT ;  /* 0x000000000700720c */ /* 0x000fe20003f26070 */
[----:B0-----:R-:W-:-:S06]  /*0e70*/  ULEA UR4, UR5, UR4, 0x18 ;  /* 0x0000000405047291 */ /* 0x001fcc000f8ec0ff */
[----:B------:R-:W-:-:S03]  /*0e80*/  LEA R12, R12, UR4, 0x2 ;  /* 0x000000040c0c7c11 */ /* 0x000fc6000f8e10ff */
[----:B------:R-:W0:Y:S04]  /*0e90*/  LDS R0, [UR4+0x140] ;  /* 0x00014004ff007984 */ /* 0x000e280008000800 */
[----:B------:R-:W1:Y:S04]  /*0ea0*/  @!P1 LDS R11, [R6+0x144] ;  /* 0x00014400060b9984 */ /* 0x000e680000000800 */
[----:B------:R-:W2:Y:S01]  /*0eb0*/  @!P1 LDS R13, [R6+0x144] ;  /* 0x00014400060d9984 */ /* 0x000ea20000000800 */
[----:B0-----:R-:W-:Y:S01]  /*0ec0*/  FFMA R3, R0, R9, R3 ;  /* 0x0000000900037223 */ /* 0x001fe20000000003 */
[----:B------:R-:W-:-:S02]  /*0ed0*/  FSEL R0, RZ, 1, P2 ;  /* 0x3f800000ff007808 */ /* 0x000fc40001000000 */
[CC--:B------:R-:W-:Y:S01]  /*0ee0*/  ISETP.NE.AND P2, PT, R7.reuse, R10.reuse, PT ;  /* 0x0000000a0700720c */ /* 0x0c0fe20003f45270 */
[-C--:B-1----:R-:W-:Y:S01]  /*0ef0*/  @!P1 FFMA R15, R4, R9.reuse, R11 ;  /* 0x00000009040f9223 */ /* 0x082fe2000000000b */
[----:B------:R-:W-:Y:S01]  /*0f00*/  LEA R11, R10, UR4, 0x2 ;  /* 0x000000040a0b7c11 */ /* 0x000fe2000f8e10ff */
[-C--:B------:R-:W-:Y:S01]  /*0f10*/  FMUL R0, R0, R9.reuse ;  /* 0x0000000900007220 */ /* 0x080fe20000400000 */
[----:B------:R-:W-:Y:S01]  /*0f20*/  FSEL R21, RZ, 1, P2 ;  /* 0x3f800000ff157808 */ /* 0x000fe20001000000 */
[----:B------:R-:W0:Y:S01]  /*0f30*/  MUFU.RCP R18, R3 ;  /* 0x0000000300127308 */ /* 0x000e220000001000 */
[----:B------:R1:W-:Y:S01]  /*0f40*/  @!P1 STS [R6+0x140], R15 ;  /* 0x0001400f06009388 */ /* 0x0003e20000000800 */
[----:B------:R-:W-:Y:S01]  /*0f50*/  ISETP.GT.U32.AND P2, PT, R7, R10, PT ;  /* 0x0000000a0700720c */ /* 0x000fe20003f44070 */
[----:B--2---:R-:W-:Y:S02]  /*0f60*/  @!P1 FFMA R4, R13, R9, R4 ;  /* 0x000000090d049223 */ /* 0x004fe40000000004 */
[----:B------:R-:W-:Y:S04]  /*0f70*/  @P0 STS [R11+0x1c0], R3 ;  /* 0x0001c0030b000388 */ /* 0x000fe80000000800 */
[----:B------:R-:W2:Y:S04]  /*0f80*/  LDS R19, [R12+0xc0] ;  /* 0x0000c0000c137984 */ /* 0x000ea80000000800 */
[----:B------:R-:W3:Y:S02]  /*0f90*/  LDS R23, [R6+0xc0] ;  /* 0x0000c00006177984 */ /* 0x000ee40000000800 */
[----:B-1----:R-:W1:Y:S01]  /*0fa0*/  @!P2 LDC.64 R14, c[0x0][0x3a0] ;  /* 0x0000e800ff0eab82 */ /* 0x002e620000000a00 */
[----:B--2---:R-:W-:Y:S01]  /*0fb0*/  FMUL R0, R0, R19 ;  /* 0x0000001300007220 */ /* 0x004fe20000400000 */
[----:B------:R-:W-:-:S03]  /*0fc0*/  @!P2 LEA R19, R10, R7, 0x5 ;  /* 0x000000070a13a211 */ /* 0x000fc600078e28ff */
[----:B------:R-:W-:-:S04]  /*0fd0*/  FFMA R0, R21, R9, R0 ;  /* 0x0000000915007223 */ /* 0x000fc80000000000 */
[----:B---3--:R-:W-:-:S05]  /*0fe0*/  FADD R23, R0, R23 ;  /* 0x0000001700177221 */ /* 0x008fca0000000000 */
[----:B------:R-:W-:Y:S04]  /*0ff0*/  STS [R6+0xc0], R23 ;  /* 0x0000c01706007388 */ /* 0x000fe80000000800 */
[----:B------:R-:W2:Y:S04]  /*1000*/  @!P2 LDS R8, [R12+0xc4] ;  /* 0x0000c4000c08a984 */ /* 0x000ea80000000800 */
[----:B------:R-:W3:Y:S04]  /*1010*/  @!P2 LDS R16, [UR4+0x2c4] ;  /* 0x0002c404ff10a984 */ /* 0x000ee80008000800 */
[----:B------:R-:W4:Y:S01]  /*1020*/  LDS R0, [UR4+0x140] ;  /* 0x00014004ff007984 */ /* 0x000f220008000800 */
[----:B--2---:R-:W-:Y:S01]  /*1030*/  @!P2 FADD R21, -R8, -RZ ;  /* 0x800000ff0815a221 */ /* 0x004fe20000000100 */
[----:B---3--:R-:W-:-:S04]  /*1040*/  @!P2 IMAD.IADD R19, R16, 0x1, R19 ;  /* 0x000000011013a824 */ /* 0x008fc800078e0213 */
[----:B-1----:R-:W-:-:S04]  /*1050*/  @!P2 IMAD.WIDE.U32 R14, R19, 0x4, R14 ;  /* 0x00000004130ea825 */ /* 0x002fc800078e000e */
[----:B0-----:R-:W-:Y:S01]  /*1060*/  FFMA R19, -R3, R18, 1 ;  /* 0x3f80000003137423 */ /* 0x001fe20000000112 */
[----:B------:R0:W-:Y:S01]  /*1070*/  @!P2 STG.E desc[UR6][R14.64], R21 ;  /* 0x000000150e00a986 */ /* 0x0001e2000c101906 */
[----:B----4-:R-:W1:Y:S02]  /*1080*/  FCHK P2, -R0, R3 ;  /* 0x0000000300007302 */ /* 0x010e640000040100 */
[----:B------:R-:W-:-:S04]  /*1090*/  FFMA R19, R18, R19, R18 ;  /* 0x0000001312137223 */ /* 0x000fc80000000012 */
[----:B------:R-:W-:-:S04]  /*10a0*/  FFMA R8, -R0, R19, RZ ;  /* 0x0000001300087223 */ /* 0x000fc800000001ff */
[----:B------:R-:W-:-:S04]  /*10b0*/  FFMA R16, -R3, R8, -R0 ;  /* 0x0000000803107223 */ /* 0x000fc80000000900 */
[----:B------:R-:W-:Y:S01]  /*10c0*/  FFMA R19, R19, R16, R8 ;  /* 0x0000001013137223 */ /* 0x000fe20000000008 */
[----:B------:R-:W-:Y:S01]  /*10d0*/  IADD3 R16, PT, PT, R10, 0x1, RZ ;  /* 0x000000010a107810 */ /* 0x000fe20007ffe0ff */
[----:B01----:R-:W-:Y:S06]  /*10e0*/  @!P2 BRA `(.L_x_213) ;  /* 0x000000000010a947 */ /* 0x003fec0003800000 */
[----:B------:R-:W-:Y:S01]  /*10f0*/  FADD R0, -R0, -RZ ;  /* 0x800000ff00007221 */ /* 0x000fe20000000100 */
[----:B------:R-:W-:-:S07]  /*1100*/  MOV R8, 0x1120 ;  /* 0x0000112000087802 */ /* 0x000fce0000000f00 */
[----:B------:R-:W-:Y:S05]  /*1110*/  CALL.REL.NOINC `($__internal_2_$__cuda_sm3x_div_rn_noftz_f32_slowpath) ;  /* 0x0000001000f47944 */ /* 0x000fea0003c00000 */
[----:B------:R-:W-:-:S07]  /*1120*/  IMAD.MOV.U32 R19, RZ, RZ, R15 ;  /* 0x000000ffff137224 */ /* 0x000fce00078e000f */
.L_x_213:
[----:B------:R-:W-:Y:S05]  /*1130*/  BSYNC.RECONVERGENT B2 ;  /* 0x0000000000027941 */ /* 0x000fea0003800200 */
.L_x_212:
[----:B------:R-:W0:Y:S01]  /*1140*/  S2UR UR5, SR_CgaCtaId ;  /* 0x00000000000579c3 */ /* 0x000e220000008800 */
[----:B------:R-:W-:Y:S01]  /*1150*/  IADD3 R13, PT, PT, -R10, UR8, RZ ;  /* 0x000000080a0d7c10 */ /* 0x000fe2000fffe1ff */
[----:B------:R-:W-:Y:S01]  /*1160*/  UMOV UR4, 0x400 ;  /* 0x0000040000047882 */ /* 0x000fe20000000000 */
[----:B------:R-:W-:Y:S01]  /*1170*/  ISETP.GT.U32.AND P2, PT, R7, R10, PT ;  /* 0x0000000a0700720c */ /* 0x000fe20003f44070 */
[----:B------:R-:W-:Y:S01]  /*1180*/  BSSY.RECONVERGENT B2, `(.L_x_214) ;  /* 0x000002c000027945 */ /* 0x000fe20003800200 */
[----:B------:R-:W-:-:S04]  /*1190*/  IADD3 R0, PT, PT, R13, -0x2, RZ ;  /* 0xfffffffe0d007810 */ /* 0x000fc80007ffe0ff */
[----:B------:R-:W-:Y:S01]  /*11a0*/  ISETP.GE.U32.AND P1, PT, R7, R0, PT ;  /* 0x000000000700720c */ /* 0x000fe20003f26070 */
[----:B0-----:R-:W-:-:S09]  /*11b0*/  ULEA UR4, UR5, UR4, 0x18 ;  /* 0x0000000405047291 */ /* 0x001fd2000f8ec0ff */
[----:B------:R-:W0:Y:S04]  /*11c0*/  LDS R0, [UR4+0x140] ;  /* 0x00014004ff007984 */ /* 0x000e280008000800 */
[----:B------:R-:W1:Y:S04]  /*11d0*/  @!P1 LDS R9, [R6+0x144] ;  /* 0x0001440006099984 */ /* 0x000e680000000800 */
[----:B------:R-:W2:Y:S01]  /*11e0*/  @!P1 LDS R15, [R6+0x144] ;  /* 0x00014400060f9984 */ /* 0x000ea20000000800 */
[----:B0-----:R-:W-:Y:S01]  /*11f0*/  FFMA R3, R0, R19, R3 ;  /* 0x0000001300037223 */ /* 0x001fe20000000003 */
[----:B------:R-:W-:-:S02]  /*1200*/  FSEL R0, RZ, 1, P2 ;  /* 0x3f800000ff007808 */ /* 0x000fc40001000000 */
[-C--:B------:R-:W-:Y:S01]  /*1210*/  ISETP.NE.AND P2, PT, R7, R16.reuse, PT ;  /* 0x000000100700720c */ /* 0x080fe20003f45270 */
[-C--:B-1----:R-:W-:Y:S01]  /*1220*/  @!P1 FFMA R9, R4, R19.reuse, R9 ;  /* 0x0000001304099223 */ /* 0x082fe20000000009 */
[----:B------:R-:W0:Y:S01]  /*1230*/  MUFU.RCP R20, R3 ;  /* 0x0000000300147308 */ /* 0x000e220000001000 */
[-C--:B------:R-:W-:Y:S01]  /*1240*/  FMUL R0, R0, R19.reuse ;  /* 0x0000001300007220 */ /* 0x080fe20000400000 */
[----:B------:R-:W-:Y:S01]  /*1250*/  FSEL R23, RZ, 1, P2 ;  /* 0x3f800000ff177808 */ /* 0x000fe20001000000 */
[----:B--2---:R-:W-:Y:S01]  /*1260*/  @!P1 FFMA R4, R15, R19, R4 ;  /* 0x000000130f049223 */ /* 0x004fe20000000004 */
[----:B------:R1:W-:Y:S01]  /*1270*/  @!P1 STS [R6+0x140], R9 ;  /* 0x0001400906009388 */ /* 0x0003e20000000800 */
[----:B------:R-:W-:-:S03]  /*1280*/  ISETP.GT.U32.AND P2, PT, R7, R16, PT ;  /* 0x000000100700720c */ /* 0x000fc60003f44070 */
[----:B------:R-:W-:Y:S04]  /*1290*/  @P0 STS [R11+0x1c4], R3 ;  /* 0x0001c4030b000388 */ /* 0x000fe80000000800 */
[----:B------:R-:W2:Y:S04]  /*12a0*/  LDS R21, [R12+0xc4] ;  /* 0x0000c4000c157984 */ /* 0x000ea80000000800 */
[----:B------:R-:W3:Y:S02]  /*12b0*/  LDS R25, [R6+0xc0] ;  /* 0x0000c00006197984 */ /* 0x000ee40000000800 */
[----:B-1----:R-:W1:Y:S01]  /*12c0*/  @!P2 LDC.64 R8, c[0x0][0x3a0] ;  /* 0x0000e800ff08ab82 */ /* 0x002e620000000a00 */
[----:B--2---:R-:W-:Y:S01]  /*12d0*/  FMUL R0, R0, R21 ;  /* 0x0000001500007220 */ /* 0x004fe20000400000 */
[----:B------:R-:W-:-:S03]  /*12e0*/  @!P2 IMAD R21, R16, 0x20, R7 ;  /* 0x000000201015a824 */ /* 0x000fc600078e0207 */
[----:B------:R-:W-:-:S04]  /*12f0*/  FFMA R0, R23, R19, R0 ;  /* 0x0000001317007223 */ /* 0x000fc80000000000 */
[----:B---3--:R-:W-:-:S05]  /*1300*/  FADD R25, R0, R25 ;  /* 0x0000001900197221 */ /* 0x008fca0000000000 */
[----:B------:R-:W-:Y:S04]  /*1310*/  STS [R6+0xc0], R25 ;  /* 0x0000c01906007388 */ /* 0x000fe80000000800 */
[----:B------:R-:W2:Y:S04]  /*1320*/  @!P2 LDS R14, [R12+0xc8] ;  /* 0x0000c8000c0ea984 */ /* 0x000ea80000000800 */
[----:B------:R-:W3:Y:S04]  /*1330*/  @!P2 LDS R18, [UR4+0x2c4] ;  /* 0x0002c404ff12a984 */ /* 0x000ee80008000800 */
[----:B------:R-:W4:Y:S01]  /*1340*/  LDS R0, [UR4+0x140] ;  /* 0x00014004ff007984 */ /* 0x000f220008000800 */
[----:B--2---:R-:W-:Y:S01]  /*1350*/  @!P2 FADD R23, -R14, -RZ ;  /* 0x800000ff0e17a221 */ /* 0x004fe20000000100 */
[----:B---3--:R-:W-:-:S05]  /*1360*/  @!P2 IADD3 R21, PT, PT, R18, R21, RZ ;  /* 0x000000151215a210 */ /* 0x008fca0007ffe0ff */
        /* <DEDUP_REMOVED lines=8> */
[----:B------:R-:W-:Y:S01]  /*13f0*/  VIADD R16, R10, 0x2 ;  /* 0x000000020a107836 */ /* 0x000fe20000000000 */
[----:B01----:R-:W-:Y:S06]  /*1400*/  @!P2 BRA `(.L_x_215) ;  /* 0x00000000000ca947 */ /* 0x003fec0003800000 */
[----:B------:R-:W-:Y:S01]  /*1410*/  FADD R0, -R0, -RZ ;  /* 0x800000ff00007221 */ /* 0x000fe20000000100 */
[----:B------:R-:W-:-:S07]  /*1420*/  MOV R8, 0x1440 ;  /* 0x0000144000087802 */ /* 0x000fce0000000f00 */
[----:B------:R-:W-:Y:S05]  /*1430*/  CALL.REL.NOINC `($__internal_2_$__cuda_sm3x_div_rn_noftz_f32_slowpath) ;  /* 0x00000010002c7944 */ /* 0x000fea0003c00000 */
.L_x_215:
[----:B------:R-:W-:Y:S05]  /*1440*/  BSYNC.RECONVERGENT B2 ;  /* 0x0000000000027941 */ /* 0x000fea0003800200 */
.L_x_214:
[----:B------:R-:W0:Y:S01]  /*1450*/  S2UR UR5, SR_CgaCtaId ;  /* 0x00000000000579c3 */ /* 0x000e220000008800 */
[----:B------:R-:W-:Y:S01]  /*1460*/  IADD3 R0, PT, PT, R13, -0x3, RZ ;  /* 0xfffffffd0d007810 */ /* 0x000fe20007ffe0ff */
[----:B------:R-:W-:Y:S01]  /*1470*/  UMOV UR4, 0x400 ;  /* 0x0000040000047882 */ /* 0x000fe20000000000 */
[C---:B------:R-:W-:Y:S01]  /*1480*/  ISETP.GE.U32.AND P2, PT, R7.reuse, R16, PT ;  /* 0x000000100700720c */ /* 0x040fe20003f46070 */
[----:B------:R-:W-:Y:S01]  /*1490*/  BSSY.RECONVERGENT B2, `(.L_x_216) ;  /* 0x000002b000027945 */ /* 0x000fe20003800200 */
        /* <DEDUP_REMOVED lines=42> */
.L_x_217:
[----:B------:R-:W-:Y:S05]  /*1740*/  BSYNC.RECONVERGENT B2 ;  /* 0x0000000000027941 */ /* 0x000fea0003800200 */
.L_x_216:
[----:B------:R-:W0:Y:S01]  /*1750*/  S2UR UR5, SR_CgaCtaId ;  /* 0x00000000000579c3 */ /* 0x000e220000008800 */
[----:B------:R-:W-:Y:S01]  /*1760*/  IADD3 R0, PT, PT, R13, -0x4, RZ ;  /* 0xfffffffc0d007810 */ /* 0x000fe20007ffe0ff */
[----:B------:R-:W-:Y:S01]  /*1770*/  UMOV UR4, 0x400 ;  /* 0x0000040000047882 */ /* 0x000fe20000000000 */
[C---:B------:R-:W-:Y:S02]  /*1780*/  ISETP.GE.U32.AND P2, PT, R7.reuse, R16, PT ;  /* 0x000000100700720c */ /* 0x040fe40003f46070 */
[----:B------:R-:W-:Y:S02]  /*1790*/  ISETP.GE.U32.AND P1, PT, R7, R0, PT ;  /* 0x000000000700720c */ /* 0x000fe40003f26070 */
[----:B------:R-:W-:Y:S01]  /*17a0*/  IADD3 R10, PT, PT, R10, 0x4, RZ ;  /* 0x000000040a0a7810 */ /* 0x000fe20007ffe0ff */
[----:B0-----:R-:W-:-:S06]  /*17b0*/  ULEA UR4, UR5, UR4, 0x18 ;  /* 0x0000000405047291 */ /* 0x001fcc000f8ec0ff */
[----:B------:R-:W-:-:S05]  /*17c0*/  IMAD.U32 R9, RZ, RZ, UR4 ;  /* 0x00000004ff097e24 */ /* 0x000fca000f8e00ff */
[----:B------:R-:W0:Y:S04]  /*17d0*/  LDS R0, [R9+0x140] ;  /* 0x0001400009007984 */ /* 0x000e280000000800 */
[----:B------:R-:W1:Y:S01]  /*17e0*/  @!P1 LDS R13, [R6+0x144] ;  /* 0x00014400060d9984 */ /* 0x000e620000000800 */
[-C--:B0-----:R-:W-:Y:S01]  /*17f0*/  FFMA R3, R0, R15.reuse, R3 ;  /* 0x0000000f00037223 */ /* 0x081fe20000000003 */
[----:B------:R-:W-:Y:S02]  /*1800*/  FSEL R0, RZ, 1, P2 ;  /* 0x3f800000ff007808 */ /* 0x000fe40001000000 */
[----:B------:R-:W-:Y:S01]  /*1810*/  ISETP.NE.AND P2, PT, R7, R16, PT ;  /* 0x000000100700720c */ /* 0x000fe20003f45270 */
[-C--:B-1----:R-:W-:Y:S02]  /*1820*/  @!P1 FFMA R19, R4, R15.reuse, R13 ;  /* 0x0000000f04139223 */ /* 0x082fe4000000000d */
[----:B------:R-:W0:Y:S01]  /*1830*/  @!P1 LDS R13, [R6+0x144] ;  /* 0x00014400060d9984 */ /* 0x000e220000000800 */
[----:B------:R-:W-:Y:S01]  /*1840*/  FMUL R0, R0, R15 ;  /* 0x0000000f00007220 */ /* 0x000fe20000400000 */
[----:B------:R-:W-:-:S02]  /*1850*/  FSEL R23, RZ, 1, P2 ;  /* 0x3f800000ff177808 */ /* 0x000fc40001000000 */
[----:B------:R1:W-:Y:S01]  /*1860*/  @!P1 STS [R6+0x140], R19 ;  /* 0x0001401306009388 */ /* 0x0003e20000000800 */
[----:B------:R-:W-:-:S03]  /*1870*/  ISETP.GT.U32.AND P2, PT, R7, R16, PT ;  /* 0x000000100700720c */ /* 0x000fc60003f44070 */
[----:B------:R2:W-:Y:S04]  /*1880*/  @P0 STS [R11+0x1cc], R3 ;  /* 0x0001cc030b000388 */ /* 0x0005e80000000800 */
[----:B------:R-:W3:Y:S04]  /*1890*/  LDS R21, [R12+0xcc] ;  /* 0x0000cc000c157984 */ /* 0x000ee80000000800 */
[----:B------:R-:W4:Y:S02]  /*18a0*/  LDS R25, [R6+0xc0] ;  /* 0x0000c00006197984 */ /* 0x000f240000000800 */
[----:B-1----:R-:W1:Y:S01]  /*18b0*/  @!P2 LDC.64 R18, c[0x0][0x3a0] ;  /* 0x0000e800ff12ab82 */ /* 0x002e620000000a00 */
[----:B--2---:R-:W-:Y:S01]  /*18c0*/  @!P2 LEA R11, R16, R7, 0x5 ;  /* 0x00000007100ba211 */ /* 0x004fe200078e28ff */
[----:B0-----:R-:W-:Y:S01]  /*18d0*/  @!P1 FFMA R4, R13, R15, R4 ;  /* 0x0000000f0d049223 */ /* 0x001fe20000000004 */
[----:B---3--:R-:W-:-:S04]  /*18e0*/  FMUL R0, R0, R21 ;  /* 0x0000001500007220 */ /* 0x008fc80000400000 */
[----:B------:R-:W-:-:S04]  /*18f0*/  FFMA R0, R23, R15, R0 ;  /* 0x0000000f17007223 */ /* 0x000fc80000000000 */
[----:B----4-:R-:W-:-:S05]  /*1900*/  FADD R25, R0, R25 ;  /* 0x0000001900197221 */ /* 0x010fca0000000000 */
[----:B------:R-:W-:Y:S04]  /*1910*/  STS [R6+0xc0], R25 ;  /* 0x0000c01906007388 */ /* 0x000fe80000000800 */
[----:B------:R-:W0:Y:S04]  /*1920*/  @!P2 LDS R12, [R12+0xd0] ;  /* 0x0000d0000c0ca984 */ /* 0x000e280000000800 */
[----:B------:R-:W2:Y:S01]  /*1930*/  @!P2 LDS R0, [R9+0x2c4] ;  /* 0x0002c4000900a984 */ /* 0x000ea20000000800 */
[----:B0-----:R-:W-:Y:S01]  /*1940*/  @!P2 FADD R21, -R12, -RZ ;  /* 0x800000ff0c15a221 */ /* 0x001fe20000000100 */
[----:B--2---:R-:W-:-:S04]  /*1950*/  @!P2 IMAD.IADD R11, R0, 0x1, R11 ;  /* 0x00000001000ba824 */ /* 0x004fc800078e020b */
[----:B-1----:R-:W-:-:S05]  /*1960*/  @!P2 IMAD.WIDE.U32 R18, R11, 0x4, R18 ;  /* 0x000000040b12a825 */ /* 0x002fca00078e0012 */
[----:B------:R0:W-:Y:S01]  /*1970*/  @!P2 STG.E desc[UR6][R18.64], R21 ;  /* 0x000000151200a986 */ /* 0x0001e2000c101906 */
[----:B------:R-:W-:-:S13]  /*1980*/  ISETP.NE.AND P2, PT, R10, R2, PT ;  /* 0x000000020a00720c */ /* 0x000fda0003f45270 */
[----:B0-----:R-:W-:Y:S05]  /*1990*/  @P2 BRA `(.L_x_218) ;  /* 0xfffffff000c82947 */ /* 0x001fea000383ffff */
.L_x_209:
[----:B------:R-:W-:Y:S05]  /*19a0*/  BSYNC B1 ;  /* 0x0000000000017941 */ /* 0x000fea0003800000 */
.L_x_208:
[----:B------:R-:W-:-:S13]  /*19b0*/  ISETP.NE.AND P1, PT, R17, RZ, PT ;  /* 0x000000ff1100720c */ /* 0x000fda0003f25270 */
[----:B------:R-:W-:Y:S05]  /*19c0*/  @!P1 BRA `(.L_x_207) ;  /* 0x0000000800989947 */ /* 0x000fea0003800000 */
[----:B------:R-:W-:Y:S01]  /*19d0*/  ISETP.NE.AND P1, PT, R17, 0x1, PT ;  /* 0x000000011100780c */ /* 0x000fe20003f25270 */
[----:B------:R-:W-:-:S12]  /*19e0*/  BSSY.RECONVERGENT B1, `(.L_x_219) ;  /* 0x000006b000017945 */ /* 0x000fd80003800200 */
[----:B------:R-:W-:Y:S05]  /*19f0*/  @!P1 BRA `(.L_x_220) ;  /* 0x0000000400a49947 */ /* 0x000fea0003800000 */
[----:B------:R-:W0:Y:S01]  /*1a00*/  LDS R0, [R9+0x140] ;  /* 0x0001400009007984 */ /* 0x000e220000000800 */
[----:B------:R-:W2:Y:S01]  /*1a10*/  MUFU.RCP R8, R3 ;  /* 0x0000000300087308 */ /* 0x000ea20000001000 */
[----:B------:R-:W-:Y:S01]  /*1a20*/  BSSY.RECONVERGENT B2, `(.L_x_221) ;  /* 0x000000c000027945 */ /* 0x000fe20003800200 */
[----:B--2---:R-:W-:-:S04]  /*1a30*/  FFMA R11, -R3, R8, 1 ;  /* 0x3f800000030b7423 */ /* 0x004fc80000000108 */
[----:B------:R-:W-:Y:S02]  /*1a40*/  FFMA R11, R8, R11, R8 ;  /* 0x0000000b080b7223 */ /* 0x000fe40000000008 */
[----:B0-----:R-:W0:Y:S02]  /*1a50*/  FCHK P1, -R0, R3 ;  /* 0x0000000300007302 */ /* 0x001e240000020100 */
[----:B------:R-:W-:-:S04]  /*1a60*/  FFMA R8, -R0, R11, RZ ;  /* 0x0000000b00087223 */ /* 0x000fc800000001ff */
[----:B------:R-:W-:-:S04]  /*1a70*/  FFMA R13, -R3, R8, -R0 ;  /* 0x00000008030d7223 */ /* 0x000fc80000000900 */
[----:B------:R-:W-:Y:S01]  /*1a80*/  FFMA R13, R11, R13, R8 ;  /* 0x0000000d0b0d7223 */ /* 0x000fe20000000008 */
[----:B0-----:R-:W-:Y:S06]  /*1a90*/  @!P1 BRA `(.L_x_222) ;  /* 0x0000000000109947 */ /* 0x001fec0003800000 */
[----:B------:R-:W-:Y:S01]  /*1aa0*/  FADD R0, -R0, -RZ ;  /* 0x800000ff00007221 */ /* 0x000fe20000000100 */
[----:B------:R-:W-:-:S07]  /*1ab0*/  MOV R8, 0x1ad0 ;  /* 0x00001ad000087802 */ /* 0x000fce0000000f00 */
[----:B-1----:R-:W-:Y:S05]  /*1ac0*/  CALL.REL.NOINC `($__internal_2_$__cuda_sm3x_div_rn_noftz_f32_slowpath) ;  /* 0x0000000800887944 */ /* 0x002fea0003c00000 */
[----:B------:R-:W-:-:S07]  /*1ad0*/  IMAD.MOV.U32 R13, RZ, RZ, R15 ;  /* 0x000000ffff0d7224 */ /* 0x000fce00078e000f */
.L_x_222:
[----:B------:R-:W-:Y:S05]  /*1ae0*/  BSYNC.RECONVERGENT B2 ;  /* 0x0000000000027941 */ /* 0x000fea0003800200 */
.L_x_221:
[----:B------:R-:W0:Y:S01]  /*1af0*/  LDCU UR4, c[0x0][0x398] ;  /* 0x00007300ff0477ac */ /* 0x000e220008000800 */
[----:B------:R-:W2:Y:S01]  /*1b00*/  S2UR UR5, SR_CgaCtaId ;  /* 0x00000000000579c3 */ /* 0x000ea20000008800 */
[-C--:B------:R-:W-:Y:S01]  /*1b10*/  LOP3.LUT R0, RZ, R2.reuse, RZ, 0x33, !PT ;  /* 0x00000002ff007212 */ /* 0x080fe200078e33ff */
[----:B------:R-:W-:Y:S01]  /*1b20*/  IMAD.IADD R11, R5, 0x1, R2 ;  /* 0x00000001050b7824 */ /* 0x000fe200078e0202 */
[----:B------:R-:W-:Y:S01]  /*1b30*/  ISETP.GE.U32.AND P2, PT, R7, R2, PT ;  /* 0x000000020700720c */ /* 0x000fe20003f46070 */
[----:B------:R-:W-:Y:S01]  /*1b40*/  BSSY.RECONVERGENT B2, `(.L_x_223) ;  /* 0x0000030000027945 */ /* 0x000fe20003800200 */
[----:B0-----:R-:W-:Y:S01]  /*1b50*/  IADD3 R0, PT, PT, R0, UR4, RZ ;  /* 0x0000000400007c10 */ /* 0x001fe2000fffe0ff */
[----:B------:R-:W-:-:S03]  /*1b60*/  UMOV UR4, 0x400 ;  /* 0x0000040000047882 */ /* 0x000fc60000000000 */
[----:B------:R-:W-:Y:S01]  /*1b70*/  ISETP.GE.U32.AND P1, PT, R7, R0, PT ;  /* 0x000000000700720c */ /* 0x000fe20003f26070 */
[----:B--2---:R-:W-:-:S06]  /*1b80*/  ULEA UR4, UR5, UR4, 0x18 ;  /* 0x0000000405047291 */ /* 0x004fcc000f8ec0ff */
[----:B------:R-:W-:Y:S02]  /*1b90*/  LEA R10, R2, UR4, 0x2 ;  /* 0x00000004020a7c11 */ /* 0x000fe4000f8e10ff */
[----:B------:R-:W-:Y:S01]  /*1ba0*/  LEA R11, R11, UR4, 0x2 ;  /* 0x000000040b0b7c11 */ /* 0x000fe2000f8e10ff */
        /* <DEDUP_REMOVED lines=41> */
.L_x_224:
[----:B------:R-:W-:Y:S05]  /*1e40*/  BSYNC.RECONVERGENT B2 ;  /* 0x0000000000027941 */ /* 0x000fea0003800200 */
.L_x_223:
[----:B------:R-:W0:Y:S01]  /*1e50*/  LDC R9, c[0x0][0x398] ;  /* 0x0000e600ff097b82 */ /* 0x000e220000000800 */
[----:B------:R-:W-:Y:S01]  /*1e60*/  UMOV UR4, 0x400 ;  /* 0x0000040000047882 */ /* 0x000fe20000000000 */
[----:B------:R-:W-:-:S06]  /*1e70*/  ISETP.GT.U32.AND P2, PT, R7, R2, PT ;  /* 0x000000020700720c */ /* 0x000fcc0003f44070 */
[----:B------:R-:W1:Y:S01]  /*1e80*/  S2UR UR5, SR_CgaCtaId ;  /* 0x00000000000579c3 */ /* 0x000e620000008800 */
[C---:B0-----:R-:W-:Y:S01]  /*1e90*/  IADD3 R0, PT, PT, -R2.reuse, -0x2, R9 ;  /* 0xfffffffe02007810 */ /* 0x041fe20007ffe109 */
[----:B------:R-:W-:-:S03]  /*1ea0*/  VIADD R2, R2, 0x2 ;  /* 0x0000000202027836 */ /* 0x000fc60000000000 */
[----:B------:R-:W-:Y:S01]  /*1eb0*/  ISETP.GE.U32.AND P1, PT, R7, R0, PT ;  /* 0x000000000700720c */ /* 0x000fe20003f26070 */
[----:B-1----:R-:W-:-:S06]  /*1ec0*/  ULEA UR4, UR5, UR4, 0x18 ;  /* 0x0000000405047291 */ /* 0x002fcc000f8ec0ff */
[----:B------:R-:W-:-:S05]  /*1ed0*/  MOV R9, UR4 ;  /* 0x0000000400097c02 */ /* 0x000fca0008000f00 */
[----:B------:R-:W0:Y:S04]  /*1ee0*/  LDS R0, [R9+0x140] ;  /* 0x0001400009007984 */ /* 0x000e280000000800 */
[----:B------:R-:W1:Y:S04]  /*1ef0*/  @!P1 LDS R15, [R6+0x144] ;  /* 0x00014400060f9984 */ /* 0x000e680000000800 */
[----:B------:R-:W2:Y:S01]  /*1f00*/  @!P1 LDS R17, [R6+0x144] ;  /* 0x0001440006119984 */ /* 0x000ea20000000800 */
[----:B0-----:R-:W-:Y:S01]  /*1f10*/  FFMA R3, R0, R13, R3 ;  /* 0x0000000d00037223 */ /* 0x001fe20000000003 */
[----:B------:R-:W-:-:S02]  /*1f20*/  FSEL R0, RZ, 1, P2 ;  /* 0x3f800000ff007808 */ /* 0x000fc40001000000 */
[-C--:B------:R-:W-:Y:S01]  /*1f30*/  ISETP.NE.AND P2, PT, R7, R12.reuse, PT ;  /* 0x0000000c0700720c */ /* 0x080fe20003f45270 */
[-C--:B-1----:R-:W-:Y:S02]  /*1f40*/  @!P1 FFMA R15, R4, R13.reuse, R15 ;  /* 0x0000000d040f9223 */ /* 0x082fe4000000000f */
[-C--:B------:R-:W-:Y:S01]  /*1f50*/  FMUL R0, R0, R13.reuse ;  /* 0x0000000d00007220 */ /* 0x080fe20000400000 */
[----:B------:R-:W-:Y:S01]  /*1f60*/  FSEL R21, RZ, 1, P2 ;  /* 0x3f800000ff157808 */ /* 0x000fe20001000000 */
[----:B--2---:R-:W-:Y:S01]  /*1f70*/  @!P1 FFMA R4, R17, R13, R4 ;  /* 0x0000000d11049223 */ /* 0x004fe20000000004 */
[----:B------:R0:W-:Y:S01]  /*1f80*/  @!P1 STS [R6+0x140], R15 ;  /* 0x0001400f06009388 */ /* 0x0001e20000000800 */
[----:B------:R-:W-:-:S03]  /*1f90*/  ISETP.GT.U32.AND P2, PT, R7, R12, PT ;  /* 0x0000000c0700720c */ /* 0x000fc60003f44070 */
[----:B------:R-:W-:Y:S04]  /*1fa0*/  @P0 STS [R10+0x1c4], R3 ;  /* 0x0001c4030a000388 */ /* 0x000fe80000000800 */
[----:B------:R-:W1:Y:S04]  /*1fb0*/  LDS R19, [R11+0xc4] ;  /* 0x0000c4000b137984 */ /* 0x000e680000000800 */
[----:B------:R-:W2:Y:S02]  /*1fc0*/  LDS R23, [R6+0xc0] ;  /* 0x0000c00006177984 */ /* 0x000ea40000000800 */
[----:B0-----:R-:W0:Y:S01]  /*1fd0*/  @!P2 LDC.64 R14, c[0x0][0x3a0] ;  /* 0x0000e800ff0eab82 */ /* 0x001e220000000a00 */
[----:B-1----:R-:W-:Y:S01]  /*1fe0*/  FMUL R0, R0, R19 ;  /* 0x0000001300007220 */ /* 0x002fe20000400000 */
[----:B------:R-:W-:-:S03]  /*1ff0*/  @!P2 IMAD R19, R12, 0x20, R7 ;  /* 0x000000200c13a824 */ /* 0x000fc600078e0207 */
[----:B------:R-:W-:-:S04]  /*2000*/  FFMA R0, R21, R13, R0 ;  /* 0x0000000d15007223 */ /* 0x000fc80000000000 */
[----:B--2---:R-:W-:-:S05]  /*2010*/  FADD R23, R0, R23 ;  /* 0x0000001700177221 */ /* 0x004fca0000000000 */
[----:B------:R-:W-:Y:S04]  /*2020*/  STS [R6+0xc0], R23 ;  /* 0x0000c01706007388 */ /* 0x000fe80000000800 */
[----:B------:R-:W1:Y:S04]  /*2030*/  @!P2 LDS R11, [R11+0xc8] ;  /* 0x0000c8000b0ba984 */ /* 0x000e680000000800 */
[----:B------:R-:W2:Y:S01]  /*2040*/  @!P2 LDS R0, [R9+0x2c4] ;  /* 0x0002c4000900a984 */ /* 0x000ea20000000800 */
[----:B-1----:R-:W-:Y:S01]  /*2050*/  @!P2 FADD R21, -R11, -RZ ;  /* 0x800000ff0b15a221 */ /* 0x002fe20000000100 */
[----:B--2---:R-:W-:-:S05]  /*2060*/  @!P2 IADD3 R19, PT, PT, R0, R19, RZ ;  /* 0x000000130013a210 */ /* 0x004fca0007ffe0ff */
[----:B0-----:R-:W-:-:S05]  /*2070*/  @!P2 IMAD.WIDE.U32 R14, R19, 0x4, R14 ;  /* 0x00000004130ea825 */ /* 0x001fca00078e000e */
[----:B------:R0:W-:Y:S02]  /*2080*/  @!P2 STG.E desc[UR6][R14.64], R21 ;  /* 0x000000150e00a986 */ /* 0x0001e4000c101906 */
.L_x_220:
[----:B------:R-:W-:Y:S05]  /*2090*/  BSYNC.RECONVERGENT B1 ;  /* 0x0000000000017941 */ /* 0x000fea0003800200 */
.L_x_219:
[----:B------:R-:W2:Y:S02]  /*20a0*/  LDCU UR4, c[0x0][0x398] ;  /* 0x00007300ff0477ac */ /* 0x000ea40008000800 */
[----:B--2---:R-:W-:-:S04]  /*20b0*/  ULOP3.LUT UR4, UR4, 0x1, URZ, 0xc0, !UPT ;  /* 0x0000000104047892 */ /* 0x004fc8000f8ec0ff */
[----:B------:R-:W-:-:S09]  /*20c0*/  UISETP.NE.U32.AND UP0, UPT, UR4, 0x1, UPT ;  /* 0x000000010400788c */ /* 0x000fd2000bf05070 */
[----:B------:R-:W-:Y:S05]  /*20d0*/  BRA.U UP0, `(.L_x_207) ;  /* 0x0000000100d47547 */ /* 0x000fea000b800000 */
[----:B------:R-:W2:Y:S01]  /*20e0*/  LDS R0, [R9+0x140] ;  /* 0x0001400009007984 */ /* 0x000ea20000000800 */
[----:B------:R-:W3:Y:S01]  /*20f0*/  MUFU.RCP R8, R3 ;  /* 0x0000000300087308 */ /* 0x000ee20000001000 */
[----:B------:R-:W-:Y:S01]  /*2100*/  BSSY.RECONVERGENT B1, `(.L_x_225) ;  /* 0x000000c000017945 */ /* 0x000fe20003800200 */
[----:B---3--:R-:W-:-:S04]  /*2110*/  FFMA R11, R8, -R3, 1 ;  /* 0x3f800000080b7423 */ /* 0x008fc80000000803 */
[----:B------:R-:W-:Y:S02]  /*2120*/  FFMA R11, R8, R11, R8 ;  /* 0x0000000b080b7223 */ /* 0x000fe40000000008 */
[----:B--2---:R-:W2:Y:S02]  /*2130*/  FCHK P1, -R0, R3 ;  /* 0x0000000300007302 */ /* 0x004ea40000020100 */
[----:B------:R-:W-:-:S04]  /*2140*/  FFMA R8, -R0, R11, RZ ;  /* 0x0000000b00087223 */ /* 0x000fc800000001ff */
[----:B------:R-:W-:-:S04]  /*2150*/  FFMA R10, R8, -R3, -R0 ;  /* 0x80000003080a7223 */ /* 0x000fc80000000800 */
[----:B------:R-:W-:Y:S01]  /*2160*/  FFMA R8, R11, R10, R8 ;  /* 0x0000000a0b087223 */ /* 0x000fe20000000008 */
[----:B--2---:R-:W-:Y:S06]  /*2170*/  @!P1 BRA `(.L_x_226) ;  /* 0x0000000000109947 */ /* 0x004fec0003800000 */
[----:B------:R-:W-:Y:S01]  /*2180*/  FADD R0, -R0, -RZ ;  /* 0x800000ff00007221 */ /* 0x000fe20000000100 */
[----:B------:R-:W-:-:S07]  /*2190*/  MOV R8, 0x21b0 ;  /* 0x000021b000087802 */ /* 0x000fce0000000f00 */
[----:B01----:R-:W-:Y:S05]  /*21a0*/  CALL.REL.NOINC `($__internal_2_$__cuda_sm3x_div_rn_noftz_f32_slowpath) ;  /* 0x0000000000d07944 */ /* 0x003fea0003c00000 */
[----:B------:R-:W-:-:S07]  /*21b0*/  MOV R8, R15 ;  /* 0x0000000f00087202 */ /* 0x000fce0000000f00 */
.L_x_226:
[----:B------:R-:W-:Y:S05]  /*21c0*/  BSYNC.RECONVERGENT B1 ;  /* 0x0000000000017941 */ /* 0x000fea0003800200 */
.L_x_225:
[----:B------:R-:W2:Y:S01]  /*21d0*/  S2UR UR5, SR_CgaCtaId ;  /* 0x00000000000579c3 */ /* 0x000ea20000008800 */
[----:B------:R-:W3:Y:S01]  /*21e0*/  LDCU UR4, c[0x0][0x398] ;  /* 0x00007300ff0477ac */ /* 0x000ee20008000800 */
[-C--:B------:R-:W-:Y:S02]  /*21f0*/  LOP3.LUT R0, RZ, R2.reuse, RZ, 0x33, !PT ;  /* 0x00000002ff007212 */ /* 0x080fe400078e33ff */
[----:B------:R-:W-:-:S03]  /*2200*/  IADD3 R10, PT, PT, R5, R2, RZ ;  /* 0x00000002050a7210 */ /* 0x000fc60007ffe0ff */
[----:B---3--:R-:W-:Y:S01]  /*2210*/  VIADD R0, R0, UR4 ;  /* 0x0000000400007c36 */ /* 0x008fe20008000000 */
[----:B------:R-:W-:-:S04]  /*2220*/  UMOV UR4, 0x400 ;  /* 0x0000040000047882 */ /* 0x000fc80000000000 */
[----:B------:R-:W-:Y:S01]  /*2230*/  ISETP.GE.U32.AND P1, PT, R7, R0, PT ;  /* 0x000000000700720c */ /* 0x000fe20003f26070 */
[----:B--2---:R-:W-:-:S06]  /*2240*/  ULEA UR4, UR5, UR4, 0x18 ;  /* 0x0000000405047291 */ /* 0x004fcc000f8ec0ff */
[----:B------:R-:W-:-:S04]  /*2250*/  MOV R9, UR4 ;  /* 0x0000000400097c02 */ /* 0x000fc80008000f00 */
[----:B0-----:R-:W-:Y:S01]  /*2260*/  LEA R14, R10, R9, 0x2 ;  /* 0x000000090a0e7211 */ /* 0x001fe200078e10ff */
[----:B------:R-:W0:Y:S04]  /*2270*/  LDS R0, [R9+0x140] ;  /* 0x0001400009007984 */ /* 0x000e280000000800 */
[----:B------:R-:W1:Y:S04]  /*2280*/  @!P1 LDS R11, [R6+0x144] ;  /* 0x00014400060b9984 */ /* 0x000e680000000800 */
[----:B------:R-:W2:Y:S01]  /*2290*/  @!P1 LDS R10, [R6+0x144] ;  /* 0x00014400060a9984 */ /* 0x000ea20000000800 */
[----:B0-----:R-:W-:Y:S01]  /*22a0*/  FFMA R5, R0, R8, R3 ;  /* 0x0000000800057223 */ /* 0x001fe20000000003 */
[----:B------:R-:W-:-:S02]  /*22b0*/  @P0 IMAD R0, R2, 0x4, R9 ;  /* 0x0000000402000824 */ /* 0x000fc400078e0209 */
[----:B-1----:R-:W-:-:S05]  /*22c0*/  @!P1 FFMA R11, R8, R4, R11 ;  /* 0x00000004080b9223 */ /* 0x002fca000000000b */
[----:B------:R-:W-:Y:S04]  /*22d0*/  @!P1 STS [R6+0x140], R11 ;  /* 0x0001400b06009388 */ /* 0x000fe80000000800 */
[----:B------:R-:W-:Y:S01]  /*22e0*/  @P0 STS [R0+0x1c0], R5 ;  /* 0x0001c00500000388 */ /* 0x000fe20000000800 */
[----:B------:R-:W-:-:S03]  /*22f0*/  ISETP.GE.U32.AND P0, PT, R7, R2, PT ;  /* 0x000000020700720c */ /* 0x000fc60003f06070 */
[----:B------:R-:W0:Y:S01]  /*2300*/  LDS R4, [R14+0xc0] ;  /* 0x0000c0000e047984 */ /* 0x000e220000000800 */
[----:B------:R-:W-:Y:S02]  /*2310*/  FSEL R3, RZ, 1, P0 ;  /* 0x3f800000ff037808 */ /* 0x000fe40000000000 */
[----:B------:R-:W-:Y:S01]  /*2320*/  ISETP.NE.AND P0, PT, R7, R2, PT ;  /* 0x000000020700720c */ /* 0x000fe20003f05270 */
[----:B------:R-:W1:Y:S02]  /*2330*/  LDS R12, [R6+0xc0] ;  /* 0x0000c000060c7984 */ /* 0x000e640000000800 */
[----:B------:R-:W-:Y:S01]  /*2340*/  FMUL R3, R3, R8 ;  /* 0x0000000803037220 */ /* 0x000fe20000400000 */
[----:B--2---:R-:W-:Y:S02]  /*2350*/  FSEL R10, RZ, 1, P0 ;  /* 0x3f800000ff0a7808 */ /* 0x004fe40000000000 */
[----:B------:R-:W-:-:S13]  /*2360*/  ISETP.GT.U32.AND P0, PT, R7, R2, PT ;  /* 0x000000020700720c */ /* 0x000fda0003f04070 */
[----:B------:R-:W-:Y:S01]  /*2370*/  @!P0 LEA R2, R2, R7, 0x5 ;  /* 0x0000000702028211 */ /* 0x000fe200078e28ff */
[----:B0-----:R-:W-:Y:S02]  /*2380*/  FMUL R3, R3, R4 ;  /* 0x0000000403037220 */ /* 0x001fe40000400000 */
[----:B------:R-:W0:Y:S02]  /*2390*/  @!P0 LDC.64 R4, c[0x0][0x3a0] ;  /* 0x0000e800ff048b82 */ /* 0x000e240000000a00 */
[----:B------:R-:W-:-:S04]  /*23a0*/  FFMA R3, R10, R8, R3 ;  /* 0x000000080a037223 */ /* 0x000fc80000000003 */
[----:B-1----:R-:W-:-:S05]  /*23b0*/  FADD R11, R3, R12 ;  /* 0x0000000c030b7221 */ /* 0x002fca0000000000 */
[----:B------:R-:W-:Y:S04]  /*23c0*/  STS [R6+0xc0], R11 ;  /* 0x0000c00b06007388 */ /* 0x000fe80000000800 */
[----:B------:R-:W1:Y:S04]  /*23d0*/  @!P0 LDS R0, [R14+0xc4] ;  /* 0x0000c4000e008984 */ /* 0x000e680000000800 */
[----:B------:R-:W2:Y:S01]  /*23e0*/  @!P0 LDS R3, [R9+0x2c4] ;  /* 0x0002c40009038984 */ /* 0x000ea20000000800 */
[----:B-1----:R-:W-:Y:S01]  /*23f0*/  @!P0 FADD R13, -R0, -RZ ;  /* 0x800000ff000d8221 */ /* 0x002fe20000000100 */
[----:B--2---:R-:W-:-:S04]  /*2400*/  @!P0 IMAD.IADD R3, R3, 0x1, R2 ;  /* 0x0000000103038824 */ /* 0x004fc800078e0202 */
[----:B0-----:R-:W-:-:S05]  /*2410*/  @!P0 IMAD.WIDE.U32 R2, R3, 0x4, R4 ;  /* 0x0000000403028825 */ /* 0x001fca00078e0004 */
[----:B------:R3:W-:Y:S02]  /*2420*/  @!P0 STG.E desc[UR6][R2.64], R13 ;  /* 0x0000000d02008986 */ /* 0x0007e4000c101906 */
.L_x_207:
[----:B------:R-:W-:Y:S05]  /*2430*/  BSYNC B0 ;  /* 0x0000000000007941 */ /* 0x000fea0003800000 */
.L_x_206:
[----:B--2---:R-:W2:Y:S02]  /*2440*/  LDC R0, c[0x0][0x398] ;  /* 0x0000e600ff007b82 */ /* 0x004ea40000000800 */
[----:B--2---:R-:W-:-:S13]  /*2450*/  ISETP.GE.U32.AND P0, PT, R7, R0, PT ;  /* 0x000000000700720c */ /* 0x004fda0003f06070 */
[----:B------:R-:W-:Y:S05]  /*2460*/  @P0 EXIT ;  /* 0x000000000000094d */ /* 0x000fea0003800000 */
[----:B------:R-:W-:Y:S01]  /*2470*/  LDS R5, [R6+0x1c0] ;  /* 0x0001c00006057984 */ /* 0x000fe20000000800 */
[----:B0--3--:R-:W0:Y:S01]  /*2480*/  LDC.64 R2, c[0x0][0x3a0] ;  /* 0x0000e800ff027b82 */ /* 0x009e220000000a00 */
[----:B------:R-:W-:Y:S02]  /*2490*/  LEA R0, R0, R7, 0x5 ;  /* 0x0000000700007211 */ /* 0x000fe400078e28ff */
[----:B------:R-:W2:Y:S02]  /*24a0*/  LDS R9, [R9+0x2c4] ;  /* 0x0002c40009097984 */ /* 0x000ea40000000800 */
[----:B--2---:R-:W-:-:S05]  /*24b0*/  IADD3 R7, PT, PT, R9, R0, RZ ;  /* 0x0000000009077210 */ /* 0x004fca0007ffe0ff */
[----:B0-----:R-:W-:-:S05]  /*24c0*/  IMAD.WIDE.U32 R2, R7, 0x4, R2 ;  /* 0x0000000407027825 */ /* 0x001fca00078e0002 */
[----:B------:R-:W-:Y:S01]  /*24d0*/  STG.E desc[UR6][R2.64], R5 ;  /* 0x0000000502007986 */ /* 0x000fe2000c101906 */
[----:B------:R-:W-:Y:S05]  /*24e0*/  EXIT ;  /* 0x000000000000794d */ /* 0x000fea0003800000 */
        .weak           $__internal_2_$__cuda_sm3x_div_rn_noftz_f32_slowpath
        .type           $__internal_2_$__cuda_sm3x_div_rn_noftz_f32_slowpath,@function
        .size           $__internal_2_$__cuda_sm3x_div_rn_noftz_f32_slowpath,(.L_x_262 - $__internal_2_$__cuda_sm3x_div_rn_noftz_f32_slowpath)
$__internal_2_$__cuda_sm3x_div_rn_noftz_f32_slowpath:
[----:B------:R-:W-:Y:S01]  /*24f0*/  SHF.R.U32.HI R9, RZ, 0x17, R3 ;  /* 0x00000017ff097819 */ /* 0x000fe20000011603 */
[----:B------:R-:W-:Y:S01]  /*2500*/  BSSY.RECONVERGENT B3, `(.L_x_227) ;  /* 0x0000063000037945 */ /* 0x000fe20003800200 */
[----:B------:R-:W-:Y:S02]  /*2510*/  SHF.R.U32.HI R15, RZ, 0x17, R0 ;  /* 0x00000017ff0f7819 */ /* 0x000fe40000011600 */
[----:B------:R-:W-:Y:S02]  /*2520*/  LOP3.LUT R9, R9, 0xff, RZ, 0xc0, !PT ;  /* 0x000000ff09097812 */ /* 0x000fe400078ec0ff */
[----:B------:R-:W-:Y:S02]  /*2530*/  LOP3.LUT R15, R15, 0xff, RZ, 0xc0, !PT ;  /* 0x000000ff0f0f7812 */ /* 0x000fe400078ec0ff */
[----:B------:R-:W-:Y:S01]  /*2540*/  MOV R21, R3 ;  /* 0x0000000300157202 */ /* 0x000fe20000000f00 */
        /* <DEDUP_REMOVED lines=25> */
[----:B------:R-:W-:Y:S01]  /*26e0*/  @!P1 FFMA R0, R0, 1.84467440737095516160e+19, RZ ;  /* 0x5f80000000009823 */ /* 0x000fe200000000ff */
[----:B------:R-:W-:Y:S01]  /*26f0*/  @!P1 MOV R14, 0xffffffc0 ;  /* 0xffffffc0000e9802 */ /* 0x000fe20000000f00 */
[----:B------:R-:W-:-:S04]  /*2700*/  @!P2 FFMA R21, R3, 1.84467440737095516160e+19, RZ ;  /* 0x5f8000000315a823 */ /* 0x000fc800000000ff */
[----:B------:R-:W-:-:S07]  /*2710*/  @!P2 VIADD R14, R14, 0x40 ;  /* 0x000000400e0ea836 */ /* 0x000fce0000000000 */
.L_x_228:
[----:B------:R-:W-:Y:S01]  /*2720*/  LEA R18, R9, 0xc0800000, 0x17 ;  /* 0xc080000009127811 */ /* 0x000fe200078eb8ff */
[----:B------:R-:W-:Y:S01]  /*2730*/  BSSY.RECONVERGENT B4, `(.L_x_233) ;  /* 0x0000036000047945 */ /* 0x000fe20003800200 */
[----:B------:R-:W-:Y:S02]  /*2740*/  IADD3 R15, PT, PT, R15, -0x7f, RZ ;  /* 0xffffff810f0f7810 */ /* 0x000fe40007ffe0ff */
[----:B------:R-:W-:-:S03]  /*2750*/  IADD3 R22, PT, PT, -R18, R21, RZ ;  /* 0x0000001512167210 */ /* 0x000fc60007ffe1ff */
[C---:B------:R-:W-:Y:S01]  /*2760*/  IMAD R0, R15.reuse, -0x800000, R0 ;  /* 0xff8000000f007824 */ /* 0x040fe200078e0200 */
[----:B------:R-:W0:Y:S01]  /*2770*/  MUFU.RCP R18, R22 ;  /* 0x0000001600127308 */ /* 0x000e220000001000 */
[----:B------:R-:W-:Y:S01]  /*2780*/  FADD.FTZ R19, -R22, -RZ ;  /* 0x800000ff16137221 */ /* 0x000fe20000010100 */
[----:B------:R-:W-:-:S05]  /*2790*/  IADD3 R15, PT, PT, R15, 0x7f, -R9 ;  /* 0x0000007f0f0f7810 */ /* 0x000fca0007ffe809 */
        /* <DEDUP_REMOVED lines=10> */
[----:B------:R-:W-:-:S04]  /*2840*/  IADD3 R9, PT, PT, R14, R15, RZ ;  /* 0x0000000f0e097210 */ /* 0x000fc80007ffe0ff */
[----:B------:R-:W-:-:S04]  /*2850*/  IADD3 R14, PT, PT, R9, -0x1, RZ ;  /* 0xffffffff090e7810 */ /* 0x000fc80007ffe0ff */
        /* <DEDUP_REMOVED lines=9> */
[CCC-:B------:R-:W-:Y:S01]  /*28f0*/  FFMA.RZ R14, R21.reuse, R19.reuse, R20.reuse ;  /* 0x00000013150e7223 */ /* 0x1c0fe2000000c014 */
[CCC-:B------:R-:W-:Y:S01]  /*2900*/  FFMA.RP R15, R21.reuse, R19.reuse, R20.reuse ;  /* 0x00000013150f7223 */ /* 0x1c0fe20000008014 */
[----:B------:R-:W-:Y:S01]  /*2910*/  FFMA.RM R20, R21, R19, R20 ;  /* 0x0000001315147223 */ /* 0x000fe20000004014 */
[C---:B------:R-:W-:Y:S01]  /*2920*/  VIADD R19, R9.reuse, 0x20 ;  /* 0x0000002009137836 */ /* 0x040fe20000000000 */
[C---:B------:R-:W-:Y:S02]  /*2930*/  ISETP.NE.AND P3, PT, R9.reuse, RZ, PT ;  /* 0x000000ff0900720c */ /* 0x040fe40003f65270 */
[----:B------:R-:W-:Y:S02]  /*2940*/  LOP3.LUT R14, R14, 0x7fffff, RZ, 0xc0, !PT ;  /* 0x007fffff0e0e7812 */ /* 0x000fe400078ec0ff */
[----:B------:R-:W-:Y:S02]  /*2950*/  ISETP.NE.AND P2, PT, R9, RZ, PT ;  /* 0x000000ff0900720c */ /* 0x000fe40003f45270 */
[----:B------:R-:W-:-:S02]  /*2960*/  LOP3.LUT R14, R14, 0x800000, RZ, 0xfc, !PT ;  /* 0x008000000e0e7812 */ /* 0x000fc400078efcff */
[----:B------:R-:W-:Y:S02]  /*2970*/  IADD3 R9, PT, PT, -R9, RZ, RZ ;  /* 0x000000ff09097210 */ /* 0x000fe40007ffe1ff */
[----:B------:R-:W-:Y:S02]  /*2980*/  SHF.L.U32 R19, R14, R19, RZ ;  /* 0x000000130e137219 */ /* 0x000fe400000006ff */
[----:B------:R-:W-:Y:S02]  /*2990*/  FSETP.NEU.FTZ.AND P1, PT, R15, R20, PT ;  /* 0x000000140f00720b */ /* 0x000fe40003f3d000 */
[----:B------:R-:W-:Y:S02]  /*29a0*/  SEL R9, R9, RZ, P3 ;  /* 0x000000ff09097207 */ /* 0x000fe40001800000 */
[----:B------:R-:W-:Y:S02]  /*29b0*/  ISETP.NE.AND P2, PT, R19, RZ, P2 ;  /* 0x000000ff1300720c */ /* 0x000fe40001745270 */
[----:B------:R-:W-:-:S02]  /*29c0*/  SHF.R.U32.HI R9, RZ, R9, R14 ;  /* 0x00000009ff097219 */ /* 0x000fc4000001160e */
[----:B------:R-:W-:Y:S02]  /*29d0*/  PLOP3.LUT P1, PT, P1, P2, PT, 0xf8, 0x8f ;  /* 0x00000000008f781c */ /* 0x000fe40000f25f70 */
[----:B------:R-:W-:Y:S02]  /*29e0*/  SHF.R.U32.HI R15, RZ, 0x1, R9 ;  /* 0x00000001ff0f7819 */ /* 0x000fe40000011609 */
[----:B------:R-:W-:-:S04]  /*29f0*/  SEL R14, RZ, 0x1, !P1 ;  /* 0x00000001ff0e7807 */ /* 0x000fc80004800000 */
[----:B------:R-:W-:-:S04]  /*2a00*/  LOP3.LUT R14, R14, 0x1, R15, 0xf8, !PT ;  /* 0x000000010e0e7812 */ /* 0x000fc800078ef80f */
[----:B------:R-:W-:-:S04]  /*2a10*/  LOP3.LUT R14, R14, R9, RZ, 0xc0, !PT ;  /* 0x000000090e0e7212 */ /* 0x000fc800078ec0ff */
[----:B------:R-:W-:-:S04]  /*2a20*/  IADD3 R15, PT, PT, R15, R14, RZ ;  /* 0x0000000e0f0f7210 */ /* 0x000fc80007ffe0ff */
[----:B------:R-:W-:Y:S01]  /*2a30*/  LOP3.LUT R0, R15, R0, RZ, 0xfc, !PT ;  /* 0x000000000f007212 */ /* 0x000fe200078efcff */
[----:B------:R-:W-:Y:S06]  /*2a40*/  BRA `(.L_x_236) ;  /* 0x0000000000107947 */ /* 0x000fec0003800000 */
.L_x_235:
[----:B------:R-:W-:-:S04]  /*2a50*/  LOP3.LUT R0, R0, 0x80000000, RZ, 0xc0, !PT ;  /* 0x8000000000007812 */ /* 0x000fc800078ec0ff */
[----:B------:R-:W-:Y:S01]  /*2a60*/  LOP3.LUT R0, R0, 0x7f800000, RZ, 0xfc, !PT ;  /* 0x7f80000000007812 */ /* 0x000fe200078efcff */
[----:B------:R-:W-:Y:S06]  /*2a70*/  BRA `(.L_x_236) ;  /* 0x0000000000047947 */ /* 0x000fec0003800000 */
.L_x_234:
[----:B------:R-:W-:-:S07]  /*2a80*/  IMAD R0, R15, 0x800000, R0 ;  /* 0x008000000f007824 */ /* 0x000fce00078e0200 */
.L_x_236:
[----:B------:R-:W-:Y:S05]  /*2a90*/  BSYNC.RECONVERGENT B4 ;  /* 0x0000000000047941 */ /* 0x000fea0003800200 */
.L_x_233:
[----:B------:R-:W-:Y:S05]  /*2aa0*/  BRA `(.L_x_237) ;  /* 0x0000000000207947 */ /* 0x000fea0003800000 */
.L_x_232:
[----:B------:R-:W-:-:S04]  /*2ab0*/  LOP3.LUT R0, R21, 0x80000000, R0, 0x48, !PT ;  /* 0x8000000015007812 */ /* 0x000fc800078e4800 */
[----:B------:R-:W-:Y:S01]  /*2ac0*/  LOP3.LUT R0, R0, 0x7f800000, RZ, 0xfc, !PT ;  /* 0x7f80000000007812 */ /* 0x000fe200078efcff */
[----:B------:R-:W-:Y:S06]  /*2ad0*/  BRA `(.L_x_237) ;  /* 0x0000000000147947 */ /* 0x000fec0003800000 */
.L_x_231:
[----:B------:R-:W-:Y:S01]  /*2ae0*/  LOP3.LUT R0, R21, 0x80000000, R0, 0x48, !PT ;  /* 0x8000000015007812 */ /* 0x000fe200078e4800 */
[----:B------:R-:W-:Y:S06]  /*2af0*/  BRA `(.L_x_237) ;  /* 0x00000000000c7947 */ /* 0x000fec0003800000 */
.L_x_230:
[----:B------:R-:W0:Y:S01]  /*2b00*/  MUFU.RSQ R0, -QNAN ;  /* 0xffc0000000007908 */ /* 0x000e220000001400 */
[----:B------:R-:W-:Y:S05]  /*2b10*/  BRA `(.L_x_237) ;  /* 0x0000000000047947 */ /* 0x000fea0003800000 */
.L_x_229:
[----:B------:R-:W-:-:S07]  /*2b20*/  FADD.FTZ R0, R0, R3 ;  /* 0x0000000300007221 */ /* 0x000fce0000010000 */
.L_x_237:
[----:B------:R-:W-:Y:S05]  /*2b30*/  BSYNC.RECONVERGENT B3 ;  /* 0x0000000000037941 */ /* 0x000fea0003800200 */
.L_x_227:
[----:B------:R-:W-:Y:S01]  /*2b40*/  HFMA2 R9, -RZ, RZ, 0, 0 ;  /* 0x00000000ff097431 */ /* 0x000fe200000001ff */
[----:B0-----:R-:W-:-:S03]  /*2b50*/  MOV R15, R0 ;  /* 0x00000000000f7202 */ /* 0x001fc60000000f00 */
[----:B------:R-:W-:Y:S05]  /*2b60*/  RET.REL.NODEC R8 `(cudaComputeLPC) ;  /* 0xffffffd408247950 */ /* 0x000fea0003c3ffff */
.L_x_238:
        /* <DEDUP_REMOVED lines=9> */
.L_x_262:


//--------------------- .text.cudaComputeAutocor  --------------------------
	.section	.text.cudaComputeAutocor,"ax",@progbits
	.align	128
        .global         cudaComputeAutocor
        .type           cudaComputeAutocor,@function
        .size           cudaComputeAutocor,(.L_x_280 - cudaComputeAutocor)
        .other          cudaComputeAutocor,@"STO_CUDA_ENTRY STV_DEFAULT"
cudaComputeAutocor:
.text.cudaComputeAutocor:
[----:B------:R-:W-:Y:S01]  /*0000*/  LDC R1, c[0x0][0x37c] ;  /* 0x0000df00ff017b82 */ /* 0x000fe20000000800 */
[----:B------:R-:W0:Y:S01]  /*0010*/  S2R R0, SR_TID.X ;  /* 0x0000000000007919 */ /* 0x000e220000002100 */
[----:B------:R-:W-:Y:S01]  /*0020*/  MOV R6, 0x400 ;  /* 0x0000040000067802 */ /* 0x000fe20000000f00 */
[----:B------:R-:W1:Y:S01]  /*0030*/  LDCU.64 UR8, c[0x0][0x358] ;  /* 0x00006b00ff0877ac */ /* 0x000e620008000a00 */
[----:B------:R-:W-:Y:S01]  /*0040*/  BSSY.RECONVERGENT B0, `(.L_x_239) ;  /* 0x000002d000007945 */ /* 0x000fe20003800200 */
[----:B------:R-:W0:Y:S01]  /*0050*/  S2R R5, SR_TID.Y ;  /* 0x0000000000057919 */ /* 0x000e220000002200 */
[----:B------:R-:W2:Y:S01]  /*0060*/  S2R R7, SR_CgaCtaId ;  /* 0x0000000000077919 */ /* 0x000ea20000008800 */
[----:B0-----:R-:W-:-:S04]  /*0070*/  LEA R3, R5, R0, 0x5 ;  /* 0x0000000005037211 */ /* 0x001fc800078e28ff */
[----:B------:R-:W-:Y:S02]  /*0080*/  ISETP.GT.U32.AND P0, PT, R3, 0xf, PT ;  /* 0x0000000f0300780c */ /* 0x000fe40003f04070 */
[----:B--2---:R-:W-:-:S04]  /*0090*/  LEA R6, R7, R6, 0x18 ;  /* 0x0000000607067211 */ /* 0x004fc800078ec0ff */
[----:B------:R-:W-:-:S07]  /*00a0*/  LEA R4, R3, R6, 0x2 ;  /* 0x0000000603047211 */ /* 0x000fce00078e10ff */
[----:B-1----:R-:W-:Y:S05]  /*00b0*/  @P0 BRA `(.L_x_240) ;  /* 0x0000000000940947 */ /* 0x002fea0003800000 */
[----:B------:R-:W0:Y:S01]  /*00c0*/  S2R R11, SR_CTAID.Y ;  /* 0x00000000000b7919 */ /* 0x000e220000002600 */
[----:B------:R-:W0:Y:S01]  /*00d0*/  LDC R12, c[0x0][0x3a4] ;  /* 0x0000e900ff0c7b82 */ /* 0x000e220000000800 */
[----:B------:R-:W1:Y:S07]  /*00e0*/  LDCU UR4, c[0x0][0x3a8] ;  /* 0x00007500ff0477ac */ /* 0x000e6e0008000800 */
[----:B------:R-:W2:Y:S01]  /*00f0*/  LDC.64 R8, c[0x0][0x398] ;  /* 0x0000e600ff087b82 */ /* 0x000ea20000000a00 */
[----:B-1----:R-:W-:-:S04]  /*0100*/  USHF.L.U32 UR4, UR4, 0x8, URZ ;  /* 0x0000000804047899 */ /* 0x002fc800080006ff */
[----:B------:R-:W-:Y:S01]  /*0110*/  USHF.R.S32.HI UR4, URZ, 0x8, UR4 ;  /* 0x00000008ff047899 */ /* 0x000fe20008011404 */
[----:B0-----:R-:W-:-:S05]  /*0120*/  SHF.R.U32.HI R2, RZ, R12, R11 ;  /* 0x0000000cff027219 */ /* 0x001fca000001160b */
[----:B------:R-:W-:-:S04]  /*0130*/  IMAD R7, R2, UR4, RZ ;  /* 0x0000000402077c24 */ /* 0x000fc8000f8e02ff */
[----:B--2---:R-:W-:-:S04]  /*0140*/  IMAD.WIDE R8, R7, 0xc0, R8 ;  /* 0x000000c007087825 */ /* 0x004fc800078e0208 */
[----:B------:R-:W-:-:S06]  /*0150*/  IMAD.WIDE.U32 R8, R3, 0x4, R8 ;  /* 0x0000000403087825 */ /* 0x000fcc00078e0008 */
[----:B------:R-:W2:Y:S01]  /*0160*/  LDG.E R9, desc[UR8][R8.64] ;  /* 0x0000000808097981 */ /* 0x000ea2000c1e1900 */
[----:B------:R-:W-:-:S03]  /*0170*/  ISETP.NE.AND P0, PT, R3, RZ, PT ;  /* 0x000000ff0300720c */ /* 0x000fc60003f05270 */
[----:B--2---:R0:W-:Y:S10]  /*0180*/  STS [R4+0xc00], R9 ;  /* 0x000c000904007388 */ /* 0x0041f40000000800 */
[----:B------:R-:W-:Y:S05]  /*0190*/  @P0 BRA `(.L_x_240) ;  /* 0x00000000005c0947 */ /* 0x000fea0003800000 */
[----:B------:R-:W1:Y:S01]  /*01a0*/  S2R R2, SR_CTAID.X ;  /* 0x0000000000027919 */ /* 0x000e620000002500 */
[----:B0-----:R-:W-:Y:S01]  /*01b0*/  IMAD.MOV.U32 R9, RZ, RZ, -0x1 ;  /* 0xffffffffff097424 */ /* 0x001fe200078e00ff */
[----:B------:R-:W0:Y:S01]  /*01c0*/  LDCU UR4, c[0x0][0x3a0] ;  /* 0x00007400ff0477ac */ /* 0x000e220008000800 */
[----:B------:R-:W2:Y:S01]  /*01d0*/  LDS R8, [R6+0xc1c] ;  /* 0x000c1c0006087984 */ /* 0x000ea20000000800 */
[----:B0-----:R-:W-:Y:S01]  /*01e0*/  UIADD3 UR4, UPT, UPT, UR4, 0x1e0, URZ ;  /* 0x000001e004047890 */ /* 0x001fe2000fffe0ff */
[----:B-1----:R-:W-:-:S04]  /*01f0*/  SHF.L.U32 R2, R2, 0x8, RZ ;  /* 0x0000000802027819 */ /* 0x002fc800000006ff */
[----:B------:R-:W-:-:S05]  /*0200*/  SHF.R.S32.HI R2, RZ, 0x8, R2 ;  /* 0x00000008ff027819 */ /* 0x000fca0000011402 */
[----:B------:R-:W-:Y:S01]  /*0210*/  IMAD R7, R2, 0x1e0, RZ ;  /* 0x000001e002077824 */ /* 0x000fe200078e02ff */
[----:B------:R-:W-:Y:S02]  /*0220*/  SHF.L.U32 R2, R9, R12, RZ ;  /* 0x0000000c09027219 */ /* 0x000fe400000006ff */
[----:B--2---:R-:W-:Y:S02]  /*0230*/  SHF.L.U32 R9, R8, 0x8, RZ ;  /* 0x0000000808097819 */ /* 0x004fe400000006ff */
[----:B------:R-:W-:Y:S01]  /*0240*/  STS [R6+0xcc4], R7 ;  /* 0x000cc40706007388 */ /* 0x000fe20000000800 */
[----:B------:R-:W-:Y:S02]  /*0250*/  LOP3.LUT R2, R11, R2, RZ, 0x30, !PT ;  /* 0x000000020b027212 */ /* 0x000fe400078e30ff */
[----:B------:R-:W-:Y:S01]  /*0260*/  SHF.R.S32.HI R9, RZ, 0x8, R9 ;  /* 0x00000008ff097819 */ /* 0x000fe20000011409 */
[----:B------:R-:W0:Y:S04]  /*0270*/  LDS R10, [R6+0xcc4] ;  /* 0x000cc400060a7984 */ /* 0x000e280000000800 */
[----:B0-----:R-:W-:-:S02]  /*0280*/  IMAD R9, R2, R9, R10 ;  /* 0x0000000902097224 */ /* 0x001fc400078e020a */
[----:B------:R-:W-:Y:S04]  /*0290*/  LDS R2, [R6+0xc04] ;  /* 0x000c040006027984 */ /* 0x000fe80000000800 */
[----:B------:R-:W-:Y:S04]  /*02a0*/  STS [R6+0xccc], R9 ;  /* 0x000ccc0906007388 */ /* 0x000fe80000000800 */
[----:B------:R-:W0:Y:S02]  /*02b0*/  LDS R11, [R6+0xcc4] ;  /* 0x000cc400060b7984 */ /* 0x000e240000000800 */
[----:B0-----:R-:W-:-:S05]  /*02c0*/  IADD3 R11, PT, PT, R2, R11, RZ ;  /* 0x0000000b020b7210 */ /* 0x001fca0007ffe0ff */
[----:B------:R-:W-:Y:S04]  /*02d0*/  STS [R6+0xcd0], R11 ;  /* 0x000cd00b06007388 */ /* 0x000fe80000000800 */
[----:B------:R-:W0:Y:S02]  /*02e0*/  LDS R7, [R6+0xcc4] ;  /* 0x000cc40006077984 */ /* 0x000e240000000800 */
[----:B0-----:R-:W-:-:S05]  /*02f0*/  VIADDMNMX R7, R8, -R7, UR4, PT ;  /* 0x0000000408077e46 */ /* 0x001fca000b800907 */
[----:B------:R1:W-:Y:S02]  /*0300*/  STS [R6+0xcc8], R7 ;  /* 0x000cc80706007388 */ /* 0x0003e40000000800 */
.L_x_240:
[----:B------:R-:W-:Y:S05]  /*0310*/  BSYNC.RECONVERGENT B0 ;  /* 0x0000000000007941 */ /* 0x000fea0003800200 */
.L_x_239:
[----:B------:R-:W-:Y:S06]  /*0320*/  BAR.SYNC.DEFER_BLOCKING 0x0 ;  /* 0x0000000000007b1d */ /* 0x000fec0000010000 */
[----:B------:R-:W2:Y:S01]  /*0330*/  LDCU UR4, c[0x0][0x3a0] ;  /* 0x00007400ff0477ac */ /* 0x000ea20008000800 */
[----:B------:R-:W3:Y:S02]  /*0340*/  LDS R2, [R6+0xcc8] ;  /* 0x000cc80006027984 */ /* 0x000ee40000000800 */
[----:B---3--:R-:W-:-:S13]  /*0350*/  ISETP.GE.AND P0, PT, R3, R2, PT ;  /* 0x000000020300720c */ /* 0x008fda0003f06270 */
[----:B------:R-:W1:Y:S01]  /*0360*/  @!P0 LDS R2, [R6+0xcd0] ;  /* 0x000cd00006028984 */ /* 0x000e620000000800 */
[----:B0-----:R-:W0:Y:S03]  /*0370*/  @!P0 LDC.64 R8, c[0x0][0x388] ;  /* 0x0000e200ff088b82 */ /* 0x001e260000000a00 */
[----:B------:R-:W3:Y:S05]  /*0380*/  @!P0 LDS R12, [R6+0xccc] ;  /* 0x000ccc00060c8984 */ /* 0x000eea0000000800 */
[----:B------:R-:W4:Y:S01]  /*0390*/  @!P0 LDC.64 R10, c[0x0][0x390] ;  /* 0x0000e400ff0a8b82 */ /* 0x000f220000000a00 */
[----:B-1----:R-:W-:-:S04]  /*03a0*/  @!P0 IMAD.IADD R7, R3, 0x1, R2 ;  /* 0x0000000103078824 */ /* 0x002fc800078e0202 */
[----:B0-----:R-:W-:Y:S01]  /*03b0*/  @!P0 IMAD.WIDE R8, R7, 0x4, R8 ;  /* 0x0000000407088825 */ /* 0x001fe200078e0208 */
[----:B---3--:R-:W-:-:S05]  /*03c0*/  @!P0 IADD3 R7, PT, PT, R3, R12, RZ ;  /* 0x0000000c03078210 */ /* 0x008fca0007ffe0ff */
[----:B----4-:R-:W-:Y:S01]  /*03d0*/  @!P0 IMAD.WIDE R10, R7, 0x4, R10 ;  /* 0x00000004070a8825 */ /* 0x010fe200078e020a */
[----:B------:R-:W3:Y:S05]  /*03e0*/  @!P0 LDG.E R8, desc[UR8][R8.64] ;  /* 0x0000000808088981 */ /* 0x000eea000c1e1900 */
[----:B------:R-:W4:Y:S01]  /*03f0*/  @!P0 LDG.E R11, desc[UR8][R10.64] ;  /* 0x000000080a0b8981 */ /* 0x000f22000c1e1900 */
[----:B------:R-:W-:Y:S01]  /*0400*/  HFMA2 R7, -RZ, RZ, 0, 0 ;  /* 0x00000000ff077431 */ /* 0x000fe200000001ff */
[----:B---3--:R-:W-:-:S05]  /*0410*/  @!P0 I2FP.F32.S32 R2, R8 ;  /* 0x0000000800028245 */ /* 0x008fca0000201400 */
[----:B----4-:R-:W-:Y:S01]  /*0420*/  @!P0 FMUL R7, R2, R11 ;  /* 0x0000000b02078220 */ /* 0x010fe20000400000 */
[----:B------:R-:W-:-:S04]  /*0430*/  VIADD R2, R3, 0x100 ;  /* 0x0000010003027836 */ /* 0x000fc80000000000 */
[----:B------:R-:W-:Y:S04]  /*0440*/  STS [R4], R7 ;  /* 0x0000000704007388 */ /* 0x000fe80000000800 */
[----:B------:R-:W0:Y:S02]  /*0450*/  LDS R13, [R6+0xcc8] ;  /* 0x000cc800060d7984 */ /* 0x000e240000000800 */
[----:B0-----:R-:W-:-:S13]  /*0460*/  ISETP.GE.AND P0, PT, R2, R13, PT ;  /* 0x0000000d0200720c */ /* 0x001fda0003f06270 */
[----:B------:R-:W0:Y:S01]  /*0470*/  @!P0 LDS R2, [R6+0xcd0] ;  /* 0x000cd00006028984 */ /* 0x000e220000000800 */
[----:B------:R-:W1:Y:S03]  /*0480*/  @!P0 LDC.64 R16, c[0x0][0x388] ;  /* 0x0000e200ff108b82 */ /* 0x000e660000000a00 */
[----:B------:R-:W3:Y:S05]  /*0490*/  @!P0 LDS R12, [R6+0xccc] ;  /* 0x000ccc00060c8984 */ /* 0x000eea0000000800 */
[----:B------:R-:W4:Y:S01]  /*04a0*/  @!P0 LDC.64 R8, c[0x0][0x390] ;  /* 0x0000e400ff088b82 */ /* 0x000f220000000a00 */
[----:B0-----:R-:W-:-:S04]  /*04b0*/  @!P0 IADD3 R11, P1, PT, R3, R2, RZ ;  /* 0x00000002030b8210 */ /* 0x001fc80007f3e0ff */
[----:B------:R-:W-:Y:S02]  /*04c0*/  @!P0 LEA.HI.X.SX32 R14, R2, RZ, 0x1, P1 ;  /* 0x000000ff020e8211 */ /* 0x000fe400008f0eff */
[----:B-1----:R-:W-:Y:S02]  /*04d0*/  @!P0 LEA R10, P1, R11, R16, 0x2 ;  /* 0x000000100b0a8211 */ /* 0x002fe400078210ff */
[----:B---3--:R-:W-:Y:S02]  /*04e0*/  @!P0 IADD3 R2, P2, PT, R3, R12, RZ ;  /* 0x0000000c03028210 */ /* 0x008fe40007f5e0ff */
[----:B------:R-:W-:Y:S02]  /*04f0*/  @!P0 LEA.HI.X R11, R11, R17, R14, 0x2, P1 ;  /* 0x000000110b0b8211 */ /* 0x000fe400008f140e */
[----:B------:R-:W-:Y:S02]  /*0500*/  @!P0 LEA.HI.X.SX32 R12, R12, RZ, 0x1, P2 ;  /* 0x000000ff0c0c8211 */ /* 0x000fe400010f0eff */
[C---:B----4-:R-:W-:Y:S01]  /*0510*/  @!P0 LEA R8, P1, R2.reuse, R8, 0x2 ;  /* 0x0000000802088211 */ /* 0x050fe200078210ff */
[----:B------:R-:W3:Y:S03]  /*0520*/  @!P0 LDG.E R10, desc[UR8][R10.64+0x400] ;  /* 0x000400080a0a8981 */ /* 0x000ee6000c1e1900 */
[----:B------:R-:W-:-:S06]  /*0530*/  @!P0 LEA.HI.X R9, R2, R9, R12, 0x2, P1 ;  /* 0x0000000902098211 */ /* 0x000fcc00008f140c */
[----:B------:R-:W4:Y:S01]  /*0540*/  @!P0 LDG.E R9, desc[UR8][R8.64+0x400] ;  /* 0x0004000808098981 */ /* 0x000f22000c1e1900 */
[----:B--2---:R-:W-:Y:S01]  /*0550*/  MOV R12, UR4 ;  /* 0x00000004000c7c02 */ /* 0x004fe20008000f00 */
[----:B------:R-:W0:Y:S03]  /*0560*/  LDCU UR4, c[0x0][0x3a0] ;  /* 0x00007400ff0477ac */ /* 0x000e260008000800 */
[----:B------:R-:W-:Y:S02]  /*0570*/  ISETP.GT.AND P1, PT, R5, R12, PT ;  /* 0x0000000c0500720c */ /* 0x000fe40003f24270 */
[----:B------:R-:W-:Y:S01]  /*0580*/  MOV R7, RZ ;  /* 0x000000ff00077202 */ /* 0x000fe20000000f00 */
[----:B------:R-:W-:Y:S01]  /*0590*/  BSSY.RECONVERGENT B0, `(.L_x_241) ;  /* 0x0000051000007945 */ /* 0x000fe20003800200 */
[----:B---3--:R-:W-:-:S05]  /*05a0*/  @!P0 I2FP.F32.S32 R2, R10 ;  /* 0x0000000a00028245 */ /* 0x008fca0000201400 */
[----:B----4-:R-:W-:-:S05]  /*05b0*/  @!P0 FMUL R7, R2, R9 ;  /* 0x0000000902078220 */ /* 0x010fca0000400000 */
[----:B------:R1:W-:Y:S01]  /*05c0*/  STS [R4+0x400], R7 ;  /* 0x0004000704007388 */ /* 0x0003e20000000800 */
[----:B------:R-:W-:Y:S06]  /*05d0*/  BAR.SYNC.DEFER_BLOCKING 0x0 ;  /* 0x0000000000007b1d */ /* 0x000fec0000010000 */
[----:B0-----:R-:W-:Y:S05]  /*05e0*/  @P1 BRA `(.L_x_242) ;  /* 0x00000004002c1947 */ /* 0x001fea0003800000 */
[--C-:B------:R-:W-:Y:S02]  /*05f0*/  IMAD R2, R0, 0x3c, R6.reuse ;  /* 0x0000003c00027824 */ /* 0x100fe400078e0206 */
[----:B-1----:R-:W-:-:S07]  /*0600*/  IMAD R7, R5, 0x4, R6 ;  /* 0x0000000405077824 */ /* 0x002fce00078e0206 */
.L_x_243:
[C---:B------:R-:W-:Y:S01]  /*0610*/  IMAD R16, R0.reuse, 0x3c, R7 ;  /* 0x0000003c00107824 */ /* 0x040fe200078e0207 */
[----:B------:R-:W-:Y:S01]  /*0620*/  LDS R8, [R2+0x4] ;  /* 0x0000040002087984 */ /* 0x000fe20000000800 */
[----:B------:R-:W-:Y:S02]  /*0630*/  ISETP.NE.AND P0, PT, R0, RZ, PT ;  /* 0x000000ff0000720c */ /* 0x000fe40003f05270 */
[----:B------:R-:W-:Y:S01]  /*0640*/  IADD3 R5, PT, PT, R5, 0x8, RZ ;  /* 0x0000000805057810 */ /* 0x000fe20007ffe0ff */
[----:B------:R-:W0:Y:S04]  /*0650*/  LDS R11, [R16+0x4] ;  /* 0x00000400100b7984 */ /* 0x000e280000000800 */
[----:B------:R-:W-:Y:S04]  /*0660*/  LDS R6, [R2] ;  /* 0x0000000002067984 */ /* 0x000fe80000000800 */
[----:B------:R-:W1:Y:S04]  /*0670*/  LDS R9, [R16] ;  /* 0x0000000010097984 */ /* 0x000e680000000800 */
[----:B------:R-:W-:Y:S04]  /*0680*/  LDS R25, [R2+0x8] ;  /* 0x0000080002197984 */ /* 0x000fe80000000800 */
[----:B------:R-:W2:Y:S04]  /*0690*/  LDS R24, [R16+0x8] ;  /* 0x0000080010187984 */ /* 0x000ea80000000800 */
[----:B------:R-:W-:Y:S04]  /*06a0*/  LDS R22, [R2+0xc] ;  /* 0x00000c0002167984 */ /* 0x000fe80000000800 */
[----:B------:R-:W3:Y:S04]  /*06b0*/  LDS R23, [R16+0xc] ;  /* 0x00000c0010177984 */ /* 0x000ee80000000800 */
[----:B------:R-:W-:Y:S04]  /*06c0*/  LDS R21, [R2+0x10] ;  /* 0x0000100002157984 */ /* 0x000fe80000000800 */
[----:B------:R-:W4:Y:S04]  /*06d0*/  LDS R20, [R16+0x10] ;  /* 0x0000100010147984 */ /* 0x000f280000000800 */
[----:B------:R-:W-:Y:S04]  /*06e0*/  LDS R18, [R2+0x14] ;  /* 0x0000140002127984 */ /* 0x000fe80000000800 */
[----:B------:R-:W5:Y:S01]  /*06f0*/  LDS R19, [R16+0x14] ;  /* 0x0000140010137984 */ /* 0x000f620000000800 */
[----:B0-----:R-:W-:-:S03]  /*0700*/  FMUL R11, R8, R11 ;  /* 0x0000000b080b7220 */ /* 0x001fc60000400000 */
[----:B------:R-:W-:Y:S04]  /*0710*/  LDS R14, [R2+0x18] ;  /* 0x00001800020e7984 */ /* 0x000fe80000000800 */
[----:B------:R-:W0:Y:S01]  /*0720*/  LDS R17, [R16+0x18] ;  /* 0x0000180010117984 */ /* 0x000e220000000800 */
[----:B-1----:R-:W-:-:S03]  /*0730*/  FFMA R6, R6, R9, R11 ;  /* 0x0000000906067223 */ /* 0x002fc6000000000b */
[----:B------:R-:W-:Y:S04]  /*0740*/  LDS R12, [R2+0x1c] ;  /* 0x00001c00020c7984 */ /* 0x000fe80000000800 */
[----:B------:R-:W1:Y:S01]  /*0750*/  LDS R15, [R16+0x1c] ;  /* 0x00001c00100f7984 */ /* 0x000e620000000800 */
[----:B--2---:R-:W-:-:S03]  /*0760*/  FFMA R25, R25, R24, R6 ;  /* 0x0000001819197223 */ /* 0x004fc60000000006 */
[----:B------:R-:W-:Y:S04]  /*0770*/  LDS R10, [R2+0x20] ;  /* 0x00002000020a7984 */ /* 0x000fe80000000800 */
[----:B------:R-:W2:Y:S01]  /*0780*/  LDS R13, [R16+0x20] ;  /* 0x00002000100d7984 */ /* 0x000ea20000000800 */
[----:B---3--:R-:W-:-:S03]  /*0790*/  FFMA R24, R22, R23, R25 ;  /* 0x0000001716187223 */ /* 0x008fc60000000019 */
[----:B------:R-:W-:Y:S04]  /*07a0*/  LDS R8, [R2+0x24] ;  /* 0x0000240002087984 */ /* 0x000fe80000000800 */
[----:B------:R-:W3:Y:S01]  /*07b0*/  LDS R11, [R16+0x24] ;  /* 0x00002400100b7984 */ /* 0x000ee20000000800 */
[----:B----4-:R-:W-:-:S03]  /*07c0*/  FFMA R25, R21, R20, R24 ;  /* 0x0000001415197223 */ /* 0x010fc60000000018 */
[----:B------:R-:W-:Y:S04]  /*07d0*/  LDS R6, [R2+0x28] ;  /* 0x0000280002067984 */ /* 0x000fe80000000800 */
[----:B------:R-:W4:Y:S01]  /*07e0*/  LDS R9, [R16+0x28] ;  /* 0x0000280010097984 */ /* 0x000f220000000800 */
[----:B-----5:R-:W-:-:S03]  /*07f0*/  FFMA R27, R18, R19, R25 ;  /* 0x00000013121b7223 */ /* 0x020fc60000000019 */
[----:B------:R-:W-:Y:S04]  /*0800*/  LDS R22, [R2+0x2c] ;  /* 0x00002c0002167984 */ /* 0x000fe80000000800 */
[----:B------:R-:W5:Y:S01]  /*0810*/  LDS R23, [R16+0x2c] ;  /* 0x00002c0010177984 */ /* 0x000f620000000800 */
[----:B0-----:R-:W-:-:S03]  /*0820*/  FFMA R17, R14, R17, R27 ;  /* 0x000000110e117223 */ /* 0x001fc6000000001b */
[----:B------:R-:W-:Y:S04]  /*0830*/  LDS R20, [R2+0x30] ;  /* 0x0000300002147984 */ /* 0x000fe80000000800 */
[----:B------:R-:W0:Y:S01]  /*0840*/  LDS R21, [R16+0x30] ;  /* 0x0000300010157984 */ /* 0x000e220000000800 */
[----:B-1----:R-:W-:Y:S01]  /*0850*/  FFMA R15, R12, R15, R17 ;  /* 0x0000000f0c0f7223 */ /* 0x002fe20000000011 */
[----:B------:R-:W-:Y:S02]  /*0860*/  MOV R12, UR4 ;  /* 0x00000004000c7c02 */ /* 0x000fe40008000f00 */
[----:B------:R-:W-:Y:S04]  /*0870*/  LDS R18, [R2+0x34] ;  /* 0x0000340002127984 */ /* 0x000fe80000000800 */
[----:B------:R-:W1:Y:S01]  /*0880*/  LDS R19, [R16+0x34] ;  /* 0x0000340010137984 */ /* 0x000e620000000800 */
[----:B--2---:R-:W-:-:S03]  /*0890*/  FFMA R13, R10, R13, R15 ;  /* 0x0000000d0a0d7223 */ /* 0x004fc6000000000f */
[----:B------:R-:W-:Y:S04]  /*08a0*/  LDS R25, [R16+0x38] ;  /* 0x0000380010197984 */ /* 0x000fe80000000800 */
[----:B------:R-:W2:Y:S01]  /*08b0*/  LDS R24, [R2+0x38] ;  /* 0x0000380002187984 */ /* 0x000ea20000000800 */
[----:B---3--:R-:W-:-:S04]  /*08c0*/  FFMA R11, R8, R11, R13 ;  /* 0x0000000b080b7223 */ /* 0x008fc8000000000d */
[----:B----4-:R-:W-:-:S04]  /*08d0*/  FFMA R9, R6, R9, R11 ;  /* 0x0000000906097223 */ /* 0x010fc8000000000b */
[----:B-----5:R-:W-:-:S04]  /*08e0*/  FFMA R9, R22, R23, R9 ;  /* 0x0000001716097223 */ /* 0x020fc80000000009 */
[----:B0-----:R-:W-:-:S04]  /*08f0*/  FFMA R9, R20, R21, R9 ;  /* 0x0000001514097223 */ /* 0x001fc80000000009 */
[----:B-1----:R-:W-:-:S04]  /*0900*/  FFMA R9, R18, R19, R9 ;  /* 0x0000001312097223 */ /* 0x002fc80000000009 */
[----:B--2---:R-:W-:-:S05]  /*0910*/  FFMA R9, R24, R25, R9 ;  /* 0x0000001918097223 */ /* 0x004fca0000000009 */
[----:B------:R-:W-:Y:S04]  /*0920*/  STS [R4+0x800], R9 ;  /* 0x0008000904007388 */ /* 0x000fe80000000800 */
[----:B------:R-:W-:Y:S04]  /*0930*/  LDS R6, [R4+0x800] ;  /* 0x0008000004067984 */ /* 0x000fe80000000800 */
[----:B------:R-:W0:Y:S04]  /*0940*/  LDS R11, [R4+0x820] ;  /* 0x00082000040b7984 */ /* 0x000e280000000800 */
[----:B------:R-:W1:Y:S04]  /*0950*/  LDS R13, [R4+0x840] ;  /* 0x00084000040d7984 */ /* 0x000e680000000800 */
[----:B------:R-:W2:Y:S01]  /*0960*/  LDS R15, [R4+0x860] ;  /* 0x00086000040f7984 */ /* 0x000ea20000000800 */
[----:B0-----:R-:W-:-:S04]  /*0970*/  FADD R6, R6, R11 ;  /* 0x0000000b06067221 */ /* 0x001fc80000000000 */
[----:B-1----:R-:W-:-:S04]  /*0980*/  FADD R6, R6, R13 ;  /* 0x0000000d06067221 */ /* 0x002fc80000000000 */
[----:B--2---:R-:W-:-:S05]  /*0990*/  FADD R15, R6, R15 ;  /* 0x0000000f060f7221 */ /* 0x004fca0000000000 */
        /* <DEDUP_REMOVED lines=9> */
[----:B------:R-:W-:Y:S04]  /*0a30*/  @!P0 LDS R6, [R4+0x800] ;  /* 0x0008000004068984 */ /* 0x000fe80000000800 */
[----:B------:R-:W0:Y:S02]  /*0a40*/  @!P0 LDS R9, [R4+0x804] ;  /* 0x0008040004098984 */ /* 0x000e240000000800 */
[----:B0-----:R-:W-:-:S05]  /*0a50*/  @!P0 FADD R6, R6, R9 ;  /* 0x0000000906068221 */ /* 0x001fca0000000000 */
[----:B------:R0:W-:Y:S01]  /*0a60*/  @!P0 STS [R7+0xc40], R6 ;  /* 0x000c400607008388 */ /* 0x0001e20000000800 */
[----:B------:R-:W-:Y:S02]  /*0a70*/  ISETP.GT.AND P0, PT, R5, R12, PT ;  /* 0x0000000c0500720c */ /* 0x000fe40003f04270 */
[----:B0-----:R-:W-:-:S11]  /*0a80*/  IADD3 R7, PT, PT, R7, 0x20, RZ ;  /* 0x0000002007077810 */ /* 0x001fd60007ffe0ff */
[----:B------:R-:W-:Y:S05]  /*0a90*/  @!P0 BRA `(.L_x_243) ;  /* 0xfffffff800dc8947 */ /* 0x000fea000383ffff */
.L_x_242:
[----:B------:R-:W-:Y:S05]  /*0aa0*/  BSYNC.RECONVERGENT B0 ;  /* 0x0000000000007941 */ /* 0x000fea0003800200 */
.L_x_241:
[----:B------:R-:W-:Y:S01]  /*0ab0*/  BAR.SYNC.DEFER_BLOCKING 0x0 ;  /* 0x0000000000007b1d */ /* 0x000fe20000010000 */
[----:B------:R-:W-:-:S13]  /*0ac0*/  ISETP.GT.AND P0, PT, R3, R12, PT ;  /* 0x0000000c0300720c */ /* 0x000fda0003f04270 */
[----:B------:R-:W-:Y:S05]  /*0ad0*/  @P0 EXIT ;  /* 0x000000000000094d */ /* 0x000fea0003800000 */
[----:B------:R-:W-:Y:S01]  /*0ae0*/  S2UR UR5, SR_CTAID.X ;  /* 0x00000000000579c3 */ /* 0x000fe20000002500 */
[----:B------:R-:W0:Y:S01]  /*0af0*/  LDCU UR4, c[0x0][0x370] ;  /* 0x00006e00ff0477ac */ /* 0x000e220008000800 */
[----:B------:R-:W2:Y:S01]  /*0b00*/  LDS R5, [R4+0xc40] ;  /* 0x000c400004057984 */ /* 0x000ea20000000800 */
[----:B------:R-:W-:-:S04]  /*0b10*/  LEA R0, R12, 0x100, 0x8 ;  /* 0x000001000c007811 */ /* 0x000fc800078e40ff */
[----:B------:R-:W-:Y:S01]  /*0b20*/  SHF.R.S32.HI R0, RZ, 0x8, R0 ;  /* 0x00000008ff007819 */ /* 0x000fe20000011400 */
[----:B------:R-:W0:Y:S08]  /*0b30*/  S2UR UR6, SR_CTAID.Y ;  /* 0x00000000000679c3 */ /* 0x000e300000002600 */
[----:B-1----:R-:W1:Y:S01]  /*0b40*/  LDC.64 R6, c[0x0][0x380] ;  /* 0x0000e000ff067b82 */ /* 0x002e620000000a00 */
[----:B0-----:R-:W-:-:S04]  /*0b50*/  UIMAD UR4, UR6, UR4, UR5 ;  /* 0x00000004060472a4 */ /* 0x001fc8000f8e0205 */
[----:B------:R-:W-:-:S04]  /*0b60*/  USHF.L.U32 UR4, UR4, 0x8, URZ ;  /* 0x0000000804047899 */ /* 0x000fc800080006ff */
[----:B------:R-:W-:-:S06]  /*0b70*/  USHF.R.S32.HI UR4, URZ, 0x8, UR4 ;  /* 0x00000008ff047899 */ /* 0x000fcc0008011404 */
[----:B------:R-:W-:-:S04]  /*0b80*/  IMAD R3, R0, UR4, R3 ;  /* 0x0000000400037c24 */ /* 0x000fc8000f8e0203 */
[----:B-1----:R-:W-:-:S05]  /*0b90*/  IMAD.WIDE R2, R3, 0x4, R6 ;  /* 0x0000000403027825 */ /* 0x002fca00078e0206 */
[----:B--2---:R-:W-:Y:S01]  /*0ba0*/  STG.E desc[UR8][R2.64], R5 ;  /* 0x0000000502007986 */ /* 0x004fe2000c101908 */
[----:B------:R-:W-:Y:S05]  /*0bb0*/  EXIT ;  /* 0x000000000000794d */ /* 0x000fea0003800000 */
.L_x_244:
        /* <DEDUP_REMOVED lines=12> */
.L_x_280:


//--------------------- .text.cudaFindWastedBits  --------------------------
	.section	.text.cudaFindWastedBits,"ax",@progbits
	.align	128
        .global         cudaFindWastedBits
        .type           cudaFindWastedBits,@function
        .size           cudaFindWastedBits,(.L_x_281 - cudaFindWastedBits)
        .other          cudaFindWastedBits,@"STO_CUDA_ENTRY STV_DEFAULT"
cudaFindWastedBits:
.text.cudaFindWastedBits:
[----:B------:R-:W-:Y:S01]  /*0000*/  LDC R1, c[0x0][0x37c] ;  /* 0x0000df00ff017b82 */ /* 0x000fe20000000800 */
[----:B------:R-:W0:Y:S01]  /*0010*/  S2R R0, SR_TID.X ;  /* 0x0000000000007919 */ /* 0x000e220000002100 */
[----:B------:R-:W1:Y:S01]  /*0020*/  LDCU.64 UR6, c[0x0][0x358] ;  /* 0x00006b00ff0677ac */ /* 0x000e620008000a00 */
[----:B0-----:R-:W-:-:S13]  /*0030*/  ISETP.GT.U32.AND P0, PT, R0, 0xf, PT ;  /* 0x0000000f0000780c */ /* 0x001fda0003f04070 */
[----:B------:R-:W0:Y:S01]  /*0040*/  @!P0 S2R R5, SR_CTAID.X ;  /* 0x0000000000058919 */ /* 0x000e220000002500 */
[----:B------:R-:W0:Y:S08]  /*0050*/  @!P0 LDC R4, c[0x0][0x390] ;  /* 0x0000e400ff048b82 */ /* 0x000e300000000800 */
[----:B------:R-:W2:Y:S01]  /*0060*/  @!P0 LDC.64 R2, c[0x0][0x380] ;  /* 0x0000e000ff028b82 */ /* 0x000ea20000000a00 */
[----:B0-----:R-:W-:-:S04]  /*0070*/  @!P0 IMAD R5, R5, R4, RZ ;  /* 0x0000000405058224 */ /* 0x001fc800078e02ff */
[----:B--2---:R-:W-:-:S04]  /*0080*/  @!P0 IMAD.WIDE.U32 R2, R5, 0xc0, R2 ;  /* 0x000000c005028825 */ /* 0x004fc800078e0002 */
[----:B------:R-:W-:-:S06]  /*0090*/  @!P0 IMAD.WIDE.U32 R2, R0, 0x4, R2 ;  /* 0x0000000400028825 */ /* 0x000fcc00078e0002 */
[----:B-1----:R-:W2:Y:S01]  /*00a0*/  @!P0 LDG.E R3, desc[UR6][R2.64] ;  /* 0x0000000602038981 */ /* 0x002ea2000c1e1900 */
[----:B------:R-:W0:Y:S01]  /*00b0*/  S2UR UR5, SR_CgaCtaId ;  /* 0x00000000000579c3 */ /* 0x000e220000008800 */
[----:B------:R-:W-:Y:S02]  /*00c0*/  UMOV UR4, 0x400 ;  /* 0x0000040000047882 */ /* 0x000fe40000000000 */
[----:B0-----:R-:W-:-:S06]  /*00d0*/  ULEA UR4, UR5, UR4, 0x18 ;  /* 0x0000000405047291 */ /* 0x001fcc000f8ec0ff */
[----:B------:R-:W-:-:S04]  /*00e0*/  IMAD.U32 R5, RZ, RZ, UR4 ;  /* 0x00000004ff057e24 */ /* 0x000fc8000f8e00ff */
[----:B------:R-:W-:-:S05]  /*00f0*/  IMAD R4, R0, 0x4, R5 ;  /* 0x0000000400047824 */ /* 0x000fca00078e0205 */
[----:B------:R-:W-:Y:S04]  /*0100*/  STS [R4], RZ ;  /* 0x000000ff04007388 */ /* 0x000fe80000000800 */
[----:B------:R-:W-:Y:S04]  /*0110*/  STS [R4+0x400], RZ ;  /* 0x000400ff04007388 */ /* 0x000fe80000000800 */
[----:B--2---:R-:W-:Y:S01]  /*0120*/  @!P0 STS [R4+0x800], R3 ;  /* 0x0008000304008388 */ /* 0x004fe20000000800 */
[----:B------:R-:W-:Y:S06]  /*0130*/  BAR.SYNC.DEFER_BLOCKING 0x0 ;  /* 0x0000000000007b1d */ /* 0x000fec0000010000 */
[----:B------:R-:W0:Y:S02]  /*0140*/  LDS R6, [R5+0x81c] ;  /* 0x00081c0005067984 */ /* 0x000e240000000800 */
[----:B0-----:R-:W-:-:S13]  /*0150*/  ISETP.GE.AND P0, PT, R6, 0x1, PT ;  /* 0x000000010600780c */ /* 0x001fda0003f06270 */
[----:B------:R-:W-:Y:S05]  /*0160*/  @!P0 BRA `(.L_x_245) ;  /* 0x0000000000788947 */ /* 0x000fea0003800000 */
[----:B------:R-:W0:Y:S01]  /*0170*/  LDC.64 R2, c[0x0][0x388] ;  /* 0x0000e200ff027b82 */ /* 0x000e220000000a00 */
[----:B------:R-:W-:Y:S01]  /*0180*/  BSSY.RECONVERGENT B0, `(.L_x_245) ;  /* 0x000001c000007945 */ /* 0x000fe20003800200 */
[----:B------:R-:W-:Y:S01]  /*0190*/  IMAD.MOV.U32 R9, RZ, RZ, RZ ;  /* 0x000000ffff097224 */ /* 0x000fe200078e00ff */
[----:B------:R-:W1:Y:S06]  /*01a0*/  LDCU UR8, c[0x0][0x360] ;  /* 0x00006c00ff0877ac */ /* 0x000e6c0008000800 */
.L_x_248:
[----:B------:R2:W3:Y:S01]  /*01b0*/  LDS R11, [R4] ;  /* 0x00000000040b7984 */ /* 0x0004e20000000800 */
[----:B------:R-:W-:Y:S01]  /*01c0*/  IMAD.IADD R7, R0, 0x1, R9 ;  /* 0x0000000100077824 */ /* 0x000fe200078e0209 */
[----:B------:R-:W-:Y:S04]  /*01d0*/  BSSY.RECONVERGENT B1, `(.L_x_246) ;  /* 0x000000c000017945 */ /* 0x000fe80003800200 */
[----:B------:R-:W-:Y:S01]  /*01e0*/  ISETP.GE.U32.AND P0, PT, R7, R6, PT ;  /* 0x000000060700720c */ /* 0x000fe20003f06070 */
[----:B------:R-:W-:-:S12]  /*01f0*/  IMAD.MOV.U32 R6, RZ, RZ, RZ ;  /* 0x000000ffff067224 */ /* 0x000fd800078e00ff */
[----:B--2---:R-:W-:Y:S05]  /*0200*/  @P0 BRA `(.L_x_247) ;  /* 0x0000000000200947 */ /* 0x004fea0003800000 */
[----:B------:R-:W2:Y:S01]  /*0210*/  S2UR UR5, SR_CgaCtaId ;  /* 0x00000000000579c3 */ /* 0x000ea20000008800 */
[----:B------:R-:W-:Y:S02]  /*0220*/  UMOV UR4, 0x400 ;  /* 0x0000040000047882 */ /* 0x000fe40000000000 */
[----:B--2---:R-:W-:-:S06]  /*0230*/  ULEA UR4, UR5, UR4, 0x18 ;  /* 0x0000000405047291 */ /* 0x004fcc000f8ec0ff */
[----:B------:R-:W-:-:S05]  /*0240*/  IMAD.U32 R5, RZ, RZ, UR4 ;  /* 0x00000004ff057e24 */ /* 0x000fca000f8e00ff */
[----:B------:R-:W2:Y:S02]  /*0250*/  LDS R6, [R5+0x804] ;  /* 0x0008040005067984 */ /* 0x000ea40000000800 */
[----:B--2---:R-:W-:-:S04]  /*0260*/  IMAD.IADD R7, R7, 0x1, R6 ;  /* 0x0000000107077824 */ /* 0x004fc800078e0206 */
[----:B0-----:R-:W-:-:S06]  /*0270*/  IMAD.WIDE.U32 R6, R7, 0x4, R2 ;  /* 0x0000000407067825 */ /* 0x001fcc00078e0002 */
[----:B------:R2:W5:Y:S02]  /*0280*/  LDG.E R6, desc[UR6][R6.64] ;  /* 0x0000000606067981 */ /* 0x000564000c1e1900 */
.L_x_247:
[----:B-1----:R-:W-:Y:S05]  /*0290*/  BSYNC.RECONVERGENT B1 ;  /* 0x0000000000017941 */ /* 0x002fea0003800200 */
.L_x_246:
[----:B---3-5:R-:W-:Y:S01]  /*02a0*/  LOP3.LUT R11, R11, R6, RZ, 0xfc, !PT ;  /* 0x000000060b0b7212 */ /* 0x028fe200078efcff */
[----:B------:R-:W-:Y:S01]  /*02b0*/  VIADD R9, R9, UR8 ;  /* 0x0000000809097c36 */ /* 0x000fe20008000000 */
[----:B--2---:R-:W-:-:S03]  /*02c0*/  SHF.R.S32.HI R7, RZ, 0x1f, R6 ;  /* 0x0000001fff077819 */ /* 0x004fc60000011406 */
[----:B------:R-:W-:Y:S04]  /*02d0*/  STS [R4], R11 ;  /* 0x0000000b04007388 */ /* 0x000fe80000000800 */
[----:B------:R-:W1:Y:S02]  /*02e0*/  LDS R8, [R4+0x400] ;  /* 0x0004000004087984 */ /* 0x000e640000000800 */
[----:B-1----:R-:W-:-:S05]  /*02f0*/  LOP3.LUT R7, R8, R7, R6, 0xf6, !PT ;  /* 0x0000000708077212 */ /* 0x002fca00078ef606 */
[----:B------:R-:W-:Y:S04]  /*0300*/  STS [R4+0x400], R7 ;  /* 0x0004000704007388 */ /* 0x000fe80000000800 */
[----:B------:R-:W1:Y:S02]  /*0310*/  LDS R6, [R5+0x81c] ;  /* 0x00081c0005067984 */ /* 0x000e640000000800 */
[----:B-1----:R-:W-:-:S13]  /*0320*/  ISETP.GE.AND P0, PT, R9, R6, PT ;  /* 0x000000060900720c */ /* 0x002fda0003f06270 */
[----:B------:R-:W-:Y:S05]  /*0330*/  @!P0 BRA `(.L_x_248) ;  /* 0xfffffffc009c8947 */ /* 0x000fea000383ffff */
[----:B------:R-:W-:Y:S05]  /*0340*/  BSYNC.RECONVERGENT B0 ;  /* 0x0000000000007941 */ /* 0x000fea0003800200 */
.L_x_245:
[----:B------:R-:W-:Y:S01]  /*0350*/  BAR.SYNC.DEFER_BLOCKING 0x0 ;  /* 0x0000000000007b1d */ /* 0x000fe20000010000 */
[C---:B------:R-:W-:Y:S02]  /*0360*/  ISETP.GT.U32.AND P1, PT, R0.reuse, 0x7f, PT ;  /* 0x0000007f0000780c */ /* 0x040fe40003f24070 */
[C---:B------:R-:W-:Y:S02]  /*0370*/  ISETP.GT.U32.AND P2, PT, R0.reuse, 0x3f, PT ;  /* 0x0000003f0000780c */ /* 0x040fe40003f44070 */
[----:B------:R-:W-:Y:S01]  /*0380*/  ISETP.GT.U32.AND P0, PT, R0, 0x1f, PT ;  /* 0x0000001f0000780c */ /* 0x000fe20003f04070 */
[----:B------:R-:W-:Y:S04]  /*0390*/  BSSY.RECONVERGENT B1, `(.L_x_249) ;  /* 0x000002e000017945 */ /* 0x000fe80003800200 */
[----:B------:R-:W-:Y:S04]  /*03a0*/  BSSY.RELIABLE B0, `(.L_x_250) ;  /* 0x0000028000007945 */ /* 0x000fe80003800100 */
[----:B0-----:R-:W-:Y:S04]  /*03b0*/  @!P1 LDS R2, [R4+0x200] ;  /* 0x0002000004029984 */ /* 0x001fe80000000800 */
[----:B------:R-:W0:Y:S02]  /*03c0*/  @!P1 LDS R3, [R4] ;  /* 0x0000000004039984 */ /* 0x000e240000000800 */
[----:B0-----:R-:W-:-:S05]  /*03d0*/  @!P1 LOP3.LUT R3, R3, R2, RZ, 0xfc, !PT ;  /* 0x0000000203039212 */ /* 0x001fca00078efcff */
[----:B------:R-:W-:Y:S01]  /*03e0*/  @!P1 STS [R4], R3 ;  /* 0x0000000304009388 */ /* 0x000fe20000000800 */
[----:B------:R-:W-:Y:S06]  /*03f0*/  BAR.SYNC.DEFER_BLOCKING 0x0 ;  /* 0x0000000000007b1d */ /* 0x000fec0000010000 */
[----:B------:R-:W-:Y:S04]  /*0400*/  @!P2 LDS R2, [R4+0x100] ;  /* 0x000100000402a984 */ /* 0x000fe80000000800 */
[----:B------:R-:W0:Y:S02]  /*0410*/  @!P2 LDS R5, [R4] ;  /* 0x000000000405a984 */ /* 0x000e240000000800 */
[----:B0-----:R-:W-:-:S05]  /*0420*/  @!P2 LOP3.LUT R5, R5, R2, RZ, 0xfc, !PT ;  /* 0x000000020505a212 */ /* 0x001fca00078efcff */
[----:B------:R-:W-:Y:S01]  /*0430*/  @!P2 STS [R4], R5 ;  /* 0x000000050400a388 */ /* 0x000fe20000000800 */
[----:B------:R-:W-:Y:S06]  /*0440*/  BAR.SYNC.DEFER_BLOCKING 0x0 ;  /* 0x0000000000007b1d */ /* 0x000fec0000010000 */
[----:B------:R-:W-:Y:S04]  /*0450*/  @!P0 LDS R2, [R4+0x80] ;  /* 0x0000800004028984 */ /* 0x000fe80000000800 */
[----:B------:R-:W0:Y:S02]  /*0460*/  @!P0 LDS R7, [R4] ;  /* 0x0000000004078984 */ /* 0x000e240000000800 */
[----:B0-----:R-:W-:-:S05]  /*0470*/  @!P0 LOP3.LUT R7, R7, R2, RZ, 0xfc, !PT ;  /* 0x0000000207078212 */ /* 0x001fca00078efcff */
[----:B------:R0:W-:Y:S01]  /*0480*/  @!P0 STS [R4], R7 ;  /* 0x0000000704008388 */ /* 0x0001e20000000800 */
[----:B------:R-:W-:Y:S06]  /*0490*/  BAR.SYNC.DEFER_BLOCKING 0x0 ;  /* 0x0000000000007b1d */ /* 0x000fec0000010000 */
[----:B------:R-:W-:Y:S05]  /*04a0*/  @P0 BRA `(.L_x_251) ;  /* 0x0000000000540947 */ /* 0x000fea0003800000 */
[----:B------:R-:W-:Y:S04]  /*04b0*/  LDS R2, [R4+0x40] ;  /* 0x0000400004027984 */ /* 0x000fe80000000800 */
[----:B------:R-:W1:Y:S02]  /*04c0*/  LDS R3, [R4] ;  /* 0x0000000004037984 */ /* 0x000e640000000800 */
[----:B-1----:R-:W-:-:S05]  /*04d0*/  LOP3.LUT R3, R3, R2, RZ, 0xfc, !PT ;  /* 0x0000000203037212 */ /* 0x002fca00078efcff */
[----:B------:R-:W-:Y:S04]  /*04e0*/  STS [R4], R3 ;  /* 0x0000000304007388 */ /* 0x000fe80000000800 */
[----:B------:R-:W-:Y:S04]  /*04f0*/  LDS R2, [R4+0x20] ;  /* 0x0000200004027984 */ /* 0x000fe80000000800 */
[----:B------:R-:W1:Y:S02]  /*0500*/  LDS R5, [R4] ;  /* 0x0000000004057984 */ /* 0x000e640000000800 */
[----:B-1----:R-:W-:-:S05]  /*0510*/  LOP3.LUT R5, R5, R2, RZ, 0xfc, !PT ;  /* 0x0000000205057212 */ /* 0x002fca00078efcff */
[----:B------:R-:W-:Y:S04]  /*0520*/  STS [R4], R5 ;  /* 0x0000000504007388 */ /* 0x000fe80000000800 */
[----:B------:R-:W-:Y:S04]  /*0530*/  LDS R2, [R4+0x10] ;  /* 0x0000100004027984 */ /* 0x000fe80000000800 */
[----:B0-----:R-:W0:Y:S02]  /*0540*/  LDS R7, [R4] ;  /* 0x0000000004077984 */ /* 0x001e240000000800 */
[----:B0-----:R-:W-:-:S05]  /*0550*/  LOP3.LUT R7, R7, R2, RZ, 0xfc, !PT ;  /* 0x0000000207077212 */ /* 0x001fca00078efcff */
[----:B------:R-:W-:Y:S04]  /*0560*/  STS [R4], R7 ;  /* 0x0000000704007388 */ /* 0x000fe80000000800 */
[----:B------:R-:W-:Y:S04]  /*0570*/  LDS R2, [R4+0x8] ;  /* 0x0000080004027984 */ /* 0x000fe80000000800 */
[----:B------:R-:W0:Y:S02]  /*0580*/  LDS R9, [R4] ;  /* 0x0000000004097984 */ /* 0x000e240000000800 */
[----:B0-----:R-:W-:-:S05]  /*0590*/  LOP3.LUT R9, R9, R2, RZ, 0xfc, !PT ;  /* 0x0000000209097212 */ /* 0x001fca00078efcff */
[----:B------:R-:W-:Y:S04]  /*05a0*/  STS [R4], R9 ;  /* 0x0000000904007388 */ /* 0x000fe80000000800 */
[----:B------:R-:W-:Y:S04]  /*05b0*/  LDS R2, [R4+0x4] ;  /* 0x0000040004027984 */ /* 0x000fe80000000800 */
[----:B------:R-:W0:Y:S02]  /*05c0*/  LDS R3, [R4] ;  /* 0x0000000004037984 */ /* 0x000e240000000800 */
[----:B0-----:R-:W-:-:S05]  /*05d0*/  LOP3.LUT R3, R3, R2, RZ, 0xfc, !PT ;  /* 0x0000000203037212 */ /* 0x001fca00078efcff */
[----:B------:R0:W-:Y:S01]  /*05e0*/  STS [R4], R3 ;  /* 0x0000000304007388 */ /* 0x0001e20000000800 */
[----:B------:R-:W-:Y:S05]  /*05f0*/  BRA `(.L_x_252) ;  /* 0x0000000000087947 */ /* 0x000fea0003800000 */
.L_x_251:
[----:B------:R-:W-:Y:S05]  /*0600*/  @P1 BREAK.RELIABLE B0 ;  /* 0x0000000000001942 */ /* 0x000fea0003800100 */
[----:B------:R-:W-:Y:S05]  /*0610*/  @P1 BRA `(.L_x_253) ;  /* 0x0000000000141947 */ /* 0x000fea0003800000 */
.L_x_252:
[----:B------:R-:W-:Y:S05]  /*0620*/  BSYNC.RELIABLE B0 ;  /* 0x0000000000007941 */ /* 0x000fea0003800100 */
.L_x_250:
[----:B------:R-:W-:Y:S04]  /*0630*/  LDS R2, [R4+0x600] ;  /* 0x0006000004027984 */ /* 0x000fe80000000800 */
[----:B0-----:R-:W0:Y:S02]  /*0640*/  LDS R3, [R4+0x400] ;  /* 0x0004000004037984 */ /* 0x001e240000000800 */
[----:B0-----:R-:W-:-:S05]  /*0650*/  LOP3.LUT R3, R3, R2, RZ, 0xfc, !PT ;  /* 0x0000000203037212 */ /* 0x001fca00078efcff */
[----:B------:R1:W-:Y:S02]  /*0660*/  STS [R4+0x400], R3 ;  /* 0x0004000304007388 */ /* 0x0003e40000000800 */
.L_x_253:
[----:B------:R-:W-:Y:S05]  /*0670*/  BSYNC.RECONVERGENT B1 ;  /* 0x0000000000017941 */ /* 0x000fea0003800200 */
.L_x_249:
[----:B------:R-:W-:Y:S05]  /*0680*/  WARPSYNC.ALL ;  /* 0x0000000000007948 */ /* 0x000fea0003800000 */
[----:B------:R-:W-:Y:S06]  /*0690*/  BAR.SYNC.DEFER_BLOCKING 0x0 ;  /* 0x0000000000007b1d */ /* 0x000fec0000010000 */
[----:B------:R-:W2:Y:S01]  /*06a0*/  LDCU UR8, c[0x0][0x390] ;  /* 0x00007200ff0877ac */ /* 0x000ea20008000800 */
[----:B------:R-:W-:Y:S01]  /*06b0*/  BSSY.RECONVERGENT B1, `(.L_x_254) ;  /* 0x0000030000017945 */ /* 0x000fe20003800200 */
[----:B------:R-:W-:Y:S01]  /*06c0*/  @!P2 LDS R2, [R4+0x500] ;  /* 0x000500000402a984 */ /* 0x000fe20000000800 */
[----:B--2---:R-:W-:-:S03]  /*06d0*/  ISETP.GE.U32.AND P1, PT, R0, UR8, PT ;  /* 0x0000000800007c0c */ /* 0x004fc6000bf26070 */
[----:B-1----:R-:W1:Y:S02]  /*06e0*/  @!P2 LDS R3, [R4+0x400] ;  /* 0x000400000403a984 */ /* 0x002e640000000800 */
[----:B-1----:R-:W-:-:S05]  /*06f0*/  @!P2 LOP3.LUT R3, R3, R2, RZ, 0xfc, !PT ;  /* 0x000000020303a212 */ /* 0x002fca00078efcff */
[----:B------:R-:W-:Y:S01]  /*0700*/  @!P2 STS [R4+0x400], R3 ;  /* 0x000400030400a388 */ /* 0x000fe20000000800 */
[----:B------:R-:W-:Y:S06]  /*0710*/  BAR.SYNC.DEFER_BLOCKING 0x0 ;  /* 0x0000000000007b1d */ /* 0x000fec0000010000 */
[----:B------:R-:W-:Y:S04]  /*0720*/  @!P0 LDS R2, [R4+0x480] ;  /* 0x0004800004028984 */ /* 0x000fe80000000800 */
[----:B------:R-:W1:Y:S02]  /*0730*/  @!P0 LDS R5, [R4+0x400] ;  /* 0x0004000004058984 */ /* 0x000e640000000800 */
[----:B-1----:R-:W-:-:S05]  /*0740*/  @!P0 LOP3.LUT R5, R5, R2, RZ, 0xfc, !PT ;  /* 0x0000000205058212 */ /* 0x002fca00078efcff */
[----:B------:R1:W-:Y:S01]  /*0750*/  @!P0 STS [R4+0x400], R5 ;  /* 0x0004000504008388 */ /* 0x0003e20000000800 */
[----:B------:R-:W-:Y:S06]  /*0760*/  BAR.SYNC.DEFER_BLOCKING 0x0 ;  /* 0x0000000000007b1d */ /* 0x000fec0000010000 */
[----:B------:R-:W-:Y:S05]  /*0770*/  @P0 BRA `(.L_x_255) ;  /* 0x00000000008c0947 */ /* 0x000fea0003800000 */
[----:B------:R-:W-:Y:S01]  /*0780*/  LDS R2, [R4+0x440] ;  /* 0x0004400004027984 */ /* 0x000fe20000000800 */
[----:B------:R-:W-:-:S03]  /*0790*/  ISETP.NE.AND P0, PT, R0, RZ, PT ;  /* 0x000000ff0000720c */ /* 0x000fc60003f05270 */
[----:B------:R-:W2:Y:S02]  /*07a0*/  LDS R3, [R4+0x400] ;  /* 0x0004000004037984 */ /* 0x000ea40000000800 */
[----:B--2---:R-:W-:-:S05]  /*07b0*/  LOP3.LUT R3, R3, R2, RZ, 0xfc, !PT ;  /* 0x0000000203037212 */ /* 0x004fca00078efcff */
[----:B------:R-:W-:Y:S04]  /*07c0*/  STS [R4+0x400], R3 ;  /* 0x0004000304007388 */ /* 0x000fe80000000800 */
[----:B------:R-:W-:Y:S04]  /*07d0*/  LDS R2, [R4+0x420] ;  /* 0x0004200004027984 */ /* 0x000fe80000000800 */
[----:B-1----:R-:W1:Y:S02]  /*07e0*/  LDS R5, [R4+0x400] ;  /* 0x0004000004057984 */ /* 0x002e640000000800 */
[----:B-1----:R-:W-:-:S05]  /*07f0*/  LOP3.LUT R5, R5, R2, RZ, 0xfc, !PT ;  /* 0x0000000205057212 */ /* 0x002fca00078efcff */
[----:B------:R-:W-:Y:S04]  /*0800*/  STS [R4+0x400], R5 ;  /* 0x0004000504007388 */ /* 0x000fe80000000800 */
[----:B------:R-:W-:Y:S04]  /*0810*/  LDS R2, [R4+0x410] ;  /* 0x0004100004027984 */ /* 0x000fe80000000800 */
[----:B0-----:R-:W0:Y:S02]  /*0820*/  LDS R7, [R4+0x400] ;  /* 0x0004000004077984 */ /* 0x001e240000000800 */
[----:B0-----:R-:W-:-:S05]  /*0830*/  LOP3.LUT R7, R7, R2, RZ, 0xfc, !PT ;  /* 0x0000000207077212 */ /* 0x001fca00078efcff */
[----:B------:R-:W-:Y:S04]  /*0840*/  STS [R4+0x400], R7 ;  /* 0x0004000704007388 */ /* 0x000fe80000000800 */
[----:B------:R-:W-:Y:S04]  /*0850*/  LDS R2, [R4+0x408] ;  /* 0x0004080004027984 */ /* 0x000fe80000000800 */
[----:B------:R-:W0:Y:S02]  /*0860*/  LDS R9, [R4+0x400] ;  /* 0x0004000004097984 */ /* 0x000e240000000800 */
[----:B0-----:R-:W-:-:S05]  /*0870*/  LOP3.LUT R9, R9, R2, RZ, 0xfc, !PT ;  /* 0x0000000209097212 */ /* 0x001fca00078efcff */
[----:B------:R-:W-:Y:S04]  /*0880*/  STS [R4+0x400], R9 ;  /* 0x0004000904007388 */ /* 0x000fe80000000800 */
[----:B------:R-:W-:Y:S04]  /*0890*/  LDS R2, [R4+0x404] ;  /* 0x0004040004027984 */ /* 0x000fe80000000800 */
[----:B------:R-:W0:Y:S02]  /*08a0*/  LDS R3, [R4+0x400] ;  /* 0x0004000004037984 */ /* 0x000e240000000800 */
[----:B0-----:R-:W-:-:S05]  /*08b0*/  LOP3.LUT R3, R3, R2, RZ, 0xfc, !PT ;  /* 0x0000000203037212 */ /* 0x001fca00078efcff */
[----:B------:R2:W-:Y:S01]  /*08c0*/  STS [R4+0x400], R3 ;  /* 0x0004000304007388 */ /* 0x0005e20000000800 */
[----:B------:R-:W-:Y:S05]  /*08d0*/  @P0 BRA `(.L_x_255) ;  /* 0x0000000000340947 */ /* 0x000fea0003800000 */
[----:B------:R-:W0:Y:S01]  /*08e0*/  S2UR UR5, SR_CgaCtaId ;  /* 0x00000000000579c3 */ /* 0x000e220000008800 */
[----:B------:R-:W-:Y:S02]  /*08f0*/  UMOV UR4, 0x400 ;  /* 0x0000040000047882 */ /* 0x000fe40000000000 */
[----:B0-----:R-:W-:-:S09]  /*0900*/  ULEA UR4, UR5, UR4, 0x18 ;  /* 0x0000000405047291 */ /* 0x001fd2000f8ec0ff */
[----:B------:R-:W0:Y:S04]  /*0910*/  LDS R2, [UR4] ;  /* 0x00000004ff027984 */ /* 0x000e280008000800 */
[----:B--2---:R-:W1:Y:S01]  /*0920*/  LDS R4, [UR4+0x400] ;  /* 0x00040004ff047984 */ /* 0x004e620008000800 */
[----:B0-----:R-:W0:Y:S08]  /*0930*/  BREV R2, R2 ;  /* 0x0000000200027301 */ /* 0x001e300000000000 */
[----:B-1----:R-:W-:Y:S08]  /*0940*/  FLO.U32 R4, R4 ;  /* 0x0000000400047300 */ /* 0x002ff000000e0000 */
[----:B0-----:R-:W0:Y:S02]  /*0950*/  FLO.U32.SH R3, R2 ;  /* 0x0000000200037300 */ /* 0x001e2400000e0400 */
[----:B0-----:R-:W-:-:S04]  /*0960*/  VIMNMX R3, PT, PT, RZ, R3, !PT ;  /* 0x00000003ff037248 */ /* 0x001fc80007fe0100 */
[----:B------:R-:W-:Y:S01]  /*0970*/  IADD3 R5, PT, PT, R3, 0x1f, -R4 ;  /* 0x0000001f03057810 */ /* 0x000fe20007ffe804 */
[----:B------:R3:W-:Y:S03]  /*0980*/  STS [UR4+0x82c], R3 ;  /* 0x00082c03ff007988 */ /* 0x0007e60008000804 */
[----:B------:R-:W-:-:S05]  /*0990*/  IADD3 R5, PT, PT, -R5, 0x20, RZ ;  /* 0x0000002005057810 */ /* 0x000fca0007ffe1ff */
[----:B------:R3:W-:Y:S02]  /*09a0*/  STS [UR4+0x830], R5 ;  /* 0x00083005ff007988 */ /* 0x0007e40008000804 */
.L_x_255:
[----:B------:R-:W-:Y:S05]  /*09b0*/  BSYNC.RECONVERGENT B1 ;  /* 0x0000000000017941 */ /* 0x000fea0003800200 */
.L_x_254:
[----:B------:R-:W-:Y:S06]  /*09c0*/  BAR.SYNC.DEFER_BLOCKING 0x0 ;  /* 0x0000000000007b1d */ /* 0x000fec0000010000 */
[----:B------:R-:W-:Y:S05]  /*09d0*/  @P1 EXIT ;  /* 0x000000000000194d */ /* 0x000fea0003800000 */
[----:B------:R-:W4:Y:S01]  /*09e0*/  S2UR UR5, SR_CgaCtaId ;  /* 0x00000000000579c3 */ /* 0x000f220000008800 */
[----:B------:R-:W-:Y:S01]  /*09f0*/  UMOV UR4, 0x400 ;  /* 0x0000040000047882 */ /* 0x000fe20000000000 */
[----:B0-----:R-:W0:Y:S06]  /*0a00*/  S2R R7, SR_CTAID.X ;  /* 0x0000000000077919 */ /* 0x001e2c0000002500 */
[----:B--23--:R-:W2:Y:S01]  /*0a10*/  LDC.64 R2, c[0x0][0x380] ;  /* 0x0000e000ff027b82 */ /* 0x00cea20000000a00 */
[----:B----4-:R-:W-:-:S09]  /*0a20*/  ULEA UR4, UR5, UR4, 0x18 ;  /* 0x0000000405047291 */ /* 0x010fd2000f8ec0ff */
[----:B-1----:R-:W1:Y:S01]  /*0a30*/  LDS R5, [UR4+0x82c] ;  /* 0x00082c04ff057984 */ /* 0x002e620008000800 */
[----:B0-----:R-:W-:-:S03]  /*0a40*/  IMAD R7, R7, UR8, R0 ;  /* 0x0000000807077c24 */ /* 0x001fc6000f8e0200 */
[----:B------:R-:W0:Y:S01]  /*0a50*/  LDS R9, [UR4+0x830] ;  /* 0x00083004ff097984 */ /* 0x000e220008000800 */
[----:B--2---:R-:W-:-:S05]  /*0a60*/  IMAD.WIDE.U32 R2, R7, 0xc0, R2 ;  /* 0x000000c007027825 */ /* 0x004fca00078e0002 */
[----:B-1----:R-:W-:Y:S04]  /*0a70*/  STG.E desc[UR6][R2.64+0x2c], R5 ;  /* 0x00002c0502007986 */ /* 0x002fe8000c101906 */
[----:B0-----:R-:W-:Y:S01]  /*0a80*/  STG.E desc[UR6][R2.64+0x30], R9 ;  /* 0x0000300902007986 */ /* 0x001fe2000c101906 */
[----:B------:R-:W-:Y:S05]  /*0a90*/  EXIT ;  /* 0x000000000000794d */ /* 0x000fea0003800000 */
.L_x_256:
        /* <DEDUP_REMOVED lines=14> */
.L_x_281:


//--------------------- .text.cudaChannelDecorr   --------------------------
	.section	.text.cudaChannelDecorr,"ax",@progbits
	.align	128
        .global         cudaChannelDecorr
        .type           cudaChannelDecorr,@function
        .size           cudaChannelDecorr,(.L_x_282 - cudaChannelDecorr)
        .other          cudaChannelDecorr,@"STO_CUDA_ENTRY STV_DEFAULT"
cudaChannelDecorr:
.text.cudaChannelDecorr:
[----:B------:R-:W-:Y:S01]  /*0000*/  LDC R1, c[0x0][0x37c] ;  /* 0x0000df00ff017b82 */ /* 0x000fe20000000800 */
[----:B------:R-:W0:Y:S07]  /*0010*/  S2R R3, SR_TID.X ;  /* 0x0000000000037919 */ /* 0x000e2e0000002100 */
[----:B------:R-:W0:Y:S01]  /*0020*/  S2UR UR4, SR_CTAID.X ;  /* 0x00000000000479c3 */ /* 0x000e220000002500 */
[----:B------:R-:W1:Y:S07]  /*0030*/  LDCU UR7, c[0x0][0x390] ;  /* 0x00007200ff0777ac */ /* 0x000e6e0008000800 */
[----:B------:R-:W0:Y:S02]  /*0040*/  LDC R0, c[0x0][0x360] ;  /* 0x0000d800ff007b82 */ /* 0x000e240000000800 */
[----:B0-----:R-:W-:-:S05]  /*0050*/  IMAD R0, R0, UR4, R3 ;  /* 0x0000000400007c24 */ /* 0x001fca000f8e0203 */
[----:B-1----:R-:W-:-:S13]  /*0060*/  ISETP.GE.AND P0, PT, R0, UR7, PT ;  /* 0x0000000700007c0c */ /* 0x002fda000bf06270 */
[----:B------:R-:W-:Y:S05]  /*0070*/  @P0 EXIT ;  /* 0x000000000000094d */ /* 0x000fea0003800000 */
[----:B------:R-:W0:Y:S01]  /*0080*/  S2R R7, SR_CTAID.Y ;  /* 0x0000000000077919 */ /* 0x000e220000002600 */
[----:B------:R-:W1:Y:S01]  /*0090*/  LDC.64 R2, c[0x0][0x388] ;  /* 0x0000e200ff027b82 */ /* 0x000e620000000a00 */
[----:B------:R-:W0:Y:S01]  /*00a0*/  LDCU UR6, c[0x0][0x374] ;  /* 0x00006e80ff0677ac */ /* 0x000e220008000800 */
[----:B------:R-:W2:Y:S01]  /*00b0*/  LDCU.64 UR4, c[0x0][0x358] ;  /* 0x00006b00ff0477ac */ /* 0x000ea20008000a00 */
[----:B0-----:R-:W-:-:S04]  /*00c0*/  IMAD R5, R0, UR6, R7 ;  /* 0x0000000600057c24 */ /* 0x001fc8000f8e0207 */
[----:B-1----:R-:W-:Y:S02]  /*00d0*/  IMAD.WIDE.U32 R2, R5, 0x2, R2 ;  /* 0x0000000205027825 */ /* 0x002fe400078e0002 */
[----:B------:R-:W0:Y:S04]  /*00e0*/  LDC.64 R4, c[0x0][0x380] ;  /* 0x0000e000ff047b82 */ /* 0x000e280000000a00 */
[----:B--2---:R-:W2:Y:S01]  /*00f0*/  LDG.E.S16 R3, desc[UR4][R2.64] ;  /* 0x0000000402037981 */ /* 0x004ea2000c1e1700 */
[----:B------:R-:W-:-:S04]  /*0100*/  IMAD R7, R7, UR7, R0 ;  /* 0x0000000707077c24 */ /* 0x000fc8000f8e0200 */
[----:B0-----:R-:W-:-:S05]  /*0110*/  IMAD.WIDE.U32 R4, R7, 0x4, R4 ;  /* 0x0000000407047825 */ /* 0x001fca00078e0004 */
[----:B--2---:R-:W-:Y:S01]  /*0120*/  STG.E desc[UR4][R4.64], R3 ;  /* 0x0000000304007986 */ /* 0x004fe2000c101904 */
[----:B------:R-:W-:Y:S05]  /*0130*/  EXIT ;  /* 0x000000000000794d */ /* 0x000fea0003800000 */
.L_x_257:
        /* <DEDUP_REMOVED lines=12> */
.L_x_282:


//--------------------- .text.cudaChannelDecorr2  --------------------------
	.section	.text.cudaChannelDecorr2,"ax",@progbits
	.align	128
        .global         cudaChannelDecorr2
        .type           cudaChannelDecorr2,@function
        .size           cudaChannelDecorr2,(.L_x_283 - cudaChannelDecorr2)
        .other          cudaChannelDecorr2,@"STO_CUDA_ENTRY STV_DEFAULT"
cudaChannelDecorr2:
.text.cudaChannelDecorr2:
[----:B------:R-:W-:Y:S01]  /*0000*/  LDC R1, c[0x0][0x37c] ;  /* 0x0000df00ff017b82 */ /* 0x000fe20000000800 */
[----:B------:R-:W0:Y:S07]  /*0010*/  S2R R0, SR_TID.X ;  /* 0x0000000000007919 */ /* 0x000e2e0000002100 */
[----:B------:R-:W0:Y:S08]  /*0020*/  S2UR UR4, SR_CTAID.X ;  /* 0x00000000000479c3 */ /* 0x000e300000002500 */
[----:B------:R-:W0:Y:S08]  /*0030*/  LDC R7, c[0x0][0x360] ;  /* 0x0000d800ff077b82 */ /* 0x000e300000000800 */
[----:B------:R-:W1:Y:S01]  /*0040*/  LDC R6, c[0x0][0x390] ;  /* 0x0000e400ff067b82 */ /* 0x000e620000000800 */
[----:B0-----:R-:W-:-:S05]  /*0050*/  IMAD R7, R7, UR4, R0 ;  /* 0x0000000407077c24 */ /* 0x001fca000f8e0200 */
[----:B-1----:R-:W-:-:S13]  /*0060*/  ISETP.GE.AND P0, PT, R7, R6, PT ;  /* 0x000000060700720c */ /* 0x002fda0003f06270 */
[----:B------:R-:W-:Y:S05]  /*0070*/  @P0 EXIT ;  /* 0x000000000000094d */ /* 0x000fea0003800000 */
[----:B------:R-:W0:Y:S01]  /*0080*/  LDC.64 R2, c[0x0][0x388] ;  /* 0x0000e200ff027b82 */ /* 0x000e220000000a00 */
[----:B------:R-:W1:Y:S07]  /*0090*/  LDCU.64 UR4, c[0x0][0x358] ;  /* 0x00006b00ff0477ac */ /* 0x000e6e0008000a00 */
[----:B------:R-:W2:Y:S01]  /*00a0*/  LDC.64 R4, c[0x0][0x380] ;  /* 0x0000e000ff047b82 */ /* 0x000ea20000000a00 */
[----:B0-----:R-:W-:-:S06]  /*00b0*/  IMAD.WIDE R2, R7, 0x4, R2 ;  /* 0x0000000407027825 */ /* 0x001fcc00078e0202 */
[----:B-1----:R-:W3:Y:S01]  /*00c0*/  LDG.E R2, desc[UR4][R2.64] ;  /* 0x0000000402027981 */ /* 0x002ee2000c1e1900 */
[----:B--2---:R-:W-:-:S04]  /*00d0*/  IMAD.WIDE R4, R7, 0x4, R4 ;  /* 0x0000000407047825 */ /* 0x004fc800078e0204 */
[----:B------:R-:W-:Y:S01]  /*00e0*/  IMAD.WIDE R6, R6, 0x4, R4 ;  /* 0x0000000406067825 */ /* 0x000fe200078e0204 */
[C---:B---3--:R-:W-:Y:S02]  /*00f0*/  PRMT R9, R2.reuse, 0x9910, RZ ;  /* 0x0000991002097816 */ /* 0x048fe400000000ff */
[----:B------:R-:W-:-:S03]  /*0100*/  PRMT R11, R2, 0xbb32, RZ ;  /* 0x0000bb32020b7816 */ /* 0x000fc600000000ff */
[----:B------:R-:W-:Y:S04]  /*0110*/  STG.E desc[UR4][R4.64], R9 ;  /* 0x0000000904007986 */ /* 0x000fe8000c101904 */
[----:B------:R-:W-:Y:S01]  /*0120*/  STG.E desc[UR4][R6.64], R11 ;  /* 0x0000000b06007986 */ /* 0x000fe2000c101904 */
[----:B------:R-:W-:Y:S05]  /*0130*/  EXIT ;  /* 0x000000000000794d */ /* 0x000fea0003800000 */
.L_x_258:
        /* <DEDUP_REMOVED lines=12> */
.L_x_283:


//--------------------- .text.cudaStereoDecorr    --------------------------
	.section	.text.cudaStereoDecorr,"ax",@progbits
	.align	128
        .global         cudaStereoDecorr
        .type           cudaStereoDecorr,@function
        .size           cudaStereoDecorr,(.L_x_284 - cudaStereoDecorr)
        .other          cudaStereoDecorr,@"STO_CUDA_ENTRY STV_DEFAULT"
cudaStereoDecorr:
.text.cudaStereoDecorr:
        /* <DEDUP_REMOVED lines=15> */
[C---:B---3--:R-:W-:Y:S02]  /*00f0*/  PRMT R9, R6.reuse, 0x7632, R9 ;  /* 0x0000763206097816 */ /* 0x048fe40000000009 */
[----:B------:R-:W-:Y:S02]  /*0100*/  PRMT R11, R6, 0x9910, RZ ;  /* 0x00009910060b7816 */ /* 0x000fe400000000ff */
[CC--:B------:R-:W-:Y:S02]  /*0110*/  LOP3.LUT R0, R9.reuse, R6.reuse, RZ, 0x3c, !PT ;  /* 0x0000000609007212 */ /* 0x0c0fe400078e3cff */
[----:B------:R-:W-:Y:S01]  /*0120*/  LOP3.LUT R9, R9, R6, RZ, 0xc0, !PT ;  /* 0x0000000609097212 */ /* 0x000fe200078ec0ff */
[----:B------:R-:W-:Y:S01]  /*0130*/  STG.E desc[UR4][R2.64], R11 ;  /* 0x0000000b02007986 */ /* 0x000fe2000c101904 */
[----:B------:R-:W-:-:S04]  /*0140*/  PRMT R0, R0, 0x9910, RZ ;  /* 0x0000991000007816 */ /* 0x000fc800000000ff */
[----:B------:R-:W-:Y:S02]  /*0150*/  LEA.HI.SX32 R9, R0, R9, 0x1f ;  /* 0x0000000900097211 */ /* 0x000fe400078ffaff */
[----:B------:R-:W-:Y:S01]  /*0160*/  PRMT R0, R6, 0xbb32, RZ ;  /* 0x0000bb3206007816 */ /* 0x000fe200000000ff */
[----:B------:R-:W-:Y:S01]  /*0170*/  IMAD.WIDE R6, R13, 0x4, R4 ;  /* 0x000000040d067825 */ /* 0x000fe200078e0204 */
[----:B------:R-:W-:-:S03]  /*0180*/  PRMT R10, R9, 0x9910, RZ ;  /* 0x00009910090a7816 */ /* 0x000fc600000000ff */
[----:B------:R-:W-:Y:S01]  /*0190*/  IMAD.IADD R15, R11, 0x1, -R0 ;  /* 0x000000010b0f7824 */ /* 0x000fe200078e0a00 */
[----:B------:R-:W-:Y:S01]  /*01a0*/  STG.E desc[UR4][R4.64], R0 ;  /* 0x0000000004007986 */ /* 0x000fe2000c101904 */
[----:B------:R-:W-:-:S04]  /*01b0*/  IMAD.WIDE R8, R13, 0x4, R6 ;  /* 0x000000040d087825 */ /* 0x000fc800078e0206 */
[----:B------:R-:W-:-:S05]  /*01c0*/  IMAD.MOV.U32 R13, RZ, RZ, R10 ;  /* 0x000000ffff0d7224 */ /* 0x000fca00078e000a */
[----:B------:R-:W-:Y:S04]  /*01d0*/  STG.E desc[UR4][R6.64], R13 ;  /* 0x0000000d06007986 */ /* 0x000fe8000c101904 */
[----:B------:R-:W-:Y:S01]  /*01e0*/  STG.E desc[UR4][R8.64], R15 ;  /* 0x0000000f08007986 */ /* 0x000fe2000c101904 */
[----:B------:R-:W-:Y:S05]  /*01f0*/  EXIT ;  /* 0x000000000000794d */ /* 0x000fea0003800000 */
.L_x_259:
        /* <DEDUP_REMOVED lines=16> */
.L_x_284:


//--------------------- .nv.shared.cudaFindPartitionOrder --------------------------
	.section	.nv.shared.cudaFindPartitionOrder,"aw",@nobits
	.sectionflags	@""
	.align	4
.nv.shared.cudaFindPartitionOrder:
	.zero		4544


//--------------------- .nv.shared.reserved.0     --------------------------
	.section	.nv.shared.reserved.0,"aw",@nobits
	.weak		__nv_reservedSMEM_offset_0_alias
	.size		__nv_reservedSMEM_offset_0_alias, 0, 64
	.other		__nv_reservedSMEM_offset_0_alias,@"STO_CUDA_RESERVED_SHARED STV_DEFAULT"
__nv_reservedSMEM_offset_0_alias:
	.zero		0
	.zero		64


//--------------------- .nv.shared.cudaFindRiceParameter --------------------------
	.section	.nv.shared.cudaFindRiceParameter,"aw",@nobits
	.sectionflags	@""
	.align	4
.nv.shared.cudaFindRiceParameter:
	.zero		3072


//--------------------- .nv.shared.cudaSumPartition --------------------------
	.section	.nv.shared.cudaSumPartition,"aw",@nobits
	.sectionflags	@""
	.align	4
.nv.shared.cudaSumPartition:
	.zero		3200


//--------------------- .nv.shared.cudaCalcLargePartition --------------------------
	.section	.nv.shared.cudaCalcLargePartition,"aw",@nobits
	.sectionflags	@""
	.align	4
.nv.shared.cudaCalcLargePartition:
	.zero		3264


//--------------------- .nv.shared.cudaCalcPartition16 --------------------------
	.section	.nv.shared.cudaCalcPartition16,"aw",@nobits
	.sectionflags	@""
	.align	4
.nv.shared.cudaCalcPartition16:
	.zero		2368


//--------------------- .nv.shared.cudaCalcPartition --------------------------
	.section	.nv.shared.cudaCalcPartition,"aw",@nobits
	.sectionflags	@""
	.align	4
.nv.shared.cudaCalcPartition:
	.zero		2368


//--------------------- .nv.shared.cudaEncodeResidual --------------------------
	.section	.nv.shared.cudaEncodeResidual,"aw",@nobits
	.sectionflags	@""
	.align	4
.nv.shared.cudaEncodeResidual:
	.zero		2368


//--------------------- .nv.shared.cudaCopyBestMethodStereo --------------------------
	.section	.nv.shared.cudaCopyBestMethodStereo,"aw",@nobits
	.sectionflags	@""
	.align	4
.nv.shared.cudaCopyBestMethodStereo:
	.zero		1064


//--------------------- .nv.shared.cudaCopyBestMethod --------------------------
	.section	.nv.shared.cudaCopyBestMethod,"aw",@nobits
	.sectionflags	@""
	.align	4
.nv.shared.cudaCopyBestMethod:
	.zero		1028


//--------------------- .nv.shared.cudaChooseBestMethod --------------------------
	.section	.nv.shared.cudaChooseBestMethod,"aw",@nobits
	.sectionflags	@""
	.align	4
.nv.shared.cudaChooseBestMethod:
	.zero		5120


//--------------------- .nv.shared.cudaEstimateResidual12 --------------------------
	.section	.nv.shared.cudaEstimateResidual12,"aw",@nobits
	.sectionflags	@""
	.align	4
.nv.shared.cudaEstimateResidual12:
	.zero		4748


//--------------------- .nv.shared.cudaEstimateResidual8 --------------------------
	.section	.nv.shared.cudaEstimateResidual8,"aw",@nobits
	.sectionflags	@""
	.align	4
.nv.shared.cudaEstimateResidual8:
	.zero		4748


//--------------------- .nv.shared.cudaEstimateResidual1 --------------------------
	.section	.nv.shared.cudaEstimateResidual1,"aw",@nobits
	.sectionflags	@""
	.align	4
.nv.shared.cudaEstimateResidual1:
	.zero		3400


//--------------------- .nv.shared.cudaEstimateResidual --------------------------
	.section	.nv.shared.cudaEstimateResidual,"aw",@nobits
	.sectionflags	@""
	.align	4
.nv.shared.cudaEstimateResidual:
	.zero		4736


//--------------------- .nv.shared.cudaQuantizeLPC --------------------------
	.section	.nv.shared.cudaQuantizeLPC,"aw",@nobits
	.sectionflags	@""
	.align	4
.nv.shared.cudaQuantizeLPC:
	.zero		2116


//--------------------- .nv.shared.cudaComputeLPCLattice --------------------------
	.section	.nv.shared.cudaComputeLPCLattice,"aw",@nobits
	.sectionflags	@""
	.align	4
.nv.shared.cudaComputeLPCLattice:
	.zero		4420


//--------------------- .nv.shared.cudaComputeLPC --------------------------
	.section	.nv.shared.cudaComputeLPC,"aw",@nobits
	.sectionflags	@""
	.align	4
.nv.shared.cudaComputeLPC:
	.zero		1740


//--------------------- .nv.shared.cudaComputeAutocor --------------------------
	.section	.nv.shared.cudaComputeAutocor,"aw",@nobits
	.sectionflags	@""
	.align	4
.nv.shared.cudaComputeAutocor:
	.zero		4308


//--------------------- .nv.shared.cudaFindWastedBits --------------------------
	.section	.nv.shared.cudaFindWastedBits,"aw",@nobits
	.sectionflags	@""
	.align	4
.nv.shared.cudaFindWastedBits:
	.zero		3136


//--------------------- .nv.constant0.cudaFindPartitionOrder --------------------------
	.section	.nv.constant0.cudaFindPartitionOrder,"a",@progbits
	.sectionflags	@""
	.align	4
.nv.constant0.cudaFindPartitionOrder:
	.zero		924


//--------------------- .nv.constant0.cudaFindRiceParameter --------------------------
	.section	.nv.constant0.cudaFindRiceParameter,"a",@progbits
	.sectionflags	@""
	.align	4
.nv.constant0.cudaFindRiceParameter:
	.zero		916


//--------------------- .nv.constant0.cudaSumPartition --------------------------
	.section	.nv.constant0.cudaSumPartition,"a",@progbits
	.sectionflags	@""
	.align	4
.nv.constant0.cudaSumPartition:
	.zero		908


//--------------------- .nv.constant0.cudaCalcLargePartition --------------------------
	.section	.nv.constant0.cudaCalcLargePartition,"a",@progbits
	.sectionflags	@""
	.align	4
.nv.constant0.cudaCalcLargePartition:
	.zero		940


//--------------------- .nv.constant0.cudaCalcPartition16 --------------------------
	.section	.nv.constant0.cudaCalcPartition16,"a",@progbits
	.sectionflags	@""
	.align	4
.nv.constant0.cudaCalcPartition16:
	.zero		940


//--------------------- .nv.constant0.cudaCalcPartition --------------------------
	.section	.nv.constant0.cudaCalcPartition,"a",@progbits
	.sectionflags	@""
	.align	4
.nv.constant0.cudaCalcPartition:
	.zero		940


//--------------------- .nv.constant0.cudaEncodeResidual --------------------------
	.section	.nv.constant0.cudaEncodeResidual,"a",@progbits
	.sectionflags	@""
	.align	4
.nv.constant0.cudaEncodeResidual:
	.zero		920


//--------------------- .nv.constant0.cudaCopyBestMethodStereo --------------------------
	.section	.nv.constant0.cudaCopyBestMethodStereo,"a",@progbits
	.sectionflags	@""
	.align	4
.nv.constant0.cudaCopyBestMethodStereo:
	.zero		916


//--------------------- .nv.constant0.cudaCopyBestMethod --------------------------
	.section	.nv.constant0.cudaCopyBestMethod,"a",@progbits
	.sectionflags	@""
	.align	4
.nv.constant0.cudaCopyBestMethod:
	.zero		916


//--------------------- .nv.constant0.cudaChooseBestMethod --------------------------
	.section	.nv.constant0.cudaChooseBestMethod,"a",@progbits
	.sectionflags	@""
	.align	4
.nv.constant0.cudaChooseBestMethod:
	.zero		924


//--------------------- .nv.constant0.cudaEstimateResidual12 --------------------------
	.section	.nv.constant0.cudaEstimateResidual12,"a",@progbits
	.sectionflags	@""
	.align	4
.nv.constant0.cudaEstimateResidual12:
	.zero		928


//--------------------- .nv.constant0.cudaEstimateResidual8 --------------------------
	.section	.nv.constant0.cudaEstimateResidual8,"a",@progbits
	.sectionflags	@""
	.align	4
.nv.constant0.cudaEstimateResidual8:
	.zero		928


//--------------------- .nv.constant0.cudaEstimateResidual1 --------------------------
	.section	.nv.constant0.cudaEstimateResidual1,"a",@progbits
	.sectionflags	@""
	.align	4
.nv.constant0.cudaEstimateResidual1:
	.zero		928


//--------------------- .nv.constant0.cudaEstimateResidual --------------------------
	.section	.nv.constant0.cudaEstimateResidual,"a",@progbits
	.sectionflags	@""
	.align	4
.nv.constant0.cudaEstimateResidual:
	.zero		928


//--------------------- .nv.constant0.cudaQuantizeLPC --------------------------
	.section	.nv.constant0.cudaQuantizeLPC,"a",@progbits
	.sectionflags	@""
	.align	4
.nv.constant0.cudaQuantizeLPC:
	.zero		932


//--------------------- .nv.constant0.cudaComputeLPCLattice --------------------------
	.section	.nv.constant0.cudaComputeLPCLattice,"a",@progbits
	.sectionflags	@""
	.align	4
.nv.constant0.cudaComputeLPCLattice:
	.zero		936


//--------------------- .nv.constant0.cudaComputeLPC --------------------------
	.section	.nv.constant0.cudaComputeLPC,"a",@progbits
	.sectionflags	@""
	.align	4
.nv.constant0.cudaComputeLPC:
	.zero		944


//--------------------- .nv.constant0.cudaComputeAutocor --------------------------
	.section	.nv.constant0.cudaComputeAutocor,"a",@progbits
	.sectionflags	@""
	.align	4
.nv.constant0.cudaComputeAutocor:
	.zero		940


//--------------------- .nv.constant0.cudaFindWastedBits --------------------------
	.section	.nv.constant0.cudaFindWastedBits,"a",@progbits
	.sectionflags	@""
	.align	4
.nv.constant0.cudaFindWastedBits:
	.zero		916


//--------------------- .nv.constant0.cudaChannelDecorr --------------------------
	.section	.nv.constant0.cudaChannelDecorr,"a",@progbits
	.sectionflags	@""
	.align	4
.nv.constant0.cudaChannelDecorr:
	.zero		916


//--------------------- .nv.constant0.cudaChannelDecorr2 --------------------------
	.section	.nv.constant0.cudaChannelDecorr2,"a",@progbits
	.sectionflags	@""
	.align	4
.nv.constant0.cudaChannelDecorr2:
	.zero		916


//--------------------- .nv.constant0.cudaStereoDecorr --------------------------
	.section	.nv.constant0.cudaStereoDecorr,"a",@progbits
	.sectionflags	@""
	.align	4
.nv.constant0.cudaStereoDecorr:
	.zero		916


//--------------------- SYMBOLS --------------------------

	.type		.nv.reservedSmem.offset0,@object
	.size		.nv.reservedSmem.offset0,0x4
	.type		.nv.reservedSmem.cap,@object
	.size		.nv.reservedSmem.cap,0x4
